//
// Generated by NVIDIA NVVM Compiler
//
// Compiler Build ID: CL-36424714
// Cuda compilation tools, release 13.0, V13.0.88
// Based on NVVM 20.0.0
//

.version 9.0
.target sm_100
.address_size 64

	// .globl	_Z6ab_gpuPKfS0_Pfiii
// _ZZ6ab_gpuPKfS0_PfiiiE3As1 has been demoted
// _ZZ6ab_gpuPKfS0_PfiiiE3As2 has been demoted
// _ZZ6ab_gpuPKfS0_PfiiiE3As3 has been demoted
// _ZZ6ab_gpuPKfS0_PfiiiE3As4 has been demoted
// _ZZ6ab_gpuPKfS0_PfiiiE3Bs1 has been demoted
// _ZZ6ab_gpuPKfS0_PfiiiE3Bs2 has been demoted
// _ZZ6ab_gpuPKfS0_PfiiiE3Bs3 has been demoted
// _ZZ6ab_gpuPKfS0_PfiiiE3Bs4 has been demoted
// _ZZ6ab_gpuPKfS0_PfiiiE2As has been demoted
// _ZZ6ab_gpuPKfS0_PfiiiE2Bs has been demoted
// _ZZ17ab_gpu_horizontalPKfS0_PfiiiiiE2As has been demoted
// _ZZ17ab_gpu_horizontalPKfS0_PfiiiiiE2Bs has been demoted
// _ZZ7abT_gpuPKfS0_PfiiiE3As1 has been demoted
// _ZZ7abT_gpuPKfS0_PfiiiE3As2 has been demoted
// _ZZ7abT_gpuPKfS0_PfiiiE3As3 has been demoted
// _ZZ7abT_gpuPKfS0_PfiiiE3As4 has been demoted
// _ZZ7abT_gpuPKfS0_PfiiiE3Bs1 has been demoted
// _ZZ7abT_gpuPKfS0_PfiiiE3Bs2 has been demoted
// _ZZ7abT_gpuPKfS0_PfiiiE3Bs3 has been demoted
// _ZZ7abT_gpuPKfS0_PfiiiE3Bs4 has been demoted
// _ZZ7abT_gpuPKfS0_PfiiiE2As has been demoted
// _ZZ7abT_gpuPKfS0_PfiiiE2Bs has been demoted
// _ZZ7aTb_gpuPKfS0_PfiiiE3As1 has been demoted
// _ZZ7aTb_gpuPKfS0_PfiiiE3As2 has been demoted
// _ZZ7aTb_gpuPKfS0_PfiiiE3As3 has been demoted
// _ZZ7aTb_gpuPKfS0_PfiiiE3As4 has been demoted
// _ZZ7aTb_gpuPKfS0_PfiiiE3Bs1 has been demoted
// _ZZ7aTb_gpuPKfS0_PfiiiE3Bs2 has been demoted
// _ZZ7aTb_gpuPKfS0_PfiiiE3Bs3 has been demoted
// _ZZ7aTb_gpuPKfS0_PfiiiE3Bs4 has been demoted
// _ZZ7aTb_gpuPKfS0_PfiiiE2As has been demoted
// _ZZ7aTb_gpuPKfS0_PfiiiE2Bs has been demoted
// _ZZ8aTbT_gpuPKfS0_PfiiiE3As1 has been demoted
// _ZZ8aTbT_gpuPKfS0_PfiiiE3As2 has been demoted
// _ZZ8aTbT_gpuPKfS0_PfiiiE3As3 has been demoted
// _ZZ8aTbT_gpuPKfS0_PfiiiE3As4 has been demoted
// _ZZ8aTbT_gpuPKfS0_PfiiiE3Bs1 has been demoted
// _ZZ8aTbT_gpuPKfS0_PfiiiE3Bs2 has been demoted
// _ZZ8aTbT_gpuPKfS0_PfiiiE3Bs3 has been demoted
// _ZZ8aTbT_gpuPKfS0_PfiiiE3Bs4 has been demoted
// _ZZ8aTbT_gpuPKfS0_PfiiiE2As has been demoted
// _ZZ8aTbT_gpuPKfS0_PfiiiE2Bs has been demoted

.visible .entry _Z6ab_gpuPKfS0_Pfiii(
	.param .u64 .ptr .align 1 _Z6ab_gpuPKfS0_Pfiii_param_0,
	.param .u64 .ptr .align 1 _Z6ab_gpuPKfS0_Pfiii_param_1,
	.param .u64 .ptr .align 1 _Z6ab_gpuPKfS0_Pfiii_param_2,
	.param .u32 _Z6ab_gpuPKfS0_Pfiii_param_3,
	.param .u32 _Z6ab_gpuPKfS0_Pfiii_param_4,
	.param .u32 _Z6ab_gpuPKfS0_Pfiii_param_5
)
{
	.reg .pred 	%p<30>;
	.reg .b32 	%r<208>;
	.reg .b32 	%f<589>;
	.reg .b64 	%rd<91>;
	// demoted variable
	.shared .align 4 .b8 _ZZ6ab_gpuPKfS0_PfiiiE3As1[1024];
	// demoted variable
	.shared .align 4 .b8 _ZZ6ab_gpuPKfS0_PfiiiE3As2[1024];
	// demoted variable
	.shared .align 4 .b8 _ZZ6ab_gpuPKfS0_PfiiiE3As3[1024];
	// demoted variable
	.shared .align 4 .b8 _ZZ6ab_gpuPKfS0_PfiiiE3As4[1024];
	// demoted variable
	.shared .align 4 .b8 _ZZ6ab_gpuPKfS0_PfiiiE3Bs1[1024];
	// demoted variable
	.shared .align 4 .b8 _ZZ6ab_gpuPKfS0_PfiiiE3Bs2[1024];
	// demoted variable
	.shared .align 4 .b8 _ZZ6ab_gpuPKfS0_PfiiiE3Bs3[1024];
	// demoted variable
	.shared .align 4 .b8 _ZZ6ab_gpuPKfS0_PfiiiE3Bs4[1024];
	// demoted variable
	.shared .align 4 .b8 _ZZ6ab_gpuPKfS0_PfiiiE2As[1024];
	// demoted variable
	.shared .align 4 .b8 _ZZ6ab_gpuPKfS0_PfiiiE2Bs[1024];
	ld.param.u64 	%rd6, [_Z6ab_gpuPKfS0_Pfiii_param_0];
	ld.param.u64 	%rd4, [_Z6ab_gpuPKfS0_Pfiii_param_1];
	ld.param.u64 	%rd5, [_Z6ab_gpuPKfS0_Pfiii_param_2];
	ld.param.u32 	%r41, [_Z6ab_gpuPKfS0_Pfiii_param_3];
	ld.param.u32 	%r42, [_Z6ab_gpuPKfS0_Pfiii_param_4];
	ld.param.u32 	%r43, [_Z6ab_gpuPKfS0_Pfiii_param_5];
	cvta.to.global.u64 	%rd1, %rd4;
	cvta.to.global.u64 	%rd2, %rd6;
	cvta.to.global.u64 	%rd3, %rd5;
	or.b32  	%r44, %r42, %r41;
	or.b32  	%r45, %r44, %r43;
	and.b32  	%r46, %r45, 15;
	setp.ne.s32 	%p1, %r46, 0;
	@%p1 bra 	$L__BB0_20;
	ld.param.u32 	%r188, [_Z6ab_gpuPKfS0_Pfiii_param_5];
	setp.ne.s32 	%p14, %r41, %r42;
	setp.lt.s32 	%p15, %r42, %r188;
	or.pred  	%p16, %p14, %p15;
	@%p16 bra 	$L__BB0_9;
	mov.u32 	%r124, %ntid.x;
	mov.u32 	%r125, %ctaid.x;
	mov.u32 	%r1, %tid.x;
	mad.lo.s32 	%r126, %r124, %r125, %r1;
	shl.b32 	%r2, %r126, 2;
	mov.u32 	%r127, %ntid.y;
	mov.u32 	%r128, %ctaid.y;
	mul.lo.s32 	%r129, %r128, %r127;
	shl.b32 	%r130, %r129, 2;
	mov.u32 	%r3, %tid.y;
	add.s32 	%r4, %r130, %r3;
	max.s32 	%r131, %r4, %r2;
	setp.ge.s32 	%p26, %r131, %r42;
	@%p26 bra 	$L__BB0_34;
	ld.param.u32 	%r194, [_Z6ab_gpuPKfS0_Pfiii_param_5];
	setp.lt.s32 	%p27, %r194, 1;
	mov.f32 	%f558, 0f00000000;
	mov.f32 	%f557, %f558;
	mov.f32 	%f556, %f558;
	mov.f32 	%f555, %f558;
	mov.f32 	%f554, %f558;
	mov.f32 	%f553, %f558;
	mov.f32 	%f552, %f558;
	mov.f32 	%f551, %f558;
	mov.f32 	%f550, %f558;
	mov.f32 	%f549, %f558;
	mov.f32 	%f548, %f558;
	mov.f32 	%f547, %f558;
	mov.f32 	%f546, %f558;
	mov.f32 	%f545, %f558;
	mov.f32 	%f544, %f558;
	mov.f32 	%f543, %f558;
	@%p27 bra 	$L__BB0_8;
	shl.b32 	%r133, %r3, 6;
	mov.u32 	%r134, _ZZ6ab_gpuPKfS0_PfiiiE3As1;
	add.s32 	%r5, %r134, %r133;
	mov.u32 	%r135, _ZZ6ab_gpuPKfS0_PfiiiE3As2;
	add.s32 	%r6, %r135, %r133;
	mov.u32 	%r136, _ZZ6ab_gpuPKfS0_PfiiiE3As3;
	add.s32 	%r7, %r136, %r133;
	mov.u32 	%r137, _ZZ6ab_gpuPKfS0_PfiiiE3As4;
	add.s32 	%r8, %r137, %r133;
	mov.f32 	%f543, 0f00000000;
	mov.b32 	%r197, 0;
	mov.f32 	%f544, %f543;
	mov.f32 	%f545, %f543;
	mov.f32 	%f546, %f543;
	mov.f32 	%f547, %f543;
	mov.f32 	%f548, %f543;
	mov.f32 	%f549, %f543;
	mov.f32 	%f550, %f543;
	mov.f32 	%f551, %f543;
	mov.f32 	%f552, %f543;
	mov.f32 	%f553, %f543;
	mov.f32 	%f554, %f543;
	mov.f32 	%f555, %f543;
	mov.f32 	%f556, %f543;
	mov.f32 	%f557, %f543;
	mov.f32 	%f558, %f543;
$L__BB0_5:
	ld.param.u32 	%r195, [_Z6ab_gpuPKfS0_Pfiii_param_5];
	ld.param.u64 	%rd88, [_Z6ab_gpuPKfS0_Pfiii_param_1];
	shl.b32 	%r198, %r1, 2;
	add.s32 	%r139, %r197, %r1;
	mad.lo.s32 	%r140, %r195, %r4, %r139;
	mul.wide.u32 	%rd65, %r140, 4;
	add.s64 	%rd66, %rd2, %rd65;
	ld.global.nc.f32 	%f487, [%rd66];
	add.s32 	%r141, %r5, %r198;
	st.shared.f32 	[%r141], %f487;
	shl.b32 	%r142, %r195, 4;
	add.s32 	%r143, %r140, %r142;
	mul.wide.u32 	%rd67, %r143, 4;
	add.s64 	%rd68, %rd2, %rd67;
	ld.global.nc.f32 	%f488, [%rd68];
	add.s32 	%r144, %r6, %r198;
	st.shared.f32 	[%r144], %f488;
	shl.b32 	%r145, %r195, 5;
	add.s32 	%r146, %r140, %r145;
	mul.wide.u32 	%rd69, %r146, 4;
	add.s64 	%rd70, %rd2, %rd69;
	ld.global.nc.f32 	%f489, [%rd70];
	add.s32 	%r147, %r7, %r198;
	st.shared.f32 	[%r147], %f489;
	add.s32 	%r148, %r146, %r142;
	mul.wide.u32 	%rd71, %r148, 4;
	add.s64 	%rd72, %rd2, %rd71;
	ld.global.nc.f32 	%f490, [%rd72];
	add.s32 	%r149, %r8, %r198;
	st.shared.f32 	[%r149], %f490;
	add.s32 	%r150, %r197, %r3;
	mad.lo.s32 	%r151, %r150, %r42, %r2;
	cvta.to.global.u64 	%rd73, %rd88;
	mul.wide.s32 	%rd74, %r151, 4;
	add.s64 	%rd75, %rd73, %rd74;
	ld.global.nc.f32 	%f491, [%rd75];
	shl.b32 	%r152, %r3, 6;
	mov.u32 	%r153, _ZZ6ab_gpuPKfS0_PfiiiE3Bs1;
	add.s32 	%r154, %r153, %r152;
	add.s32 	%r155, %r154, %r198;
	st.shared.f32 	[%r155], %f491;
	ld.global.nc.f32 	%f492, [%rd75+4];
	mov.u32 	%r156, _ZZ6ab_gpuPKfS0_PfiiiE3Bs2;
	add.s32 	%r157, %r156, %r152;
	add.s32 	%r158, %r157, %r198;
	st.shared.f32 	[%r158], %f492;
	ld.global.nc.f32 	%f493, [%rd75+8];
	mov.u32 	%r159, _ZZ6ab_gpuPKfS0_PfiiiE3Bs3;
	add.s32 	%r160, %r159, %r152;
	add.s32 	%r161, %r160, %r198;
	st.shared.f32 	[%r161], %f493;
	ld.global.nc.f32 	%f494, [%rd75+12];
	mov.u32 	%r162, _ZZ6ab_gpuPKfS0_PfiiiE3Bs4;
	add.s32 	%r163, %r162, %r152;
	add.s32 	%r164, %r163, %r198;
	st.shared.f32 	[%r164], %f494;
	bar.sync 	0;
	add.s32 	%r197, %r197, 16;
	mov.b32 	%r199, 4;
$L__BB0_6:
	add.s32 	%r165, %r5, %r199;
	ld.shared.f32 	%f495, [%r165+-4];
	mov.u32 	%r166, _ZZ6ab_gpuPKfS0_PfiiiE3Bs1;
	add.s32 	%r167, %r166, %r198;
	ld.shared.f32 	%f496, [%r167];
	fma.rn.f32 	%f497, %f495, %f496, %f554;
	mov.u32 	%r168, _ZZ6ab_gpuPKfS0_PfiiiE3Bs2;
	add.s32 	%r169, %r168, %r198;
	ld.shared.f32 	%f498, [%r169];
	fma.rn.f32 	%f499, %f495, %f498, %f555;
	mov.u32 	%r170, _ZZ6ab_gpuPKfS0_PfiiiE3Bs3;
	add.s32 	%r171, %r170, %r198;
	ld.shared.f32 	%f500, [%r171];
	fma.rn.f32 	%f501, %f495, %f500, %f556;
	mov.u32 	%r172, _ZZ6ab_gpuPKfS0_PfiiiE3Bs4;
	add.s32 	%r173, %r172, %r198;
	ld.shared.f32 	%f502, [%r173];
	fma.rn.f32 	%f503, %f495, %f502, %f557;
	add.s32 	%r174, %r6, %r199;
	ld.shared.f32 	%f504, [%r174+-4];
	fma.rn.f32 	%f505, %f504, %f496, %f558;
	fma.rn.f32 	%f506, %f504, %f498, %f553;
	fma.rn.f32 	%f507, %f504, %f500, %f552;
	fma.rn.f32 	%f508, %f504, %f502, %f551;
	add.s32 	%r175, %r7, %r199;
	ld.shared.f32 	%f509, [%r175+-4];
	fma.rn.f32 	%f510, %f509, %f496, %f550;
	fma.rn.f32 	%f511, %f509, %f498, %f549;
	fma.rn.f32 	%f512, %f509, %f500, %f548;
	fma.rn.f32 	%f513, %f509, %f502, %f547;
	add.s32 	%r176, %r8, %r199;
	ld.shared.f32 	%f514, [%r176+-4];
	fma.rn.f32 	%f515, %f514, %f496, %f546;
	fma.rn.f32 	%f516, %f514, %f498, %f545;
	fma.rn.f32 	%f517, %f514, %f500, %f544;
	fma.rn.f32 	%f518, %f514, %f502, %f543;
	ld.shared.f32 	%f519, [%r165];
	ld.shared.f32 	%f520, [%r167+64];
	fma.rn.f32 	%f554, %f519, %f520, %f497;
	ld.shared.f32 	%f521, [%r169+64];
	fma.rn.f32 	%f555, %f519, %f521, %f499;
	ld.shared.f32 	%f522, [%r171+64];
	fma.rn.f32 	%f556, %f519, %f522, %f501;
	ld.shared.f32 	%f523, [%r173+64];
	fma.rn.f32 	%f557, %f519, %f523, %f503;
	ld.shared.f32 	%f524, [%r174];
	fma.rn.f32 	%f558, %f524, %f520, %f505;
	fma.rn.f32 	%f553, %f524, %f521, %f506;
	fma.rn.f32 	%f552, %f524, %f522, %f507;
	fma.rn.f32 	%f551, %f524, %f523, %f508;
	ld.shared.f32 	%f525, [%r175];
	fma.rn.f32 	%f550, %f525, %f520, %f510;
	fma.rn.f32 	%f549, %f525, %f521, %f511;
	fma.rn.f32 	%f548, %f525, %f522, %f512;
	fma.rn.f32 	%f547, %f525, %f523, %f513;
	ld.shared.f32 	%f526, [%r176];
	fma.rn.f32 	%f546, %f526, %f520, %f515;
	fma.rn.f32 	%f545, %f526, %f521, %f516;
	fma.rn.f32 	%f544, %f526, %f522, %f517;
	fma.rn.f32 	%f543, %f526, %f523, %f518;
	add.s32 	%r199, %r199, 8;
	add.s32 	%r198, %r198, 128;
	setp.ne.s32 	%p28, %r199, 68;
	@%p28 bra 	$L__BB0_6;
	ld.param.u32 	%r196, [_Z6ab_gpuPKfS0_Pfiii_param_5];
	bar.sync 	0;
	setp.lt.s32 	%p29, %r197, %r196;
	@%p29 bra 	$L__BB0_5;
$L__BB0_8:
	ld.param.u64 	%rd90, [_Z6ab_gpuPKfS0_Pfiii_param_2];
	mad.lo.s32 	%r177, %r42, %r4, %r2;
	cvta.to.global.u64 	%rd76, %rd90;
	mul.wide.s32 	%rd77, %r177, 4;
	add.s64 	%rd78, %rd76, %rd77;
	st.global.f32 	[%rd78], %f554;
	st.global.f32 	[%rd78+4], %f555;
	st.global.f32 	[%rd78+8], %f556;
	st.global.f32 	[%rd78+12], %f557;
	shl.b32 	%r178, %r42, 4;
	add.s32 	%r179, %r177, %r178;
	mul.wide.s32 	%rd79, %r179, 4;
	add.s64 	%rd80, %rd76, %rd79;
	st.global.f32 	[%rd80], %f558;
	st.global.f32 	[%rd80+4], %f553;
	st.global.f32 	[%rd80+8], %f552;
	st.global.f32 	[%rd80+12], %f551;
	shl.b32 	%r180, %r42, 5;
	add.s32 	%r181, %r177, %r180;
	mul.wide.s32 	%rd81, %r181, 4;
	add.s64 	%rd82, %rd76, %rd81;
	st.global.f32 	[%rd82], %f550;
	st.global.f32 	[%rd82+4], %f549;
	st.global.f32 	[%rd82+8], %f548;
	st.global.f32 	[%rd82+12], %f547;
	add.s32 	%r182, %r181, %r178;
	mul.wide.s32 	%rd83, %r182, 4;
	add.s64 	%rd84, %rd76, %rd83;
	st.global.f32 	[%rd84], %f546;
	st.global.f32 	[%rd84+4], %f545;
	st.global.f32 	[%rd84+8], %f544;
	st.global.f32 	[%rd84+12], %f543;
	bra.uni 	$L__BB0_34;
$L__BB0_9:
	mov.u32 	%r66, %ntid.x;
	mov.u32 	%r67, %ctaid.x;
	mov.u32 	%r68, %tid.x;
	mad.lo.s32 	%r16, %r66, %r67, %r68;
	mov.u32 	%r69, %ntid.y;
	mov.u32 	%r70, %ctaid.y;
	mov.u32 	%r17, %tid.y;
	mad.lo.s32 	%r18, %r69, %r70, %r17;
	setp.ge.s32 	%p17, %r18, %r41;
	setp.ge.s32 	%p18, %r16, %r42;
	or.pred  	%p19, %p17, %p18;
	@%p19 bra 	$L__BB0_34;
	ld.param.u32 	%r189, [_Z6ab_gpuPKfS0_Pfiii_param_5];
	setp.lt.s32 	%p20, %r189, 1;
	mov.f32 	%f580, 0f00000000;
	@%p20 bra 	$L__BB0_19;
	ld.param.u32 	%r190, [_Z6ab_gpuPKfS0_Pfiii_param_5];
	shl.b32 	%r72, %r17, 6;
	mov.u32 	%r73, _ZZ6ab_gpuPKfS0_PfiiiE2As;
	add.s32 	%r19, %r73, %r72;
	add.s32 	%r20, %r190, -1;
	setp.lt.u32 	%p21, %r190, 49;
	mov.f32 	%f580, 0f00000000;
	mov.b32 	%r202, 0;
	@%p21 bra 	$L__BB0_14;
	mov.f32 	%f580, 0f00000000;
	mov.b32 	%r202, 0;
	mov.u32 	%r201, %r202;
$L__BB0_13:
	.pragma "nounroll";
	ld.param.u32 	%r191, [_Z6ab_gpuPKfS0_Pfiii_param_5];
	ld.param.u64 	%rd85, [_Z6ab_gpuPKfS0_Pfiii_param_1];
	mad.lo.s32 	%r76, %r191, %r18, %r68;
	add.s32 	%r77, %r76, %r202;
	mul.wide.s32 	%rd39, %r77, 4;
	add.s64 	%rd40, %rd2, %rd39;
	ld.global.nc.f32 	%f137, [%rd40];
	shl.b32 	%r78, %r68, 2;
	add.s32 	%r79, %r19, %r78;
	st.shared.f32 	[%r79], %f137;
	add.s32 	%r80, %r202, %r17;
	mad.lo.s32 	%r81, %r80, %r42, %r16;
	cvta.to.global.u64 	%rd41, %rd85;
	mul.wide.s32 	%rd42, %r81, 4;
	add.s64 	%rd43, %rd41, %rd42;
	ld.global.nc.f32 	%f138, [%rd43];
	mov.u32 	%r83, _ZZ6ab_gpuPKfS0_PfiiiE2Bs;
	add.s32 	%r84, %r83, %r78;
	add.s32 	%r85, %r84, %r72;
	st.shared.f32 	[%r85], %f138;
	bar.sync 	0;
	ld.shared.f32 	%f139, [%r19];
	ld.shared.f32 	%f140, [%r84];
	fma.rn.f32 	%f141, %f139, %f140, %f580;
	ld.shared.f32 	%f142, [%r19+4];
	ld.shared.f32 	%f143, [%r84+64];
	fma.rn.f32 	%f144, %f142, %f143, %f141;
	ld.shared.f32 	%f145, [%r19+8];
	ld.shared.f32 	%f146, [%r84+128];
	fma.rn.f32 	%f147, %f145, %f146, %f144;
	ld.shared.f32 	%f148, [%r19+12];
	ld.shared.f32 	%f149, [%r84+192];
	fma.rn.f32 	%f150, %f148, %f149, %f147;
	ld.shared.f32 	%f151, [%r19+16];
	ld.shared.f32 	%f152, [%r84+256];
	fma.rn.f32 	%f153, %f151, %f152, %f150;
	ld.shared.f32 	%f154, [%r19+20];
	ld.shared.f32 	%f155, [%r84+320];
	fma.rn.f32 	%f156, %f154, %f155, %f153;
	ld.shared.f32 	%f157, [%r19+24];
	ld.shared.f32 	%f158, [%r84+384];
	fma.rn.f32 	%f159, %f157, %f158, %f156;
	ld.shared.f32 	%f160, [%r19+28];
	ld.shared.f32 	%f161, [%r84+448];
	fma.rn.f32 	%f162, %f160, %f161, %f159;
	ld.shared.f32 	%f163, [%r19+32];
	ld.shared.f32 	%f164, [%r84+512];
	fma.rn.f32 	%f165, %f163, %f164, %f162;
	ld.shared.f32 	%f166, [%r19+36];
	ld.shared.f32 	%f167, [%r84+576];
	fma.rn.f32 	%f168, %f166, %f167, %f165;
	ld.shared.f32 	%f169, [%r19+40];
	ld.shared.f32 	%f170, [%r84+640];
	fma.rn.f32 	%f171, %f169, %f170, %f168;
	ld.shared.f32 	%f172, [%r19+44];
	ld.shared.f32 	%f173, [%r84+704];
	fma.rn.f32 	%f174, %f172, %f173, %f171;
	ld.shared.f32 	%f175, [%r19+48];
	ld.shared.f32 	%f176, [%r84+768];
	fma.rn.f32 	%f177, %f175, %f176, %f174;
	ld.shared.f32 	%f178, [%r19+52];
	ld.shared.f32 	%f179, [%r84+832];
	fma.rn.f32 	%f180, %f178, %f179, %f177;
	ld.shared.f32 	%f181, [%r19+56];
	ld.shared.f32 	%f182, [%r84+896];
	fma.rn.f32 	%f183, %f181, %f182, %f180;
	ld.shared.f32 	%f184, [%r19+60];
	ld.shared.f32 	%f185, [%r84+960];
	fma.rn.f32 	%f186, %f184, %f185, %f183;
	bar.sync 	0;
	ld.global.nc.f32 	%f187, [%rd40+64];
	st.shared.f32 	[%r79], %f187;
	add.s32 	%r86, %r80, 16;
	mad.lo.s32 	%r87, %r86, %r42, %r16;
	mul.wide.s32 	%rd44, %r87, 4;
	add.s64 	%rd45, %rd41, %rd44;
	ld.global.nc.f32 	%f188, [%rd45];
	st.shared.f32 	[%r85], %f188;
	bar.sync 	0;
	ld.shared.f32 	%f189, [%r19];
	ld.shared.f32 	%f190, [%r84];
	fma.rn.f32 	%f191, %f189, %f190, %f186;
	ld.shared.f32 	%f192, [%r19+4];
	ld.shared.f32 	%f193, [%r84+64];
	fma.rn.f32 	%f194, %f192, %f193, %f191;
	ld.shared.f32 	%f195, [%r19+8];
	ld.shared.f32 	%f196, [%r84+128];
	fma.rn.f32 	%f197, %f195, %f196, %f194;
	ld.shared.f32 	%f198, [%r19+12];
	ld.shared.f32 	%f199, [%r84+192];
	fma.rn.f32 	%f200, %f198, %f199, %f197;
	ld.shared.f32 	%f201, [%r19+16];
	ld.shared.f32 	%f202, [%r84+256];
	fma.rn.f32 	%f203, %f201, %f202, %f200;
	ld.shared.f32 	%f204, [%r19+20];
	ld.shared.f32 	%f205, [%r84+320];
	fma.rn.f32 	%f206, %f204, %f205, %f203;
	ld.shared.f32 	%f207, [%r19+24];
	ld.shared.f32 	%f208, [%r84+384];
	fma.rn.f32 	%f209, %f207, %f208, %f206;
	ld.shared.f32 	%f210, [%r19+28];
	ld.shared.f32 	%f211, [%r84+448];
	fma.rn.f32 	%f212, %f210, %f211, %f209;
	ld.shared.f32 	%f213, [%r19+32];
	ld.shared.f32 	%f214, [%r84+512];
	fma.rn.f32 	%f215, %f213, %f214, %f212;
	ld.shared.f32 	%f216, [%r19+36];
	ld.shared.f32 	%f217, [%r84+576];
	fma.rn.f32 	%f218, %f216, %f217, %f215;
	ld.shared.f32 	%f219, [%r19+40];
	ld.shared.f32 	%f220, [%r84+640];
	fma.rn.f32 	%f221, %f219, %f220, %f218;
	ld.shared.f32 	%f222, [%r19+44];
	ld.shared.f32 	%f223, [%r84+704];
	fma.rn.f32 	%f224, %f222, %f223, %f221;
	ld.shared.f32 	%f225, [%r19+48];
	ld.shared.f32 	%f226, [%r84+768];
	fma.rn.f32 	%f227, %f225, %f226, %f224;
	ld.shared.f32 	%f228, [%r19+52];
	ld.shared.f32 	%f229, [%r84+832];
	fma.rn.f32 	%f230, %f228, %f229, %f227;
	ld.shared.f32 	%f231, [%r19+56];
	ld.shared.f32 	%f232, [%r84+896];
	fma.rn.f32 	%f233, %f231, %f232, %f230;
	ld.shared.f32 	%f234, [%r19+60];
	ld.shared.f32 	%f235, [%r84+960];
	fma.rn.f32 	%f236, %f234, %f235, %f233;
	bar.sync 	0;
	ld.global.nc.f32 	%f237, [%rd40+128];
	st.shared.f32 	[%r79], %f237;
	add.s32 	%r88, %r80, 32;
	mad.lo.s32 	%r89, %r88, %r42, %r16;
	mul.wide.s32 	%rd46, %r89, 4;
	add.s64 	%rd47, %rd41, %rd46;
	ld.global.nc.f32 	%f238, [%rd47];
	st.shared.f32 	[%r85], %f238;
	bar.sync 	0;
	ld.shared.f32 	%f239, [%r19];
	ld.shared.f32 	%f240, [%r84];
	fma.rn.f32 	%f241, %f239, %f240, %f236;
	ld.shared.f32 	%f242, [%r19+4];
	ld.shared.f32 	%f243, [%r84+64];
	fma.rn.f32 	%f244, %f242, %f243, %f241;
	ld.shared.f32 	%f245, [%r19+8];
	ld.shared.f32 	%f246, [%r84+128];
	fma.rn.f32 	%f247, %f245, %f246, %f244;
	ld.shared.f32 	%f248, [%r19+12];
	ld.shared.f32 	%f249, [%r84+192];
	fma.rn.f32 	%f250, %f248, %f249, %f247;
	ld.shared.f32 	%f251, [%r19+16];
	ld.shared.f32 	%f252, [%r84+256];
	fma.rn.f32 	%f253, %f251, %f252, %f250;
	ld.shared.f32 	%f254, [%r19+20];
	ld.shared.f32 	%f255, [%r84+320];
	fma.rn.f32 	%f256, %f254, %f255, %f253;
	ld.shared.f32 	%f257, [%r19+24];
	ld.shared.f32 	%f258, [%r84+384];
	fma.rn.f32 	%f259, %f257, %f258, %f256;
	ld.shared.f32 	%f260, [%r19+28];
	ld.shared.f32 	%f261, [%r84+448];
	fma.rn.f32 	%f262, %f260, %f261, %f259;
	ld.shared.f32 	%f263, [%r19+32];
	ld.shared.f32 	%f264, [%r84+512];
	fma.rn.f32 	%f265, %f263, %f264, %f262;
	ld.shared.f32 	%f266, [%r19+36];
	ld.shared.f32 	%f267, [%r84+576];
	fma.rn.f32 	%f268, %f266, %f267, %f265;
	ld.shared.f32 	%f269, [%r19+40];
	ld.shared.f32 	%f270, [%r84+640];
	fma.rn.f32 	%f271, %f269, %f270, %f268;
	ld.shared.f32 	%f272, [%r19+44];
	ld.shared.f32 	%f273, [%r84+704];
	fma.rn.f32 	%f274, %f272, %f273, %f271;
	ld.shared.f32 	%f275, [%r19+48];
	ld.shared.f32 	%f276, [%r84+768];
	fma.rn.f32 	%f277, %f275, %f276, %f274;
	ld.shared.f32 	%f278, [%r19+52];
	ld.shared.f32 	%f279, [%r84+832];
	fma.rn.f32 	%f280, %f278, %f279, %f277;
	ld.shared.f32 	%f281, [%r19+56];
	ld.shared.f32 	%f282, [%r84+896];
	fma.rn.f32 	%f283, %f281, %f282, %f280;
	ld.shared.f32 	%f284, [%r19+60];
	ld.shared.f32 	%f285, [%r84+960];
	fma.rn.f32 	%f286, %f284, %f285, %f283;
	bar.sync 	0;
	ld.global.nc.f32 	%f287, [%rd40+192];
	st.shared.f32 	[%r79], %f287;
	add.s32 	%r90, %r80, 48;
	mad.lo.s32 	%r91, %r90, %r42, %r16;
	mul.wide.s32 	%rd48, %r91, 4;
	add.s64 	%rd49, %rd41, %rd48;
	ld.global.nc.f32 	%f288, [%rd49];
	st.shared.f32 	[%r85], %f288;
	bar.sync 	0;
	add.s32 	%r202, %r202, 64;
	ld.shared.f32 	%f289, [%r19];
	ld.shared.f32 	%f290, [%r84];
	fma.rn.f32 	%f291, %f289, %f290, %f286;
	ld.shared.f32 	%f292, [%r19+4];
	ld.shared.f32 	%f293, [%r84+64];
	fma.rn.f32 	%f294, %f292, %f293, %f291;
	ld.shared.f32 	%f295, [%r19+8];
	ld.shared.f32 	%f296, [%r84+128];
	fma.rn.f32 	%f297, %f295, %f296, %f294;
	ld.shared.f32 	%f298, [%r19+12];
	ld.shared.f32 	%f299, [%r84+192];
	fma.rn.f32 	%f300, %f298, %f299, %f297;
	ld.shared.f32 	%f301, [%r19+16];
	ld.shared.f32 	%f302, [%r84+256];
	fma.rn.f32 	%f303, %f301, %f302, %f300;
	ld.shared.f32 	%f304, [%r19+20];
	ld.shared.f32 	%f305, [%r84+320];
	fma.rn.f32 	%f306, %f304, %f305, %f303;
	ld.shared.f32 	%f307, [%r19+24];
	ld.shared.f32 	%f308, [%r84+384];
	fma.rn.f32 	%f309, %f307, %f308, %f306;
	ld.shared.f32 	%f310, [%r19+28];
	ld.shared.f32 	%f311, [%r84+448];
	fma.rn.f32 	%f312, %f310, %f311, %f309;
	ld.shared.f32 	%f313, [%r19+32];
	ld.shared.f32 	%f314, [%r84+512];
	fma.rn.f32 	%f315, %f313, %f314, %f312;
	ld.shared.f32 	%f316, [%r19+36];
	ld.shared.f32 	%f317, [%r84+576];
	fma.rn.f32 	%f318, %f316, %f317, %f315;
	ld.shared.f32 	%f319, [%r19+40];
	ld.shared.f32 	%f320, [%r84+640];
	fma.rn.f32 	%f321, %f319, %f320, %f318;
	ld.shared.f32 	%f322, [%r19+44];
	ld.shared.f32 	%f323, [%r84+704];
	fma.rn.f32 	%f324, %f322, %f323, %f321;
	ld.shared.f32 	%f325, [%r19+48];
	ld.shared.f32 	%f326, [%r84+768];
	fma.rn.f32 	%f327, %f325, %f326, %f324;
	ld.shared.f32 	%f328, [%r19+52];
	ld.shared.f32 	%f329, [%r84+832];
	fma.rn.f32 	%f330, %f328, %f329, %f327;
	ld.shared.f32 	%f331, [%r19+56];
	ld.shared.f32 	%f332, [%r84+896];
	fma.rn.f32 	%f333, %f331, %f332, %f330;
	ld.shared.f32 	%f334, [%r19+60];
	ld.shared.f32 	%f335, [%r84+960];
	fma.rn.f32 	%f580, %f334, %f335, %f333;
	bar.sync 	0;
	add.s32 	%r201, %r201, 4;
	shr.u32 	%r92, %r20, 4;
	add.s32 	%r93, %r92, 1;
	and.b32  	%r94, %r93, 536870908;
	setp.ne.s32 	%p22, %r201, %r94;
	@%p22 bra 	$L__BB0_13;
$L__BB0_14:
	shr.u32 	%r96, %r20, 4;
	add.s32 	%r97, %r96, 1;
	and.b32  	%r95, %r97, 3;
	setp.eq.s32 	%p23, %r95, 0;
	@%p23 bra 	$L__BB0_19;
	setp.eq.s32 	%p24, %r95, 1;
	@%p24 bra 	$L__BB0_17;
	ld.param.u32 	%r192, [_Z6ab_gpuPKfS0_Pfiii_param_5];
	ld.param.u64 	%rd86, [_Z6ab_gpuPKfS0_Pfiii_param_1];
	mad.lo.s32 	%r99, %r192, %r18, %r68;
	add.s32 	%r100, %r99, %r202;
	mul.wide.s32 	%rd50, %r100, 4;
	add.s64 	%rd51, %rd2, %rd50;
	ld.global.nc.f32 	%f337, [%rd51];
	shl.b32 	%r101, %r68, 2;
	add.s32 	%r102, %r19, %r101;
	st.shared.f32 	[%r102], %f337;
	add.s32 	%r103, %r202, %r17;
	mad.lo.s32 	%r104, %r103, %r42, %r16;
	cvta.to.global.u64 	%rd52, %rd86;
	mul.wide.s32 	%rd53, %r104, 4;
	add.s64 	%rd54, %rd52, %rd53;
	ld.global.nc.f32 	%f338, [%rd54];
	mov.u32 	%r106, _ZZ6ab_gpuPKfS0_PfiiiE2Bs;
	add.s32 	%r107, %r106, %r101;
	add.s32 	%r108, %r107, %r72;
	st.shared.f32 	[%r108], %f338;
	bar.sync 	0;
	ld.shared.f32 	%f339, [%r19];
	ld.shared.f32 	%f340, [%r107];
	fma.rn.f32 	%f341, %f339, %f340, %f580;
	ld.shared.f32 	%f342, [%r19+4];
	ld.shared.f32 	%f343, [%r107+64];
	fma.rn.f32 	%f344, %f342, %f343, %f341;
	ld.shared.f32 	%f345, [%r19+8];
	ld.shared.f32 	%f346, [%r107+128];
	fma.rn.f32 	%f347, %f345, %f346, %f344;
	ld.shared.f32 	%f348, [%r19+12];
	ld.shared.f32 	%f349, [%r107+192];
	fma.rn.f32 	%f350, %f348, %f349, %f347;
	ld.shared.f32 	%f351, [%r19+16];
	ld.shared.f32 	%f352, [%r107+256];
	fma.rn.f32 	%f353, %f351, %f352, %f350;
	ld.shared.f32 	%f354, [%r19+20];
	ld.shared.f32 	%f355, [%r107+320];
	fma.rn.f32 	%f356, %f354, %f355, %f353;
	ld.shared.f32 	%f357, [%r19+24];
	ld.shared.f32 	%f358, [%r107+384];
	fma.rn.f32 	%f359, %f357, %f358, %f356;
	ld.shared.f32 	%f360, [%r19+28];
	ld.shared.f32 	%f361, [%r107+448];
	fma.rn.f32 	%f362, %f360, %f361, %f359;
	ld.shared.f32 	%f363, [%r19+32];
	ld.shared.f32 	%f364, [%r107+512];
	fma.rn.f32 	%f365, %f363, %f364, %f362;
	ld.shared.f32 	%f366, [%r19+36];
	ld.shared.f32 	%f367, [%r107+576];
	fma.rn.f32 	%f368, %f366, %f367, %f365;
	ld.shared.f32 	%f369, [%r19+40];
	ld.shared.f32 	%f370, [%r107+640];
	fma.rn.f32 	%f371, %f369, %f370, %f368;
	ld.shared.f32 	%f372, [%r19+44];
	ld.shared.f32 	%f373, [%r107+704];
	fma.rn.f32 	%f374, %f372, %f373, %f371;
	ld.shared.f32 	%f375, [%r19+48];
	ld.shared.f32 	%f376, [%r107+768];
	fma.rn.f32 	%f377, %f375, %f376, %f374;
	ld.shared.f32 	%f378, [%r19+52];
	ld.shared.f32 	%f379, [%r107+832];
	fma.rn.f32 	%f380, %f378, %f379, %f377;
	ld.shared.f32 	%f381, [%r19+56];
	ld.shared.f32 	%f382, [%r107+896];
	fma.rn.f32 	%f383, %f381, %f382, %f380;
	ld.shared.f32 	%f384, [%r19+60];
	ld.shared.f32 	%f385, [%r107+960];
	fma.rn.f32 	%f386, %f384, %f385, %f383;
	bar.sync 	0;
	ld.global.nc.f32 	%f387, [%rd51+64];
	st.shared.f32 	[%r102], %f387;
	add.s32 	%r109, %r103, 16;
	mad.lo.s32 	%r110, %r109, %r42, %r16;
	mul.wide.s32 	%rd55, %r110, 4;
	add.s64 	%rd56, %rd52, %rd55;
	ld.global.nc.f32 	%f388, [%rd56];
	st.shared.f32 	[%r108], %f388;
	bar.sync 	0;
	ld.shared.f32 	%f389, [%r19];
	ld.shared.f32 	%f390, [%r107];
	fma.rn.f32 	%f391, %f389, %f390, %f386;
	ld.shared.f32 	%f392, [%r19+4];
	ld.shared.f32 	%f393, [%r107+64];
	fma.rn.f32 	%f394, %f392, %f393, %f391;
	ld.shared.f32 	%f395, [%r19+8];
	ld.shared.f32 	%f396, [%r107+128];
	fma.rn.f32 	%f397, %f395, %f396, %f394;
	ld.shared.f32 	%f398, [%r19+12];
	ld.shared.f32 	%f399, [%r107+192];
	fma.rn.f32 	%f400, %f398, %f399, %f397;
	ld.shared.f32 	%f401, [%r19+16];
	ld.shared.f32 	%f402, [%r107+256];
	fma.rn.f32 	%f403, %f401, %f402, %f400;
	ld.shared.f32 	%f404, [%r19+20];
	ld.shared.f32 	%f405, [%r107+320];
	fma.rn.f32 	%f406, %f404, %f405, %f403;
	ld.shared.f32 	%f407, [%r19+24];
	ld.shared.f32 	%f408, [%r107+384];
	fma.rn.f32 	%f409, %f407, %f408, %f406;
	ld.shared.f32 	%f410, [%r19+28];
	ld.shared.f32 	%f411, [%r107+448];
	fma.rn.f32 	%f412, %f410, %f411, %f409;
	ld.shared.f32 	%f413, [%r19+32];
	ld.shared.f32 	%f414, [%r107+512];
	fma.rn.f32 	%f415, %f413, %f414, %f412;
	ld.shared.f32 	%f416, [%r19+36];
	ld.shared.f32 	%f417, [%r107+576];
	fma.rn.f32 	%f418, %f416, %f417, %f415;
	ld.shared.f32 	%f419, [%r19+40];
	ld.shared.f32 	%f420, [%r107+640];
	fma.rn.f32 	%f421, %f419, %f420, %f418;
	ld.shared.f32 	%f422, [%r19+44];
	ld.shared.f32 	%f423, [%r107+704];
	fma.rn.f32 	%f424, %f422, %f423, %f421;
	ld.shared.f32 	%f425, [%r19+48];
	ld.shared.f32 	%f426, [%r107+768];
	fma.rn.f32 	%f427, %f425, %f426, %f424;
	ld.shared.f32 	%f428, [%r19+52];
	ld.shared.f32 	%f429, [%r107+832];
	fma.rn.f32 	%f430, %f428, %f429, %f427;
	ld.shared.f32 	%f431, [%r19+56];
	ld.shared.f32 	%f432, [%r107+896];
	fma.rn.f32 	%f433, %f431, %f432, %f430;
	ld.shared.f32 	%f434, [%r19+60];
	ld.shared.f32 	%f435, [%r107+960];
	fma.rn.f32 	%f580, %f434, %f435, %f433;
	bar.sync 	0;
	add.s32 	%r202, %r202, 32;
$L__BB0_17:
	and.b32  	%r111, %r20, 16;
	setp.ne.s32 	%p25, %r111, 0;
	@%p25 bra 	$L__BB0_19;
	ld.param.u32 	%r193, [_Z6ab_gpuPKfS0_Pfiii_param_5];
	ld.param.u64 	%rd87, [_Z6ab_gpuPKfS0_Pfiii_param_1];
	mad.lo.s32 	%r113, %r193, %r18, %r68;
	add.s32 	%r114, %r113, %r202;
	mul.wide.s32 	%rd57, %r114, 4;
	add.s64 	%rd58, %rd2, %rd57;
	ld.global.nc.f32 	%f436, [%rd58];
	shl.b32 	%r115, %r68, 2;
	add.s32 	%r116, %r19, %r115;
	st.shared.f32 	[%r116], %f436;
	add.s32 	%r117, %r202, %r17;
	mad.lo.s32 	%r118, %r117, %r42, %r16;
	cvta.to.global.u64 	%rd59, %rd87;
	mul.wide.s32 	%rd60, %r118, 4;
	add.s64 	%rd61, %rd59, %rd60;
	ld.global.nc.f32 	%f437, [%rd61];
	mov.u32 	%r120, _ZZ6ab_gpuPKfS0_PfiiiE2Bs;
	add.s32 	%r121, %r120, %r115;
	add.s32 	%r122, %r121, %r72;
	st.shared.f32 	[%r122], %f437;
	bar.sync 	0;
	ld.shared.f32 	%f438, [%r19];
	ld.shared.f32 	%f439, [%r121];
	fma.rn.f32 	%f440, %f438, %f439, %f580;
	ld.shared.f32 	%f441, [%r19+4];
	ld.shared.f32 	%f442, [%r121+64];
	fma.rn.f32 	%f443, %f441, %f442, %f440;
	ld.shared.f32 	%f444, [%r19+8];
	ld.shared.f32 	%f445, [%r121+128];
	fma.rn.f32 	%f446, %f444, %f445, %f443;
	ld.shared.f32 	%f447, [%r19+12];
	ld.shared.f32 	%f448, [%r121+192];
	fma.rn.f32 	%f449, %f447, %f448, %f446;
	ld.shared.f32 	%f450, [%r19+16];
	ld.shared.f32 	%f451, [%r121+256];
	fma.rn.f32 	%f452, %f450, %f451, %f449;
	ld.shared.f32 	%f453, [%r19+20];
	ld.shared.f32 	%f454, [%r121+320];
	fma.rn.f32 	%f455, %f453, %f454, %f452;
	ld.shared.f32 	%f456, [%r19+24];
	ld.shared.f32 	%f457, [%r121+384];
	fma.rn.f32 	%f458, %f456, %f457, %f455;
	ld.shared.f32 	%f459, [%r19+28];
	ld.shared.f32 	%f460, [%r121+448];
	fma.rn.f32 	%f461, %f459, %f460, %f458;
	ld.shared.f32 	%f462, [%r19+32];
	ld.shared.f32 	%f463, [%r121+512];
	fma.rn.f32 	%f464, %f462, %f463, %f461;
	ld.shared.f32 	%f465, [%r19+36];
	ld.shared.f32 	%f466, [%r121+576];
	fma.rn.f32 	%f467, %f465, %f466, %f464;
	ld.shared.f32 	%f468, [%r19+40];
	ld.shared.f32 	%f469, [%r121+640];
	fma.rn.f32 	%f470, %f468, %f469, %f467;
	ld.shared.f32 	%f471, [%r19+44];
	ld.shared.f32 	%f472, [%r121+704];
	fma.rn.f32 	%f473, %f471, %f472, %f470;
	ld.shared.f32 	%f474, [%r19+48];
	ld.shared.f32 	%f475, [%r121+768];
	fma.rn.f32 	%f476, %f474, %f475, %f473;
	ld.shared.f32 	%f477, [%r19+52];
	ld.shared.f32 	%f478, [%r121+832];
	fma.rn.f32 	%f479, %f477, %f478, %f476;
	ld.shared.f32 	%f480, [%r19+56];
	ld.shared.f32 	%f481, [%r121+896];
	fma.rn.f32 	%f482, %f480, %f481, %f479;
	ld.shared.f32 	%f483, [%r19+60];
	ld.shared.f32 	%f484, [%r121+960];
	fma.rn.f32 	%f580, %f483, %f484, %f482;
	bar.sync 	0;
$L__BB0_19:
	ld.param.u64 	%rd89, [_Z6ab_gpuPKfS0_Pfiii_param_2];
	mad.lo.s32 	%r123, %r42, %r18, %r16;
	cvta.to.global.u64 	%rd62, %rd89;
	mul.wide.s32 	%rd63, %r123, 4;
	add.s64 	%rd64, %rd62, %rd63;
	st.global.f32 	[%rd64], %f580;
	bra.uni 	$L__BB0_34;
$L__BB0_20:
	mov.u32 	%r47, %ntid.x;
	mov.u32 	%r48, %ctaid.x;
	mov.u32 	%r49, %tid.x;
	mad.lo.s32 	%r28, %r47, %r48, %r49;
	mov.u32 	%r50, %ntid.y;
	mov.u32 	%r51, %ctaid.y;
	mov.u32 	%r52, %tid.y;
	mad.lo.s32 	%r53, %r50, %r51, %r52;
	setp.ge.s32 	%p2, %r28, %r41;
	setp.ge.s32 	%p3, %r53, %r42;
	or.pred  	%p4, %p2, %p3;
	@%p4 bra 	$L__BB0_34;
	ld.param.u32 	%r183, [_Z6ab_gpuPKfS0_Pfiii_param_5];
	setp.lt.s32 	%p5, %r183, 1;
	mov.f32 	%f588, 0f00000000;
	@%p5 bra 	$L__BB0_33;
	ld.param.u32 	%r184, [_Z6ab_gpuPKfS0_Pfiii_param_5];
	mul.lo.s32 	%r30, %r184, %r28;
	and.b32  	%r31, %r184, 7;
	setp.lt.u32 	%p6, %r184, 8;
	mov.f32 	%f588, 0f00000000;
	mov.b32 	%r206, 0;
	@%p6 bra 	$L__BB0_25;
	ld.param.u32 	%r185, [_Z6ab_gpuPKfS0_Pfiii_param_5];
	and.b32  	%r206, %r185, 2147483640;
	mov.f32 	%f588, 0f00000000;
	mov.b32 	%r204, 0;
	mul.wide.s32 	%rd11, %r42, 4;
$L__BB0_24:
	.pragma "nounroll";
	add.s32 	%r56, %r204, %r30;
	mul.wide.s32 	%rd7, %r56, 4;
	add.s64 	%rd8, %rd2, %rd7;
	ld.global.nc.f32 	%f90, [%rd8];
	mad.lo.s32 	%r57, %r204, %r42, %r53;
	mul.wide.s32 	%rd9, %r57, 4;
	add.s64 	%rd10, %rd1, %rd9;
	ld.global.nc.f32 	%f91, [%rd10];
	fma.rn.f32 	%f92, %f90, %f91, %f588;
	ld.global.nc.f32 	%f93, [%rd8+4];
	add.s64 	%rd12, %rd10, %rd11;
	ld.global.nc.f32 	%f94, [%rd12];
	fma.rn.f32 	%f95, %f93, %f94, %f92;
	ld.global.nc.f32 	%f96, [%rd8+8];
	add.s64 	%rd13, %rd12, %rd11;
	ld.global.nc.f32 	%f97, [%rd13];
	fma.rn.f32 	%f98, %f96, %f97, %f95;
	ld.global.nc.f32 	%f99, [%rd8+12];
	add.s64 	%rd14, %rd13, %rd11;
	ld.global.nc.f32 	%f100, [%rd14];
	fma.rn.f32 	%f101, %f99, %f100, %f98;
	ld.global.nc.f32 	%f102, [%rd8+16];
	add.s64 	%rd15, %rd14, %rd11;
	ld.global.nc.f32 	%f103, [%rd15];
	fma.rn.f32 	%f104, %f102, %f103, %f101;
	ld.global.nc.f32 	%f105, [%rd8+20];
	add.s64 	%rd16, %rd15, %rd11;
	ld.global.nc.f32 	%f106, [%rd16];
	fma.rn.f32 	%f107, %f105, %f106, %f104;
	ld.global.nc.f32 	%f108, [%rd8+24];
	add.s64 	%rd17, %rd16, %rd11;
	ld.global.nc.f32 	%f109, [%rd17];
	fma.rn.f32 	%f110, %f108, %f109, %f107;
	ld.global.nc.f32 	%f111, [%rd8+28];
	add.s64 	%rd18, %rd17, %rd11;
	ld.global.nc.f32 	%f112, [%rd18];
	fma.rn.f32 	%f588, %f111, %f112, %f110;
	add.s32 	%r204, %r204, 8;
	setp.ne.s32 	%p7, %r204, %r206;
	@%p7 bra 	$L__BB0_24;
$L__BB0_25:
	setp.eq.s32 	%p8, %r31, 0;
	@%p8 bra 	$L__BB0_33;
	ld.param.u32 	%r186, [_Z6ab_gpuPKfS0_Pfiii_param_5];
	and.b32  	%r36, %r186, 3;
	setp.lt.u32 	%p9, %r31, 4;
	@%p9 bra 	$L__BB0_28;
	add.s32 	%r58, %r206, %r30;
	mul.wide.s32 	%rd19, %r58, 4;
	add.s64 	%rd20, %rd2, %rd19;
	ld.global.nc.f32 	%f114, [%rd20];
	mad.lo.s32 	%r59, %r206, %r42, %r53;
	mul.wide.s32 	%rd21, %r59, 4;
	add.s64 	%rd22, %rd1, %rd21;
	ld.global.nc.f32 	%f115, [%rd22];
	fma.rn.f32 	%f116, %f114, %f115, %f588;
	ld.global.nc.f32 	%f117, [%rd20+4];
	mul.wide.s32 	%rd23, %r42, 4;
	add.s64 	%rd24, %rd22, %rd23;
	ld.global.nc.f32 	%f118, [%rd24];
	fma.rn.f32 	%f119, %f117, %f118, %f116;
	ld.global.nc.f32 	%f120, [%rd20+8];
	add.s64 	%rd25, %rd24, %rd23;
	ld.global.nc.f32 	%f121, [%rd25];
	fma.rn.f32 	%f122, %f120, %f121, %f119;
	ld.global.nc.f32 	%f123, [%rd20+12];
	add.s64 	%rd26, %rd25, %rd23;
	ld.global.nc.f32 	%f124, [%rd26];
	fma.rn.f32 	%f588, %f123, %f124, %f122;
	add.s32 	%r206, %r206, 4;
$L__BB0_28:
	setp.eq.s32 	%p10, %r36, 0;
	@%p10 bra 	$L__BB0_33;
	setp.eq.s32 	%p11, %r36, 1;
	@%p11 bra 	$L__BB0_31;
	add.s32 	%r60, %r206, %r30;
	mul.wide.s32 	%rd27, %r60, 4;
	add.s64 	%rd28, %rd2, %rd27;
	ld.global.nc.f32 	%f126, [%rd28];
	mad.lo.s32 	%r61, %r206, %r42, %r53;
	mul.wide.s32 	%rd29, %r61, 4;
	add.s64 	%rd30, %rd1, %rd29;
	ld.global.nc.f32 	%f127, [%rd30];
	fma.rn.f32 	%f128, %f126, %f127, %f588;
	ld.global.nc.f32 	%f129, [%rd28+4];
	mul.wide.s32 	%rd31, %r42, 4;
	add.s64 	%rd32, %rd30, %rd31;
	ld.global.nc.f32 	%f130, [%rd32];
	fma.rn.f32 	%f588, %f129, %f130, %f128;
	add.s32 	%r206, %r206, 2;
$L__BB0_31:
	ld.param.u32 	%r187, [_Z6ab_gpuPKfS0_Pfiii_param_5];
	and.b32  	%r62, %r187, 1;
	setp.eq.b32 	%p12, %r62, 1;
	not.pred 	%p13, %p12;
	@%p13 bra 	$L__BB0_33;
	add.s32 	%r63, %r206, %r30;
	mul.wide.s32 	%rd33, %r63, 4;
	add.s64 	%rd34, %rd2, %rd33;
	ld.global.nc.f32 	%f131, [%rd34];
	mad.lo.s32 	%r64, %r206, %r42, %r53;
	mul.wide.s32 	%rd35, %r64, 4;
	add.s64 	%rd36, %rd1, %rd35;
	ld.global.nc.f32 	%f132, [%rd36];
	fma.rn.f32 	%f588, %f131, %f132, %f588;
$L__BB0_33:
	mad.lo.s32 	%r65, %r42, %r28, %r53;
	mul.wide.s32 	%rd37, %r65, 4;
	add.s64 	%rd38, %rd3, %rd37;
	st.global.f32 	[%rd38], %f588;
$L__BB0_34:
	ret;

}
	// .globl	_Z17ab_gpu_horizontalPKfS0_Pfiiiii
.visible .entry _Z17ab_gpu_horizontalPKfS0_Pfiiiii(
	.param .u64 .ptr .align 1 _Z17ab_gpu_horizontalPKfS0_Pfiiiii_param_0,
	.param .u64 .ptr .align 1 _Z17ab_gpu_horizontalPKfS0_Pfiiiii_param_1,
	.param .u64 .ptr .align 1 _Z17ab_gpu_horizontalPKfS0_Pfiiiii_param_2,
	.param .u32 _Z17ab_gpu_horizontalPKfS0_Pfiiiii_param_3,
	.param .u32 _Z17ab_gpu_horizontalPKfS0_Pfiiiii_param_4,
	.param .u32 _Z17ab_gpu_horizontalPKfS0_Pfiiiii_param_5,
	.param .u32 _Z17ab_gpu_horizontalPKfS0_Pfiiiii_param_6,
	.param .u32 _Z17ab_gpu_horizontalPKfS0_Pfiiiii_param_7
)
{
	.reg .pred 	%p<10>;
	.reg .b32 	%r<105>;
	.reg .b32 	%f<368>;
	.reg .b64 	%rd<40>;
	// demoted variable
	.shared .align 4 .b8 _ZZ17ab_gpu_horizontalPKfS0_PfiiiiiE2As[1024];
	// demoted variable
	.shared .align 4 .b8 _ZZ17ab_gpu_horizontalPKfS0_PfiiiiiE2Bs[1024];
	ld.param.u32 	%r33, [_Z17ab_gpu_horizontalPKfS0_Pfiiiii_param_6];
	ld.param.u32 	%r34, [_Z17ab_gpu_horizontalPKfS0_Pfiiiii_param_7];
	mov.u32 	%r35, %ntid.x;
	mov.u32 	%r36, %ctaid.x;
	mov.u32 	%r1, %tid.x;
	mad.lo.s32 	%r2, %r35, %r36, %r1;
	mov.u32 	%r37, %ntid.y;
	mov.u32 	%r38, %ctaid.y;
	mov.u32 	%r3, %tid.y;
	mad.lo.s32 	%r4, %r37, %r38, %r3;
	setp.ge.s32 	%p1, %r4, %r33;
	setp.ge.s32 	%p2, %r2, %r34;
	or.pred  	%p3, %p1, %p2;
	@%p3 bra 	$L__BB1_11;
	ld.param.u32 	%r91, [_Z17ab_gpu_horizontalPKfS0_Pfiiiii_param_5];
	setp.lt.s32 	%p4, %r91, 1;
	mov.f32 	%f367, 0f00000000;
	@%p4 bra 	$L__BB1_10;
	ld.param.u32 	%r92, [_Z17ab_gpu_horizontalPKfS0_Pfiiiii_param_5];
	mad.lo.s32 	%r97, %r92, %r4, %r1;
	shl.b32 	%r40, %r3, 6;
	mov.u32 	%r41, _ZZ17ab_gpu_horizontalPKfS0_PfiiiiiE2As;
	add.s32 	%r6, %r41, %r40;
	add.s32 	%r42, %r92, -1;
	shr.u32 	%r43, %r42, 4;
	add.s32 	%r7, %r43, 1;
	setp.lt.u32 	%p5, %r92, 49;
	mov.f32 	%f367, 0f00000000;
	mov.b32 	%r103, 0;
	@%p5 bra 	$L__BB1_5;
	ld.param.u32 	%r86, [_Z17ab_gpu_horizontalPKfS0_Pfiiiii_param_4];
	add.s32 	%r45, %r3, 16;
	mad.lo.s32 	%r101, %r86, %r45, %r2;
	add.s32 	%r46, %r3, 32;
	mad.lo.s32 	%r100, %r86, %r46, %r2;
	add.s32 	%r47, %r3, 48;
	mad.lo.s32 	%r99, %r86, %r47, %r2;
	mad.lo.s32 	%r98, %r3, %r86, %r2;
	and.b32  	%r48, %r7, 536870908;
	neg.s32 	%r96, %r48;
	mov.f32 	%f367, 0f00000000;
	mov.b32 	%r103, 0;
$L__BB1_4:
	.pragma "nounroll";
	ld.param.u32 	%r87, [_Z17ab_gpu_horizontalPKfS0_Pfiiiii_param_4];
	ld.param.u64 	%rd36, [_Z17ab_gpu_horizontalPKfS0_Pfiiiii_param_1];
	ld.param.u64 	%rd33, [_Z17ab_gpu_horizontalPKfS0_Pfiiiii_param_0];
	mul.wide.s32 	%rd4, %r97, 4;
	cvta.to.global.u64 	%rd5, %rd33;
	add.s64 	%rd6, %rd5, %rd4;
	ld.global.nc.f32 	%f14, [%rd6];
	shl.b32 	%r50, %r1, 2;
	add.s32 	%r51, %r6, %r50;
	st.shared.f32 	[%r51], %f14;
	cvta.to.global.u64 	%rd7, %rd36;
	mul.wide.s32 	%rd8, %r98, 4;
	add.s64 	%rd9, %rd7, %rd8;
	ld.global.nc.f32 	%f15, [%rd9];
	mov.u32 	%r53, _ZZ17ab_gpu_horizontalPKfS0_PfiiiiiE2Bs;
	add.s32 	%r54, %r53, %r50;
	add.s32 	%r55, %r54, %r40;
	st.shared.f32 	[%r55], %f15;
	bar.sync 	0;
	ld.shared.f32 	%f16, [%r6];
	ld.shared.f32 	%f17, [%r54];
	fma.rn.f32 	%f18, %f16, %f17, %f367;
	ld.shared.f32 	%f19, [%r6+4];
	ld.shared.f32 	%f20, [%r54+64];
	fma.rn.f32 	%f21, %f19, %f20, %f18;
	ld.shared.f32 	%f22, [%r6+8];
	ld.shared.f32 	%f23, [%r54+128];
	fma.rn.f32 	%f24, %f22, %f23, %f21;
	ld.shared.f32 	%f25, [%r6+12];
	ld.shared.f32 	%f26, [%r54+192];
	fma.rn.f32 	%f27, %f25, %f26, %f24;
	ld.shared.f32 	%f28, [%r6+16];
	ld.shared.f32 	%f29, [%r54+256];
	fma.rn.f32 	%f30, %f28, %f29, %f27;
	ld.shared.f32 	%f31, [%r6+20];
	ld.shared.f32 	%f32, [%r54+320];
	fma.rn.f32 	%f33, %f31, %f32, %f30;
	ld.shared.f32 	%f34, [%r6+24];
	ld.shared.f32 	%f35, [%r54+384];
	fma.rn.f32 	%f36, %f34, %f35, %f33;
	ld.shared.f32 	%f37, [%r6+28];
	ld.shared.f32 	%f38, [%r54+448];
	fma.rn.f32 	%f39, %f37, %f38, %f36;
	ld.shared.f32 	%f40, [%r6+32];
	ld.shared.f32 	%f41, [%r54+512];
	fma.rn.f32 	%f42, %f40, %f41, %f39;
	ld.shared.f32 	%f43, [%r6+36];
	ld.shared.f32 	%f44, [%r54+576];
	fma.rn.f32 	%f45, %f43, %f44, %f42;
	ld.shared.f32 	%f46, [%r6+40];
	ld.shared.f32 	%f47, [%r54+640];
	fma.rn.f32 	%f48, %f46, %f47, %f45;
	ld.shared.f32 	%f49, [%r6+44];
	ld.shared.f32 	%f50, [%r54+704];
	fma.rn.f32 	%f51, %f49, %f50, %f48;
	ld.shared.f32 	%f52, [%r6+48];
	ld.shared.f32 	%f53, [%r54+768];
	fma.rn.f32 	%f54, %f52, %f53, %f51;
	ld.shared.f32 	%f55, [%r6+52];
	ld.shared.f32 	%f56, [%r54+832];
	fma.rn.f32 	%f57, %f55, %f56, %f54;
	ld.shared.f32 	%f58, [%r6+56];
	ld.shared.f32 	%f59, [%r54+896];
	fma.rn.f32 	%f60, %f58, %f59, %f57;
	ld.shared.f32 	%f61, [%r6+60];
	ld.shared.f32 	%f62, [%r54+960];
	fma.rn.f32 	%f63, %f61, %f62, %f60;
	bar.sync 	0;
	ld.global.nc.f32 	%f64, [%rd6+64];
	st.shared.f32 	[%r51], %f64;
	mul.wide.s32 	%rd10, %r101, 4;
	add.s64 	%rd11, %rd7, %rd10;
	ld.global.nc.f32 	%f65, [%rd11];
	st.shared.f32 	[%r55], %f65;
	bar.sync 	0;
	ld.shared.f32 	%f66, [%r6];
	ld.shared.f32 	%f67, [%r54];
	fma.rn.f32 	%f68, %f66, %f67, %f63;
	ld.shared.f32 	%f69, [%r6+4];
	ld.shared.f32 	%f70, [%r54+64];
	fma.rn.f32 	%f71, %f69, %f70, %f68;
	ld.shared.f32 	%f72, [%r6+8];
	ld.shared.f32 	%f73, [%r54+128];
	fma.rn.f32 	%f74, %f72, %f73, %f71;
	ld.shared.f32 	%f75, [%r6+12];
	ld.shared.f32 	%f76, [%r54+192];
	fma.rn.f32 	%f77, %f75, %f76, %f74;
	ld.shared.f32 	%f78, [%r6+16];
	ld.shared.f32 	%f79, [%r54+256];
	fma.rn.f32 	%f80, %f78, %f79, %f77;
	ld.shared.f32 	%f81, [%r6+20];
	ld.shared.f32 	%f82, [%r54+320];
	fma.rn.f32 	%f83, %f81, %f82, %f80;
	ld.shared.f32 	%f84, [%r6+24];
	ld.shared.f32 	%f85, [%r54+384];
	fma.rn.f32 	%f86, %f84, %f85, %f83;
	ld.shared.f32 	%f87, [%r6+28];
	ld.shared.f32 	%f88, [%r54+448];
	fma.rn.f32 	%f89, %f87, %f88, %f86;
	ld.shared.f32 	%f90, [%r6+32];
	ld.shared.f32 	%f91, [%r54+512];
	fma.rn.f32 	%f92, %f90, %f91, %f89;
	ld.shared.f32 	%f93, [%r6+36];
	ld.shared.f32 	%f94, [%r54+576];
	fma.rn.f32 	%f95, %f93, %f94, %f92;
	ld.shared.f32 	%f96, [%r6+40];
	ld.shared.f32 	%f97, [%r54+640];
	fma.rn.f32 	%f98, %f96, %f97, %f95;
	ld.shared.f32 	%f99, [%r6+44];
	ld.shared.f32 	%f100, [%r54+704];
	fma.rn.f32 	%f101, %f99, %f100, %f98;
	ld.shared.f32 	%f102, [%r6+48];
	ld.shared.f32 	%f103, [%r54+768];
	fma.rn.f32 	%f104, %f102, %f103, %f101;
	ld.shared.f32 	%f105, [%r6+52];
	ld.shared.f32 	%f106, [%r54+832];
	fma.rn.f32 	%f107, %f105, %f106, %f104;
	ld.shared.f32 	%f108, [%r6+56];
	ld.shared.f32 	%f109, [%r54+896];
	fma.rn.f32 	%f110, %f108, %f109, %f107;
	ld.shared.f32 	%f111, [%r6+60];
	ld.shared.f32 	%f112, [%r54+960];
	fma.rn.f32 	%f113, %f111, %f112, %f110;
	bar.sync 	0;
	ld.global.nc.f32 	%f114, [%rd6+128];
	st.shared.f32 	[%r51], %f114;
	mul.wide.s32 	%rd12, %r100, 4;
	add.s64 	%rd13, %rd7, %rd12;
	ld.global.nc.f32 	%f115, [%rd13];
	st.shared.f32 	[%r55], %f115;
	bar.sync 	0;
	ld.shared.f32 	%f116, [%r6];
	ld.shared.f32 	%f117, [%r54];
	fma.rn.f32 	%f118, %f116, %f117, %f113;
	ld.shared.f32 	%f119, [%r6+4];
	ld.shared.f32 	%f120, [%r54+64];
	fma.rn.f32 	%f121, %f119, %f120, %f118;
	ld.shared.f32 	%f122, [%r6+8];
	ld.shared.f32 	%f123, [%r54+128];
	fma.rn.f32 	%f124, %f122, %f123, %f121;
	ld.shared.f32 	%f125, [%r6+12];
	ld.shared.f32 	%f126, [%r54+192];
	fma.rn.f32 	%f127, %f125, %f126, %f124;
	ld.shared.f32 	%f128, [%r6+16];
	ld.shared.f32 	%f129, [%r54+256];
	fma.rn.f32 	%f130, %f128, %f129, %f127;
	ld.shared.f32 	%f131, [%r6+20];
	ld.shared.f32 	%f132, [%r54+320];
	fma.rn.f32 	%f133, %f131, %f132, %f130;
	ld.shared.f32 	%f134, [%r6+24];
	ld.shared.f32 	%f135, [%r54+384];
	fma.rn.f32 	%f136, %f134, %f135, %f133;
	ld.shared.f32 	%f137, [%r6+28];
	ld.shared.f32 	%f138, [%r54+448];
	fma.rn.f32 	%f139, %f137, %f138, %f136;
	ld.shared.f32 	%f140, [%r6+32];
	ld.shared.f32 	%f141, [%r54+512];
	fma.rn.f32 	%f142, %f140, %f141, %f139;
	ld.shared.f32 	%f143, [%r6+36];
	ld.shared.f32 	%f144, [%r54+576];
	fma.rn.f32 	%f145, %f143, %f144, %f142;
	ld.shared.f32 	%f146, [%r6+40];
	ld.shared.f32 	%f147, [%r54+640];
	fma.rn.f32 	%f148, %f146, %f147, %f145;
	ld.shared.f32 	%f149, [%r6+44];
	ld.shared.f32 	%f150, [%r54+704];
	fma.rn.f32 	%f151, %f149, %f150, %f148;
	ld.shared.f32 	%f152, [%r6+48];
	ld.shared.f32 	%f153, [%r54+768];
	fma.rn.f32 	%f154, %f152, %f153, %f151;
	ld.shared.f32 	%f155, [%r6+52];
	ld.shared.f32 	%f156, [%r54+832];
	fma.rn.f32 	%f157, %f155, %f156, %f154;
	ld.shared.f32 	%f158, [%r6+56];
	ld.shared.f32 	%f159, [%r54+896];
	fma.rn.f32 	%f160, %f158, %f159, %f157;
	ld.shared.f32 	%f161, [%r6+60];
	ld.shared.f32 	%f162, [%r54+960];
	fma.rn.f32 	%f163, %f161, %f162, %f160;
	bar.sync 	0;
	ld.global.nc.f32 	%f164, [%rd6+192];
	st.shared.f32 	[%r51], %f164;
	mul.wide.s32 	%rd14, %r99, 4;
	add.s64 	%rd15, %rd7, %rd14;
	ld.global.nc.f32 	%f165, [%rd15];
	st.shared.f32 	[%r55], %f165;
	bar.sync 	0;
	add.s32 	%r103, %r103, 64;
	ld.shared.f32 	%f166, [%r6];
	ld.shared.f32 	%f167, [%r54];
	fma.rn.f32 	%f168, %f166, %f167, %f163;
	ld.shared.f32 	%f169, [%r6+4];
	ld.shared.f32 	%f170, [%r54+64];
	fma.rn.f32 	%f171, %f169, %f170, %f168;
	ld.shared.f32 	%f172, [%r6+8];
	ld.shared.f32 	%f173, [%r54+128];
	fma.rn.f32 	%f174, %f172, %f173, %f171;
	ld.shared.f32 	%f175, [%r6+12];
	ld.shared.f32 	%f176, [%r54+192];
	fma.rn.f32 	%f177, %f175, %f176, %f174;
	ld.shared.f32 	%f178, [%r6+16];
	ld.shared.f32 	%f179, [%r54+256];
	fma.rn.f32 	%f180, %f178, %f179, %f177;
	ld.shared.f32 	%f181, [%r6+20];
	ld.shared.f32 	%f182, [%r54+320];
	fma.rn.f32 	%f183, %f181, %f182, %f180;
	ld.shared.f32 	%f184, [%r6+24];
	ld.shared.f32 	%f185, [%r54+384];
	fma.rn.f32 	%f186, %f184, %f185, %f183;
	ld.shared.f32 	%f187, [%r6+28];
	ld.shared.f32 	%f188, [%r54+448];
	fma.rn.f32 	%f189, %f187, %f188, %f186;
	ld.shared.f32 	%f190, [%r6+32];
	ld.shared.f32 	%f191, [%r54+512];
	fma.rn.f32 	%f192, %f190, %f191, %f189;
	ld.shared.f32 	%f193, [%r6+36];
	ld.shared.f32 	%f194, [%r54+576];
	fma.rn.f32 	%f195, %f193, %f194, %f192;
	ld.shared.f32 	%f196, [%r6+40];
	ld.shared.f32 	%f197, [%r54+640];
	fma.rn.f32 	%f198, %f196, %f197, %f195;
	ld.shared.f32 	%f199, [%r6+44];
	ld.shared.f32 	%f200, [%r54+704];
	fma.rn.f32 	%f201, %f199, %f200, %f198;
	ld.shared.f32 	%f202, [%r6+48];
	ld.shared.f32 	%f203, [%r54+768];
	fma.rn.f32 	%f204, %f202, %f203, %f201;
	ld.shared.f32 	%f205, [%r6+52];
	ld.shared.f32 	%f206, [%r54+832];
	fma.rn.f32 	%f207, %f205, %f206, %f204;
	ld.shared.f32 	%f208, [%r6+56];
	ld.shared.f32 	%f209, [%r54+896];
	fma.rn.f32 	%f210, %f208, %f209, %f207;
	ld.shared.f32 	%f211, [%r6+60];
	ld.shared.f32 	%f212, [%r54+960];
	fma.rn.f32 	%f367, %f211, %f212, %f210;
	bar.sync 	0;
	shl.b32 	%r56, %r87, 6;
	add.s32 	%r101, %r101, %r56;
	add.s32 	%r100, %r100, %r56;
	add.s32 	%r99, %r99, %r56;
	add.s32 	%r98, %r98, %r56;
	add.s32 	%r97, %r97, 64;
	add.s32 	%r96, %r96, 4;
	setp.ne.s32 	%p6, %r96, 0;
	@%p6 bra 	$L__BB1_4;
$L__BB1_5:
	ld.param.u32 	%r93, [_Z17ab_gpu_horizontalPKfS0_Pfiiiii_param_5];
	add.s32 	%r28, %r93, -1;
	shr.u32 	%r58, %r28, 4;
	add.s32 	%r59, %r58, 1;
	and.b32  	%r57, %r59, 3;
	setp.eq.s32 	%p7, %r57, 0;
	@%p7 bra 	$L__BB1_10;
	setp.eq.s32 	%p8, %r57, 1;
	@%p8 bra 	$L__BB1_8;
	ld.param.u32 	%r94, [_Z17ab_gpu_horizontalPKfS0_Pfiiiii_param_5];
	ld.param.u32 	%r88, [_Z17ab_gpu_horizontalPKfS0_Pfiiiii_param_4];
	ld.param.u64 	%rd37, [_Z17ab_gpu_horizontalPKfS0_Pfiiiii_param_1];
	ld.param.u64 	%rd34, [_Z17ab_gpu_horizontalPKfS0_Pfiiiii_param_0];
	mad.lo.s32 	%r61, %r94, %r4, %r1;
	add.s32 	%r62, %r61, %r103;
	cvta.to.global.u64 	%rd16, %rd34;
	mul.wide.s32 	%rd17, %r62, 4;
	add.s64 	%rd18, %rd16, %rd17;
	ld.global.nc.f32 	%f214, [%rd18];
	shl.b32 	%r63, %r1, 2;
	add.s32 	%r64, %r6, %r63;
	st.shared.f32 	[%r64], %f214;
	add.s32 	%r65, %r103, %r3;
	mad.lo.s32 	%r66, %r65, %r88, %r2;
	cvta.to.global.u64 	%rd19, %rd37;
	mul.wide.s32 	%rd20, %r66, 4;
	add.s64 	%rd21, %rd19, %rd20;
	ld.global.nc.f32 	%f215, [%rd21];
	mov.u32 	%r68, _ZZ17ab_gpu_horizontalPKfS0_PfiiiiiE2Bs;
	add.s32 	%r69, %r68, %r63;
	add.s32 	%r70, %r69, %r40;
	st.shared.f32 	[%r70], %f215;
	bar.sync 	0;
	ld.shared.f32 	%f216, [%r6];
	ld.shared.f32 	%f217, [%r69];
	fma.rn.f32 	%f218, %f216, %f217, %f367;
	ld.shared.f32 	%f219, [%r6+4];
	ld.shared.f32 	%f220, [%r69+64];
	fma.rn.f32 	%f221, %f219, %f220, %f218;
	ld.shared.f32 	%f222, [%r6+8];
	ld.shared.f32 	%f223, [%r69+128];
	fma.rn.f32 	%f224, %f222, %f223, %f221;
	ld.shared.f32 	%f225, [%r6+12];
	ld.shared.f32 	%f226, [%r69+192];
	fma.rn.f32 	%f227, %f225, %f226, %f224;
	ld.shared.f32 	%f228, [%r6+16];
	ld.shared.f32 	%f229, [%r69+256];
	fma.rn.f32 	%f230, %f228, %f229, %f227;
	ld.shared.f32 	%f231, [%r6+20];
	ld.shared.f32 	%f232, [%r69+320];
	fma.rn.f32 	%f233, %f231, %f232, %f230;
	ld.shared.f32 	%f234, [%r6+24];
	ld.shared.f32 	%f235, [%r69+384];
	fma.rn.f32 	%f236, %f234, %f235, %f233;
	ld.shared.f32 	%f237, [%r6+28];
	ld.shared.f32 	%f238, [%r69+448];
	fma.rn.f32 	%f239, %f237, %f238, %f236;
	ld.shared.f32 	%f240, [%r6+32];
	ld.shared.f32 	%f241, [%r69+512];
	fma.rn.f32 	%f242, %f240, %f241, %f239;
	ld.shared.f32 	%f243, [%r6+36];
	ld.shared.f32 	%f244, [%r69+576];
	fma.rn.f32 	%f245, %f243, %f244, %f242;
	ld.shared.f32 	%f246, [%r6+40];
	ld.shared.f32 	%f247, [%r69+640];
	fma.rn.f32 	%f248, %f246, %f247, %f245;
	ld.shared.f32 	%f249, [%r6+44];
	ld.shared.f32 	%f250, [%r69+704];
	fma.rn.f32 	%f251, %f249, %f250, %f248;
	ld.shared.f32 	%f252, [%r6+48];
	ld.shared.f32 	%f253, [%r69+768];
	fma.rn.f32 	%f254, %f252, %f253, %f251;
	ld.shared.f32 	%f255, [%r6+52];
	ld.shared.f32 	%f256, [%r69+832];
	fma.rn.f32 	%f257, %f255, %f256, %f254;
	ld.shared.f32 	%f258, [%r6+56];
	ld.shared.f32 	%f259, [%r69+896];
	fma.rn.f32 	%f260, %f258, %f259, %f257;
	ld.shared.f32 	%f261, [%r6+60];
	ld.shared.f32 	%f262, [%r69+960];
	fma.rn.f32 	%f263, %f261, %f262, %f260;
	bar.sync 	0;
	ld.global.nc.f32 	%f264, [%rd18+64];
	st.shared.f32 	[%r64], %f264;
	add.s32 	%r71, %r65, 16;
	mad.lo.s32 	%r72, %r71, %r88, %r2;
	mul.wide.s32 	%rd22, %r72, 4;
	add.s64 	%rd23, %rd19, %rd22;
	ld.global.nc.f32 	%f265, [%rd23];
	st.shared.f32 	[%r70], %f265;
	bar.sync 	0;
	ld.shared.f32 	%f266, [%r6];
	ld.shared.f32 	%f267, [%r69];
	fma.rn.f32 	%f268, %f266, %f267, %f263;
	ld.shared.f32 	%f269, [%r6+4];
	ld.shared.f32 	%f270, [%r69+64];
	fma.rn.f32 	%f271, %f269, %f270, %f268;
	ld.shared.f32 	%f272, [%r6+8];
	ld.shared.f32 	%f273, [%r69+128];
	fma.rn.f32 	%f274, %f272, %f273, %f271;
	ld.shared.f32 	%f275, [%r6+12];
	ld.shared.f32 	%f276, [%r69+192];
	fma.rn.f32 	%f277, %f275, %f276, %f274;
	ld.shared.f32 	%f278, [%r6+16];
	ld.shared.f32 	%f279, [%r69+256];
	fma.rn.f32 	%f280, %f278, %f279, %f277;
	ld.shared.f32 	%f281, [%r6+20];
	ld.shared.f32 	%f282, [%r69+320];
	fma.rn.f32 	%f283, %f281, %f282, %f280;
	ld.shared.f32 	%f284, [%r6+24];
	ld.shared.f32 	%f285, [%r69+384];
	fma.rn.f32 	%f286, %f284, %f285, %f283;
	ld.shared.f32 	%f287, [%r6+28];
	ld.shared.f32 	%f288, [%r69+448];
	fma.rn.f32 	%f289, %f287, %f288, %f286;
	ld.shared.f32 	%f290, [%r6+32];
	ld.shared.f32 	%f291, [%r69+512];
	fma.rn.f32 	%f292, %f290, %f291, %f289;
	ld.shared.f32 	%f293, [%r6+36];
	ld.shared.f32 	%f294, [%r69+576];
	fma.rn.f32 	%f295, %f293, %f294, %f292;
	ld.shared.f32 	%f296, [%r6+40];
	ld.shared.f32 	%f297, [%r69+640];
	fma.rn.f32 	%f298, %f296, %f297, %f295;
	ld.shared.f32 	%f299, [%r6+44];
	ld.shared.f32 	%f300, [%r69+704];
	fma.rn.f32 	%f301, %f299, %f300, %f298;
	ld.shared.f32 	%f302, [%r6+48];
	ld.shared.f32 	%f303, [%r69+768];
	fma.rn.f32 	%f304, %f302, %f303, %f301;
	ld.shared.f32 	%f305, [%r6+52];
	ld.shared.f32 	%f306, [%r69+832];
	fma.rn.f32 	%f307, %f305, %f306, %f304;
	ld.shared.f32 	%f308, [%r6+56];
	ld.shared.f32 	%f309, [%r69+896];
	fma.rn.f32 	%f310, %f308, %f309, %f307;
	ld.shared.f32 	%f311, [%r6+60];
	ld.shared.f32 	%f312, [%r69+960];
	fma.rn.f32 	%f367, %f311, %f312, %f310;
	bar.sync 	0;
	add.s32 	%r103, %r103, 32;
$L__BB1_8:
	and.b32  	%r73, %r28, 16;
	setp.ne.s32 	%p9, %r73, 0;
	@%p9 bra 	$L__BB1_10;
	ld.param.u32 	%r95, [_Z17ab_gpu_horizontalPKfS0_Pfiiiii_param_5];
	ld.param.u32 	%r89, [_Z17ab_gpu_horizontalPKfS0_Pfiiiii_param_4];
	ld.param.u64 	%rd38, [_Z17ab_gpu_horizontalPKfS0_Pfiiiii_param_1];
	ld.param.u64 	%rd35, [_Z17ab_gpu_horizontalPKfS0_Pfiiiii_param_0];
	mad.lo.s32 	%r75, %r95, %r4, %r1;
	add.s32 	%r76, %r75, %r103;
	cvta.to.global.u64 	%rd24, %rd35;
	mul.wide.s32 	%rd25, %r76, 4;
	add.s64 	%rd26, %rd24, %rd25;
	ld.global.nc.f32 	%f313, [%rd26];
	shl.b32 	%r77, %r1, 2;
	add.s32 	%r78, %r6, %r77;
	st.shared.f32 	[%r78], %f313;
	add.s32 	%r79, %r103, %r3;
	mad.lo.s32 	%r80, %r79, %r89, %r2;
	cvta.to.global.u64 	%rd27, %rd38;
	mul.wide.s32 	%rd28, %r80, 4;
	add.s64 	%rd29, %rd27, %rd28;
	ld.global.nc.f32 	%f314, [%rd29];
	mov.u32 	%r82, _ZZ17ab_gpu_horizontalPKfS0_PfiiiiiE2Bs;
	add.s32 	%r83, %r82, %r77;
	add.s32 	%r84, %r83, %r40;
	st.shared.f32 	[%r84], %f314;
	bar.sync 	0;
	ld.shared.f32 	%f315, [%r6];
	ld.shared.f32 	%f316, [%r83];
	fma.rn.f32 	%f317, %f315, %f316, %f367;
	ld.shared.f32 	%f318, [%r6+4];
	ld.shared.f32 	%f319, [%r83+64];
	fma.rn.f32 	%f320, %f318, %f319, %f317;
	ld.shared.f32 	%f321, [%r6+8];
	ld.shared.f32 	%f322, [%r83+128];
	fma.rn.f32 	%f323, %f321, %f322, %f320;
	ld.shared.f32 	%f324, [%r6+12];
	ld.shared.f32 	%f325, [%r83+192];
	fma.rn.f32 	%f326, %f324, %f325, %f323;
	ld.shared.f32 	%f327, [%r6+16];
	ld.shared.f32 	%f328, [%r83+256];
	fma.rn.f32 	%f329, %f327, %f328, %f326;
	ld.shared.f32 	%f330, [%r6+20];
	ld.shared.f32 	%f331, [%r83+320];
	fma.rn.f32 	%f332, %f330, %f331, %f329;
	ld.shared.f32 	%f333, [%r6+24];
	ld.shared.f32 	%f334, [%r83+384];
	fma.rn.f32 	%f335, %f333, %f334, %f332;
	ld.shared.f32 	%f336, [%r6+28];
	ld.shared.f32 	%f337, [%r83+448];
	fma.rn.f32 	%f338, %f336, %f337, %f335;
	ld.shared.f32 	%f339, [%r6+32];
	ld.shared.f32 	%f340, [%r83+512];
	fma.rn.f32 	%f341, %f339, %f340, %f338;
	ld.shared.f32 	%f342, [%r6+36];
	ld.shared.f32 	%f343, [%r83+576];
	fma.rn.f32 	%f344, %f342, %f343, %f341;
	ld.shared.f32 	%f345, [%r6+40];
	ld.shared.f32 	%f346, [%r83+640];
	fma.rn.f32 	%f347, %f345, %f346, %f344;
	ld.shared.f32 	%f348, [%r6+44];
	ld.shared.f32 	%f349, [%r83+704];
	fma.rn.f32 	%f350, %f348, %f349, %f347;
	ld.shared.f32 	%f351, [%r6+48];
	ld.shared.f32 	%f352, [%r83+768];
	fma.rn.f32 	%f353, %f351, %f352, %f350;
	ld.shared.f32 	%f354, [%r6+52];
	ld.shared.f32 	%f355, [%r83+832];
	fma.rn.f32 	%f356, %f354, %f355, %f353;
	ld.shared.f32 	%f357, [%r6+56];
	ld.shared.f32 	%f358, [%r83+896];
	fma.rn.f32 	%f359, %f357, %f358, %f356;
	ld.shared.f32 	%f360, [%r6+60];
	ld.shared.f32 	%f361, [%r83+960];
	fma.rn.f32 	%f367, %f360, %f361, %f359;
	bar.sync 	0;
$L__BB1_10:
	ld.param.u32 	%r90, [_Z17ab_gpu_horizontalPKfS0_Pfiiiii_param_4];
	ld.param.u64 	%rd39, [_Z17ab_gpu_horizontalPKfS0_Pfiiiii_param_2];
	mad.lo.s32 	%r85, %r90, %r4, %r2;
	cvta.to.global.u64 	%rd30, %rd39;
	mul.wide.s32 	%rd31, %r85, 4;
	add.s64 	%rd32, %rd30, %rd31;
	st.global.f32 	[%rd32], %f367;
$L__BB1_11:
	ret;

}
	// .globl	_Z15ab_gpu_verticalPKfS0_Pfiiiii
.visible .entry _Z15ab_gpu_verticalPKfS0_Pfiiiii(
	.param .u64 .ptr .align 1 _Z15ab_gpu_verticalPKfS0_Pfiiiii_param_0,
	.param .u64 .ptr .align 1 _Z15ab_gpu_verticalPKfS0_Pfiiiii_param_1,
	.param .u64 .ptr .align 1 _Z15ab_gpu_verticalPKfS0_Pfiiiii_param_2,
	.param .u32 _Z15ab_gpu_verticalPKfS0_Pfiiiii_param_3,
	.param .u32 _Z15ab_gpu_verticalPKfS0_Pfiiiii_param_4,
	.param .u32 _Z15ab_gpu_verticalPKfS0_Pfiiiii_param_5,
	.param .u32 _Z15ab_gpu_verticalPKfS0_Pfiiiii_param_6,
	.param .u32 _Z15ab_gpu_verticalPKfS0_Pfiiiii_param_7
)
{


	ret;

}
	// .globl	_Z19ab_gpu_small_squarePKfS0_Pfiii
.visible .entry _Z19ab_gpu_small_squarePKfS0_Pfiii(
	.param .u64 .ptr .align 1 _Z19ab_gpu_small_squarePKfS0_Pfiii_param_0,
	.param .u64 .ptr .align 1 _Z19ab_gpu_small_squarePKfS0_Pfiii_param_1,
	.param .u64 .ptr .align 1 _Z19ab_gpu_small_squarePKfS0_Pfiii_param_2,
	.param .u32 _Z19ab_gpu_small_squarePKfS0_Pfiii_param_3,
	.param .u32 _Z19ab_gpu_small_squarePKfS0_Pfiii_param_4,
	.param .u32 _Z19ab_gpu_small_squarePKfS0_Pfiii_param_5
)
{
	.reg .pred 	%p<13>;
	.reg .b32 	%r<46>;
	.reg .b32 	%f<68>;
	.reg .b64 	%rd<40>;

	ld.param.u64 	%rd5, [_Z19ab_gpu_small_squarePKfS0_Pfiii_param_0];
	ld.param.u64 	%rd6, [_Z19ab_gpu_small_squarePKfS0_Pfiii_param_1];
	ld.param.u64 	%rd4, [_Z19ab_gpu_small_squarePKfS0_Pfiii_param_2];
	ld.param.u32 	%r22, [_Z19ab_gpu_small_squarePKfS0_Pfiii_param_3];
	ld.param.u32 	%r23, [_Z19ab_gpu_small_squarePKfS0_Pfiii_param_4];
	ld.param.u32 	%r21, [_Z19ab_gpu_small_squarePKfS0_Pfiii_param_5];
	cvta.to.global.u64 	%rd1, %rd6;
	cvta.to.global.u64 	%rd2, %rd5;
	mov.u32 	%r24, %ntid.x;
	mov.u32 	%r25, %ctaid.x;
	mov.u32 	%r26, %tid.x;
	mad.lo.s32 	%r1, %r24, %r25, %r26;
	mov.u32 	%r27, %ntid.y;
	mov.u32 	%r28, %ctaid.y;
	mov.u32 	%r29, %tid.y;
	mad.lo.s32 	%r30, %r27, %r28, %r29;
	setp.ge.s32 	%p1, %r1, %r22;
	setp.ge.s32 	%p2, %r30, %r23;
	or.pred  	%p3, %p1, %p2;
	@%p3 bra 	$L__BB3_14;
	setp.lt.s32 	%p4, %r21, 1;
	mov.f32 	%f67, 0f00000000;
	@%p4 bra 	$L__BB3_13;
	mul.lo.s32 	%r3, %r21, %r1;
	and.b32  	%r4, %r21, 7;
	setp.lt.u32 	%p5, %r21, 8;
	mov.f32 	%f67, 0f00000000;
	mov.b32 	%r44, 0;
	@%p5 bra 	$L__BB3_5;
	and.b32  	%r44, %r21, 2147483640;
	neg.s32 	%r42, %r44;
	shl.b32 	%r7, %r23, 3;
	add.s64 	%rd3, %rd2, 16;
	mov.f32 	%f67, 0f00000000;
	mul.wide.s32 	%rd11, %r23, 4;
	mov.u32 	%r40, %r3;
	mov.u32 	%r41, %r30;
$L__BB3_4:
	.pragma "nounroll";
	mul.wide.s32 	%rd7, %r40, 4;
	add.s64 	%rd8, %rd3, %rd7;
	ld.global.nc.f32 	%f17, [%rd8+-16];
	mul.wide.s32 	%rd9, %r41, 4;
	add.s64 	%rd10, %rd1, %rd9;
	ld.global.nc.f32 	%f18, [%rd10];
	fma.rn.f32 	%f19, %f17, %f18, %f67;
	ld.global.nc.f32 	%f20, [%rd8+-12];
	add.s64 	%rd12, %rd10, %rd11;
	ld.global.nc.f32 	%f21, [%rd12];
	fma.rn.f32 	%f22, %f20, %f21, %f19;
	ld.global.nc.f32 	%f23, [%rd8+-8];
	add.s64 	%rd13, %rd12, %rd11;
	ld.global.nc.f32 	%f24, [%rd13];
	fma.rn.f32 	%f25, %f23, %f24, %f22;
	ld.global.nc.f32 	%f26, [%rd8+-4];
	add.s64 	%rd14, %rd13, %rd11;
	ld.global.nc.f32 	%f27, [%rd14];
	fma.rn.f32 	%f28, %f26, %f27, %f25;
	ld.global.nc.f32 	%f29, [%rd8];
	add.s64 	%rd15, %rd14, %rd11;
	ld.global.nc.f32 	%f30, [%rd15];
	fma.rn.f32 	%f31, %f29, %f30, %f28;
	ld.global.nc.f32 	%f32, [%rd8+4];
	add.s64 	%rd16, %rd15, %rd11;
	ld.global.nc.f32 	%f33, [%rd16];
	fma.rn.f32 	%f34, %f32, %f33, %f31;
	ld.global.nc.f32 	%f35, [%rd8+8];
	add.s64 	%rd17, %rd16, %rd11;
	ld.global.nc.f32 	%f36, [%rd17];
	fma.rn.f32 	%f37, %f35, %f36, %f34;
	ld.global.nc.f32 	%f38, [%rd8+12];
	add.s64 	%rd18, %rd17, %rd11;
	ld.global.nc.f32 	%f39, [%rd18];
	fma.rn.f32 	%f67, %f38, %f39, %f37;
	add.s32 	%r42, %r42, 8;
	add.s32 	%r41, %r41, %r7;
	add.s32 	%r40, %r40, 8;
	setp.ne.s32 	%p6, %r42, 0;
	@%p6 bra 	$L__BB3_4;
$L__BB3_5:
	setp.eq.s32 	%p7, %r4, 0;
	@%p7 bra 	$L__BB3_13;
	and.b32  	%r15, %r21, 3;
	setp.lt.u32 	%p8, %r4, 4;
	@%p8 bra 	$L__BB3_8;
	add.s32 	%r32, %r44, %r3;
	mul.wide.s32 	%rd19, %r32, 4;
	add.s64 	%rd20, %rd2, %rd19;
	ld.global.nc.f32 	%f41, [%rd20];
	mad.lo.s32 	%r33, %r44, %r23, %r30;
	mul.wide.s32 	%rd21, %r33, 4;
	add.s64 	%rd22, %rd1, %rd21;
	ld.global.nc.f32 	%f42, [%rd22];
	fma.rn.f32 	%f43, %f41, %f42, %f67;
	ld.global.nc.f32 	%f44, [%rd20+4];
	mul.wide.s32 	%rd23, %r23, 4;
	add.s64 	%rd24, %rd22, %rd23;
	ld.global.nc.f32 	%f45, [%rd24];
	fma.rn.f32 	%f46, %f44, %f45, %f43;
	ld.global.nc.f32 	%f47, [%rd20+8];
	add.s64 	%rd25, %rd24, %rd23;
	ld.global.nc.f32 	%f48, [%rd25];
	fma.rn.f32 	%f49, %f47, %f48, %f46;
	ld.global.nc.f32 	%f50, [%rd20+12];
	add.s64 	%rd26, %rd25, %rd23;
	ld.global.nc.f32 	%f51, [%rd26];
	fma.rn.f32 	%f67, %f50, %f51, %f49;
	add.s32 	%r44, %r44, 4;
$L__BB3_8:
	setp.eq.s32 	%p9, %r15, 0;
	@%p9 bra 	$L__BB3_13;
	setp.eq.s32 	%p10, %r15, 1;
	@%p10 bra 	$L__BB3_11;
	add.s32 	%r34, %r44, %r3;
	mul.wide.s32 	%rd27, %r34, 4;
	add.s64 	%rd28, %rd2, %rd27;
	ld.global.nc.f32 	%f53, [%rd28];
	mad.lo.s32 	%r35, %r44, %r23, %r30;
	mul.wide.s32 	%rd29, %r35, 4;
	add.s64 	%rd30, %rd1, %rd29;
	ld.global.nc.f32 	%f54, [%rd30];
	fma.rn.f32 	%f55, %f53, %f54, %f67;
	ld.global.nc.f32 	%f56, [%rd28+4];
	mul.wide.s32 	%rd31, %r23, 4;
	add.s64 	%rd32, %rd30, %rd31;
	ld.global.nc.f32 	%f57, [%rd32];
	fma.rn.f32 	%f67, %f56, %f57, %f55;
	add.s32 	%r44, %r44, 2;
$L__BB3_11:
	and.b32  	%r36, %r21, 1;
	setp.eq.b32 	%p11, %r36, 1;
	not.pred 	%p12, %p11;
	@%p12 bra 	$L__BB3_13;
	add.s32 	%r37, %r44, %r3;
	mul.wide.s32 	%rd33, %r37, 4;
	add.s64 	%rd34, %rd2, %rd33;
	ld.global.nc.f32 	%f58, [%rd34];
	mad.lo.s32 	%r38, %r44, %r23, %r30;
	mul.wide.s32 	%rd35, %r38, 4;
	add.s64 	%rd36, %rd1, %rd35;
	ld.global.nc.f32 	%f59, [%rd36];
	fma.rn.f32 	%f67, %f58, %f59, %f67;
$L__BB3_13:
	mad.lo.s32 	%r39, %r23, %r1, %r30;
	cvta.to.global.u64 	%rd37, %rd4;
	mul.wide.s32 	%rd38, %r39, 4;
	add.s64 	%rd39, %rd37, %rd38;
	st.global.f32 	[%rd39], %f67;
$L__BB3_14:
	ret;

}
	// .globl	_Z7abT_gpuPKfS0_Pfiii
.visible .entry _Z7abT_gpuPKfS0_Pfiii(
	.param .u64 .ptr .align 1 _Z7abT_gpuPKfS0_Pfiii_param_0,
	.param .u64 .ptr .align 1 _Z7abT_gpuPKfS0_Pfiii_param_1,
	.param .u64 .ptr .align 1 _Z7abT_gpuPKfS0_Pfiii_param_2,
	.param .u32 _Z7abT_gpuPKfS0_Pfiii_param_3,
	.param .u32 _Z7abT_gpuPKfS0_Pfiii_param_4,
	.param .u32 _Z7abT_gpuPKfS0_Pfiii_param_5
)
{
	.reg .pred 	%p<30>;
	.reg .b32 	%r<214>;
	.reg .b32 	%f<633>;
	.reg .b64 	%rd<83>;
	// demoted variable
	.shared .align 4 .b8 _ZZ7abT_gpuPKfS0_PfiiiE3As1[1024];
	// demoted variable
	.shared .align 4 .b8 _ZZ7abT_gpuPKfS0_PfiiiE3As2[1024];
	// demoted variable
	.shared .align 4 .b8 _ZZ7abT_gpuPKfS0_PfiiiE3As3[1024];
	// demoted variable
	.shared .align 4 .b8 _ZZ7abT_gpuPKfS0_PfiiiE3As4[1024];
	// demoted variable
	.shared .align 4 .b8 _ZZ7abT_gpuPKfS0_PfiiiE3Bs1[1024];
	// demoted variable
	.shared .align 4 .b8 _ZZ7abT_gpuPKfS0_PfiiiE3Bs2[1024];
	// demoted variable
	.shared .align 4 .b8 _ZZ7abT_gpuPKfS0_PfiiiE3Bs3[1024];
	// demoted variable
	.shared .align 4 .b8 _ZZ7abT_gpuPKfS0_PfiiiE3Bs4[1024];
	// demoted variable
	.shared .align 4 .b8 _ZZ7abT_gpuPKfS0_PfiiiE2As[1024];
	// demoted variable
	.shared .align 4 .b8 _ZZ7abT_gpuPKfS0_PfiiiE2Bs[1024];
	ld.param.u64 	%rd4, [_Z7abT_gpuPKfS0_Pfiii_param_0];
	ld.param.u64 	%rd6, [_Z7abT_gpuPKfS0_Pfiii_param_1];
	ld.param.u64 	%rd5, [_Z7abT_gpuPKfS0_Pfiii_param_2];
	ld.param.u32 	%r51, [_Z7abT_gpuPKfS0_Pfiii_param_3];
	ld.param.u32 	%r52, [_Z7abT_gpuPKfS0_Pfiii_param_4];
	ld.param.u32 	%r53, [_Z7abT_gpuPKfS0_Pfiii_param_5];
	cvta.to.global.u64 	%rd1, %rd6;
	cvta.to.global.u64 	%rd2, %rd4;
	cvta.to.global.u64 	%rd3, %rd5;
	or.b32  	%r54, %r52, %r51;
	or.b32  	%r55, %r54, %r53;
	and.b32  	%r56, %r55, 15;
	setp.ne.s32 	%p1, %r56, 0;
	@%p1 bra 	$L__BB4_20;
	ld.param.u32 	%r191, [_Z7abT_gpuPKfS0_Pfiii_param_5];
	setp.ne.s32 	%p14, %r51, %r52;
	setp.lt.s32 	%p15, %r52, %r191;
	or.pred  	%p16, %p14, %p15;
	@%p16 bra 	$L__BB4_9;
	mov.u32 	%r125, %ntid.x;
	mov.u32 	%r126, %ctaid.x;
	mov.u32 	%r1, %tid.x;
	mad.lo.s32 	%r127, %r125, %r126, %r1;
	shl.b32 	%r2, %r127, 2;
	mov.u32 	%r128, %ntid.y;
	mov.u32 	%r129, %ctaid.y;
	mul.lo.s32 	%r130, %r129, %r128;
	shl.b32 	%r131, %r130, 2;
	mov.u32 	%r3, %tid.y;
	add.s32 	%r4, %r131, %r3;
	max.s32 	%r132, %r4, %r2;
	setp.ge.s32 	%p26, %r132, %r52;
	@%p26 bra 	$L__BB4_35;
	ld.param.u32 	%r197, [_Z7abT_gpuPKfS0_Pfiii_param_5];
	setp.lt.s32 	%p27, %r197, 1;
	mov.f32 	%f601, 0f00000000;
	mov.f32 	%f600, %f601;
	mov.f32 	%f599, %f601;
	mov.f32 	%f598, %f601;
	mov.f32 	%f597, %f601;
	mov.f32 	%f596, %f601;
	mov.f32 	%f595, %f601;
	mov.f32 	%f594, %f601;
	mov.f32 	%f593, %f601;
	mov.f32 	%f592, %f601;
	mov.f32 	%f591, %f601;
	mov.f32 	%f590, %f601;
	mov.f32 	%f589, %f601;
	mov.f32 	%f588, %f601;
	mov.f32 	%f587, %f601;
	mov.f32 	%f586, %f601;
	@%p27 bra 	$L__BB4_8;
	shl.b32 	%r134, %r1, 6;
	mov.u32 	%r135, _ZZ7abT_gpuPKfS0_PfiiiE3Bs1;
	add.s32 	%r5, %r135, %r134;
	mov.u32 	%r136, _ZZ7abT_gpuPKfS0_PfiiiE3Bs2;
	add.s32 	%r6, %r136, %r134;
	mov.u32 	%r137, _ZZ7abT_gpuPKfS0_PfiiiE3Bs3;
	add.s32 	%r7, %r137, %r134;
	mov.f32 	%f586, 0f00000000;
	mov.b32 	%r200, 0;
	mov.f32 	%f587, %f586;
	mov.f32 	%f588, %f586;
	mov.f32 	%f589, %f586;
	mov.f32 	%f590, %f586;
	mov.f32 	%f591, %f586;
	mov.f32 	%f592, %f586;
	mov.f32 	%f593, %f586;
	mov.f32 	%f594, %f586;
	mov.f32 	%f595, %f586;
	mov.f32 	%f596, %f586;
	mov.f32 	%f597, %f586;
	mov.f32 	%f598, %f586;
	mov.f32 	%f599, %f586;
	mov.f32 	%f600, %f586;
	mov.f32 	%f601, %f586;
$L__BB4_5:
	ld.param.u32 	%r198, [_Z7abT_gpuPKfS0_Pfiii_param_5];
	ld.param.u64 	%rd80, [_Z7abT_gpuPKfS0_Pfiii_param_0];
	shl.b32 	%r139, %r1, 6;
	mov.u32 	%r140, _ZZ7abT_gpuPKfS0_PfiiiE3Bs4;
	add.s32 	%r141, %r140, %r139;
	add.s32 	%r201, %r141, 4;
	shl.b32 	%r202, %r3, 6;
	add.s32 	%r142, %r200, %r1;
	mad.lo.s32 	%r143, %r198, %r4, %r142;
	cvta.to.global.u64 	%rd53, %rd80;
	mul.wide.u32 	%rd54, %r143, 4;
	add.s64 	%rd55, %rd53, %rd54;
	ld.global.nc.f32 	%f530, [%rd55];
	mov.u32 	%r144, _ZZ7abT_gpuPKfS0_PfiiiE3As1;
	add.s32 	%r145, %r144, %r202;
	shl.b32 	%r146, %r1, 2;
	add.s32 	%r147, %r145, %r146;
	st.shared.f32 	[%r147], %f530;
	shl.b32 	%r148, %r198, 4;
	add.s32 	%r149, %r143, %r148;
	mul.wide.u32 	%rd56, %r149, 4;
	add.s64 	%rd57, %rd53, %rd56;
	ld.global.nc.f32 	%f531, [%rd57];
	mov.u32 	%r150, _ZZ7abT_gpuPKfS0_PfiiiE3As2;
	add.s32 	%r151, %r150, %r202;
	add.s32 	%r152, %r151, %r146;
	st.shared.f32 	[%r152], %f531;
	shl.b32 	%r153, %r198, 5;
	add.s32 	%r154, %r143, %r153;
	mul.wide.u32 	%rd58, %r154, 4;
	add.s64 	%rd59, %rd53, %rd58;
	ld.global.nc.f32 	%f532, [%rd59];
	mov.u32 	%r155, _ZZ7abT_gpuPKfS0_PfiiiE3As3;
	add.s32 	%r156, %r155, %r202;
	add.s32 	%r157, %r156, %r146;
	st.shared.f32 	[%r157], %f532;
	add.s32 	%r158, %r154, %r148;
	mul.wide.u32 	%rd60, %r158, 4;
	add.s64 	%rd61, %rd53, %rd60;
	ld.global.nc.f32 	%f533, [%rd61];
	mov.u32 	%r159, _ZZ7abT_gpuPKfS0_PfiiiE3As4;
	add.s32 	%r160, %r159, %r202;
	add.s32 	%r161, %r160, %r146;
	st.shared.f32 	[%r161], %f533;
	add.s32 	%r162, %r200, %r3;
	mad.lo.s32 	%r163, %r198, %r2, %r162;
	mul.wide.s32 	%rd62, %r163, 4;
	add.s64 	%rd63, %rd1, %rd62;
	ld.global.nc.f32 	%f534, [%rd63];
	shl.b32 	%r164, %r3, 2;
	add.s32 	%r165, %r5, %r164;
	st.shared.f32 	[%r165], %f534;
	mul.wide.u32 	%rd64, %r198, 4;
	add.s64 	%rd65, %rd63, %rd64;
	ld.global.nc.f32 	%f535, [%rd65];
	add.s32 	%r166, %r6, %r164;
	st.shared.f32 	[%r166], %f535;
	add.s64 	%rd66, %rd65, %rd64;
	ld.global.nc.f32 	%f536, [%rd66];
	add.s32 	%r167, %r7, %r164;
	st.shared.f32 	[%r167], %f536;
	add.s64 	%rd67, %rd66, %rd64;
	ld.global.nc.f32 	%f537, [%rd67];
	add.s32 	%r168, %r141, %r164;
	st.shared.f32 	[%r168], %f537;
	bar.sync 	0;
	add.s32 	%r200, %r200, 16;
	mov.b32 	%r203, 4;
$L__BB4_6:
	mov.u32 	%r169, _ZZ7abT_gpuPKfS0_PfiiiE3As1;
	add.s32 	%r170, %r169, %r202;
	ld.shared.f32 	%f538, [%r170];
	add.s32 	%r171, %r5, %r203;
	ld.shared.f32 	%f539, [%r171+-4];
	fma.rn.f32 	%f540, %f538, %f539, %f597;
	add.s32 	%r172, %r6, %r203;
	ld.shared.f32 	%f541, [%r172+-4];
	fma.rn.f32 	%f542, %f538, %f541, %f598;
	add.s32 	%r173, %r7, %r203;
	ld.shared.f32 	%f543, [%r173+-4];
	fma.rn.f32 	%f544, %f538, %f543, %f599;
	ld.shared.f32 	%f545, [%r201+-4];
	fma.rn.f32 	%f546, %f538, %f545, %f600;
	mov.u32 	%r174, _ZZ7abT_gpuPKfS0_PfiiiE3As2;
	add.s32 	%r175, %r174, %r202;
	ld.shared.f32 	%f547, [%r175];
	fma.rn.f32 	%f548, %f547, %f539, %f601;
	fma.rn.f32 	%f549, %f547, %f541, %f596;
	fma.rn.f32 	%f550, %f547, %f543, %f595;
	fma.rn.f32 	%f551, %f547, %f545, %f594;
	mov.u32 	%r176, _ZZ7abT_gpuPKfS0_PfiiiE3As3;
	add.s32 	%r177, %r176, %r202;
	ld.shared.f32 	%f552, [%r177];
	fma.rn.f32 	%f553, %f552, %f539, %f593;
	fma.rn.f32 	%f554, %f552, %f541, %f592;
	fma.rn.f32 	%f555, %f552, %f543, %f591;
	fma.rn.f32 	%f556, %f552, %f545, %f590;
	mov.u32 	%r178, _ZZ7abT_gpuPKfS0_PfiiiE3As4;
	add.s32 	%r179, %r178, %r202;
	ld.shared.f32 	%f557, [%r179];
	fma.rn.f32 	%f558, %f557, %f539, %f589;
	fma.rn.f32 	%f559, %f557, %f541, %f588;
	fma.rn.f32 	%f560, %f557, %f543, %f587;
	fma.rn.f32 	%f561, %f557, %f545, %f586;
	ld.shared.f32 	%f562, [%r170+4];
	ld.shared.f32 	%f563, [%r171];
	fma.rn.f32 	%f597, %f562, %f563, %f540;
	ld.shared.f32 	%f564, [%r172];
	fma.rn.f32 	%f598, %f562, %f564, %f542;
	ld.shared.f32 	%f565, [%r173];
	fma.rn.f32 	%f599, %f562, %f565, %f544;
	ld.shared.f32 	%f566, [%r201];
	fma.rn.f32 	%f600, %f562, %f566, %f546;
	ld.shared.f32 	%f567, [%r175+4];
	fma.rn.f32 	%f601, %f567, %f563, %f548;
	fma.rn.f32 	%f596, %f567, %f564, %f549;
	fma.rn.f32 	%f595, %f567, %f565, %f550;
	fma.rn.f32 	%f594, %f567, %f566, %f551;
	ld.shared.f32 	%f568, [%r177+4];
	fma.rn.f32 	%f593, %f568, %f563, %f553;
	fma.rn.f32 	%f592, %f568, %f564, %f554;
	fma.rn.f32 	%f591, %f568, %f565, %f555;
	fma.rn.f32 	%f590, %f568, %f566, %f556;
	ld.shared.f32 	%f569, [%r179+4];
	fma.rn.f32 	%f589, %f569, %f563, %f558;
	fma.rn.f32 	%f588, %f569, %f564, %f559;
	fma.rn.f32 	%f587, %f569, %f565, %f560;
	fma.rn.f32 	%f586, %f569, %f566, %f561;
	add.s32 	%r203, %r203, 8;
	add.s32 	%r202, %r202, 8;
	add.s32 	%r201, %r201, 8;
	setp.ne.s32 	%p28, %r203, 68;
	@%p28 bra 	$L__BB4_6;
	ld.param.u32 	%r199, [_Z7abT_gpuPKfS0_Pfiii_param_5];
	bar.sync 	0;
	setp.lt.s32 	%p29, %r200, %r199;
	@%p29 bra 	$L__BB4_5;
$L__BB4_8:
	ld.param.u64 	%rd82, [_Z7abT_gpuPKfS0_Pfiii_param_2];
	mad.lo.s32 	%r180, %r52, %r4, %r2;
	cvta.to.global.u64 	%rd68, %rd82;
	mul.wide.s32 	%rd69, %r180, 4;
	add.s64 	%rd70, %rd68, %rd69;
	st.global.f32 	[%rd70], %f597;
	st.global.f32 	[%rd70+4], %f598;
	st.global.f32 	[%rd70+8], %f599;
	st.global.f32 	[%rd70+12], %f600;
	shl.b32 	%r181, %r52, 4;
	add.s32 	%r182, %r180, %r181;
	mul.wide.s32 	%rd71, %r182, 4;
	add.s64 	%rd72, %rd68, %rd71;
	st.global.f32 	[%rd72], %f601;
	st.global.f32 	[%rd72+4], %f596;
	st.global.f32 	[%rd72+8], %f595;
	st.global.f32 	[%rd72+12], %f594;
	shl.b32 	%r183, %r52, 5;
	add.s32 	%r184, %r180, %r183;
	mul.wide.s32 	%rd73, %r184, 4;
	add.s64 	%rd74, %rd68, %rd73;
	st.global.f32 	[%rd74], %f593;
	st.global.f32 	[%rd74+4], %f592;
	st.global.f32 	[%rd74+8], %f591;
	st.global.f32 	[%rd74+12], %f590;
	add.s32 	%r185, %r184, %r181;
	mul.wide.s32 	%rd75, %r185, 4;
	add.s64 	%rd76, %rd68, %rd75;
	st.global.f32 	[%rd76], %f589;
	st.global.f32 	[%rd76+4], %f588;
	st.global.f32 	[%rd76+8], %f587;
	st.global.f32 	[%rd76+12], %f586;
	bra.uni 	$L__BB4_35;
$L__BB4_9:
	mov.u32 	%r76, %ntid.x;
	mov.u32 	%r77, %ctaid.x;
	mov.u32 	%r18, %tid.x;
	mad.lo.s32 	%r19, %r76, %r77, %r18;
	mov.u32 	%r78, %ntid.y;
	mov.u32 	%r79, %ctaid.y;
	mov.u32 	%r20, %tid.y;
	mad.lo.s32 	%r80, %r78, %r79, %r20;
	setp.ge.s32 	%p17, %r19, %r51;
	setp.ge.s32 	%p18, %r80, %r52;
	or.pred  	%p19, %p17, %p18;
	@%p19 bra 	$L__BB4_35;
	ld.param.u32 	%r192, [_Z7abT_gpuPKfS0_Pfiii_param_5];
	setp.lt.s32 	%p20, %r192, 1;
	mov.f32 	%f623, 0f00000000;
	@%p20 bra 	$L__BB4_19;
	ld.param.u32 	%r193, [_Z7abT_gpuPKfS0_Pfiii_param_5];
	shl.b32 	%r82, %r18, 6;
	mov.u32 	%r83, _ZZ7abT_gpuPKfS0_PfiiiE2As;
	add.s32 	%r22, %r83, %r82;
	shl.b32 	%r84, %r20, 6;
	mov.u32 	%r85, _ZZ7abT_gpuPKfS0_PfiiiE2Bs;
	add.s32 	%r23, %r85, %r84;
	add.s32 	%r24, %r193, -1;
	setp.lt.u32 	%p21, %r193, 49;
	mov.f32 	%f623, 0f00000000;
	mov.b32 	%r206, 0;
	@%p21 bra 	$L__BB4_14;
	mov.f32 	%f623, 0f00000000;
	mov.b32 	%r206, 0;
	mov.u32 	%r205, %r206;
$L__BB4_13:
	.pragma "nounroll";
	ld.param.u32 	%r194, [_Z7abT_gpuPKfS0_Pfiii_param_5];
	ld.param.u64 	%rd77, [_Z7abT_gpuPKfS0_Pfiii_param_0];
	mad.lo.s32 	%r88, %r194, %r19, %r20;
	add.s32 	%r89, %r88, %r206;
	cvta.to.global.u64 	%rd35, %rd77;
	mul.wide.s32 	%rd36, %r89, 4;
	add.s64 	%rd37, %rd35, %rd36;
	ld.global.nc.f32 	%f180, [%rd37];
	shl.b32 	%r90, %r20, 2;
	add.s32 	%r91, %r22, %r90;
	st.shared.f32 	[%r91], %f180;
	mad.lo.s32 	%r93, %r194, %r80, %r18;
	add.s32 	%r94, %r93, %r206;
	mul.wide.s32 	%rd38, %r94, 4;
	add.s64 	%rd39, %rd1, %rd38;
	ld.global.nc.f32 	%f181, [%rd39];
	shl.b32 	%r95, %r18, 2;
	add.s32 	%r96, %r23, %r95;
	st.shared.f32 	[%r96], %f181;
	bar.sync 	0;
	ld.shared.f32 	%f182, [%r22];
	ld.shared.f32 	%f183, [%r23];
	fma.rn.f32 	%f184, %f182, %f183, %f623;
	ld.shared.f32 	%f185, [%r22+4];
	ld.shared.f32 	%f186, [%r23+4];
	fma.rn.f32 	%f187, %f185, %f186, %f184;
	ld.shared.f32 	%f188, [%r22+8];
	ld.shared.f32 	%f189, [%r23+8];
	fma.rn.f32 	%f190, %f188, %f189, %f187;
	ld.shared.f32 	%f191, [%r22+12];
	ld.shared.f32 	%f192, [%r23+12];
	fma.rn.f32 	%f193, %f191, %f192, %f190;
	ld.shared.f32 	%f194, [%r22+16];
	ld.shared.f32 	%f195, [%r23+16];
	fma.rn.f32 	%f196, %f194, %f195, %f193;
	ld.shared.f32 	%f197, [%r22+20];
	ld.shared.f32 	%f198, [%r23+20];
	fma.rn.f32 	%f199, %f197, %f198, %f196;
	ld.shared.f32 	%f200, [%r22+24];
	ld.shared.f32 	%f201, [%r23+24];
	fma.rn.f32 	%f202, %f200, %f201, %f199;
	ld.shared.f32 	%f203, [%r22+28];
	ld.shared.f32 	%f204, [%r23+28];
	fma.rn.f32 	%f205, %f203, %f204, %f202;
	ld.shared.f32 	%f206, [%r22+32];
	ld.shared.f32 	%f207, [%r23+32];
	fma.rn.f32 	%f208, %f206, %f207, %f205;
	ld.shared.f32 	%f209, [%r22+36];
	ld.shared.f32 	%f210, [%r23+36];
	fma.rn.f32 	%f211, %f209, %f210, %f208;
	ld.shared.f32 	%f212, [%r22+40];
	ld.shared.f32 	%f213, [%r23+40];
	fma.rn.f32 	%f214, %f212, %f213, %f211;
	ld.shared.f32 	%f215, [%r22+44];
	ld.shared.f32 	%f216, [%r23+44];
	fma.rn.f32 	%f217, %f215, %f216, %f214;
	ld.shared.f32 	%f218, [%r22+48];
	ld.shared.f32 	%f219, [%r23+48];
	fma.rn.f32 	%f220, %f218, %f219, %f217;
	ld.shared.f32 	%f221, [%r22+52];
	ld.shared.f32 	%f222, [%r23+52];
	fma.rn.f32 	%f223, %f221, %f222, %f220;
	ld.shared.f32 	%f224, [%r22+56];
	ld.shared.f32 	%f225, [%r23+56];
	fma.rn.f32 	%f226, %f224, %f225, %f223;
	ld.shared.f32 	%f227, [%r22+60];
	ld.shared.f32 	%f228, [%r23+60];
	fma.rn.f32 	%f229, %f227, %f228, %f226;
	bar.sync 	0;
	ld.global.nc.f32 	%f230, [%rd37+64];
	st.shared.f32 	[%r91], %f230;
	ld.global.nc.f32 	%f231, [%rd39+64];
	st.shared.f32 	[%r96], %f231;
	bar.sync 	0;
	ld.shared.f32 	%f232, [%r22];
	ld.shared.f32 	%f233, [%r23];
	fma.rn.f32 	%f234, %f232, %f233, %f229;
	ld.shared.f32 	%f235, [%r22+4];
	ld.shared.f32 	%f236, [%r23+4];
	fma.rn.f32 	%f237, %f235, %f236, %f234;
	ld.shared.f32 	%f238, [%r22+8];
	ld.shared.f32 	%f239, [%r23+8];
	fma.rn.f32 	%f240, %f238, %f239, %f237;
	ld.shared.f32 	%f241, [%r22+12];
	ld.shared.f32 	%f242, [%r23+12];
	fma.rn.f32 	%f243, %f241, %f242, %f240;
	ld.shared.f32 	%f244, [%r22+16];
	ld.shared.f32 	%f245, [%r23+16];
	fma.rn.f32 	%f246, %f244, %f245, %f243;
	ld.shared.f32 	%f247, [%r22+20];
	ld.shared.f32 	%f248, [%r23+20];
	fma.rn.f32 	%f249, %f247, %f248, %f246;
	ld.shared.f32 	%f250, [%r22+24];
	ld.shared.f32 	%f251, [%r23+24];
	fma.rn.f32 	%f252, %f250, %f251, %f249;
	ld.shared.f32 	%f253, [%r22+28];
	ld.shared.f32 	%f254, [%r23+28];
	fma.rn.f32 	%f255, %f253, %f254, %f252;
	ld.shared.f32 	%f256, [%r22+32];
	ld.shared.f32 	%f257, [%r23+32];
	fma.rn.f32 	%f258, %f256, %f257, %f255;
	ld.shared.f32 	%f259, [%r22+36];
	ld.shared.f32 	%f260, [%r23+36];
	fma.rn.f32 	%f261, %f259, %f260, %f258;
	ld.shared.f32 	%f262, [%r22+40];
	ld.shared.f32 	%f263, [%r23+40];
	fma.rn.f32 	%f264, %f262, %f263, %f261;
	ld.shared.f32 	%f265, [%r22+44];
	ld.shared.f32 	%f266, [%r23+44];
	fma.rn.f32 	%f267, %f265, %f266, %f264;
	ld.shared.f32 	%f268, [%r22+48];
	ld.shared.f32 	%f269, [%r23+48];
	fma.rn.f32 	%f270, %f268, %f269, %f267;
	ld.shared.f32 	%f271, [%r22+52];
	ld.shared.f32 	%f272, [%r23+52];
	fma.rn.f32 	%f273, %f271, %f272, %f270;
	ld.shared.f32 	%f274, [%r22+56];
	ld.shared.f32 	%f275, [%r23+56];
	fma.rn.f32 	%f276, %f274, %f275, %f273;
	ld.shared.f32 	%f277, [%r22+60];
	ld.shared.f32 	%f278, [%r23+60];
	fma.rn.f32 	%f279, %f277, %f278, %f276;
	bar.sync 	0;
	ld.global.nc.f32 	%f280, [%rd37+128];
	st.shared.f32 	[%r91], %f280;
	ld.global.nc.f32 	%f281, [%rd39+128];
	st.shared.f32 	[%r96], %f281;
	bar.sync 	0;
	ld.shared.f32 	%f282, [%r22];
	ld.shared.f32 	%f283, [%r23];
	fma.rn.f32 	%f284, %f282, %f283, %f279;
	ld.shared.f32 	%f285, [%r22+4];
	ld.shared.f32 	%f286, [%r23+4];
	fma.rn.f32 	%f287, %f285, %f286, %f284;
	ld.shared.f32 	%f288, [%r22+8];
	ld.shared.f32 	%f289, [%r23+8];
	fma.rn.f32 	%f290, %f288, %f289, %f287;
	ld.shared.f32 	%f291, [%r22+12];
	ld.shared.f32 	%f292, [%r23+12];
	fma.rn.f32 	%f293, %f291, %f292, %f290;
	ld.shared.f32 	%f294, [%r22+16];
	ld.shared.f32 	%f295, [%r23+16];
	fma.rn.f32 	%f296, %f294, %f295, %f293;
	ld.shared.f32 	%f297, [%r22+20];
	ld.shared.f32 	%f298, [%r23+20];
	fma.rn.f32 	%f299, %f297, %f298, %f296;
	ld.shared.f32 	%f300, [%r22+24];
	ld.shared.f32 	%f301, [%r23+24];
	fma.rn.f32 	%f302, %f300, %f301, %f299;
	ld.shared.f32 	%f303, [%r22+28];
	ld.shared.f32 	%f304, [%r23+28];
	fma.rn.f32 	%f305, %f303, %f304, %f302;
	ld.shared.f32 	%f306, [%r22+32];
	ld.shared.f32 	%f307, [%r23+32];
	fma.rn.f32 	%f308, %f306, %f307, %f305;
	ld.shared.f32 	%f309, [%r22+36];
	ld.shared.f32 	%f310, [%r23+36];
	fma.rn.f32 	%f311, %f309, %f310, %f308;
	ld.shared.f32 	%f312, [%r22+40];
	ld.shared.f32 	%f313, [%r23+40];
	fma.rn.f32 	%f314, %f312, %f313, %f311;
	ld.shared.f32 	%f315, [%r22+44];
	ld.shared.f32 	%f316, [%r23+44];
	fma.rn.f32 	%f317, %f315, %f316, %f314;
	ld.shared.f32 	%f318, [%r22+48];
	ld.shared.f32 	%f319, [%r23+48];
	fma.rn.f32 	%f320, %f318, %f319, %f317;
	ld.shared.f32 	%f321, [%r22+52];
	ld.shared.f32 	%f322, [%r23+52];
	fma.rn.f32 	%f323, %f321, %f322, %f320;
	ld.shared.f32 	%f324, [%r22+56];
	ld.shared.f32 	%f325, [%r23+56];
	fma.rn.f32 	%f326, %f324, %f325, %f323;
	ld.shared.f32 	%f327, [%r22+60];
	ld.shared.f32 	%f328, [%r23+60];
	fma.rn.f32 	%f329, %f327, %f328, %f326;
	bar.sync 	0;
	ld.global.nc.f32 	%f330, [%rd37+192];
	st.shared.f32 	[%r91], %f330;
	ld.global.nc.f32 	%f331, [%rd39+192];
	st.shared.f32 	[%r96], %f331;
	bar.sync 	0;
	add.s32 	%r206, %r206, 64;
	ld.shared.f32 	%f332, [%r22];
	ld.shared.f32 	%f333, [%r23];
	fma.rn.f32 	%f334, %f332, %f333, %f329;
	ld.shared.f32 	%f335, [%r22+4];
	ld.shared.f32 	%f336, [%r23+4];
	fma.rn.f32 	%f337, %f335, %f336, %f334;
	ld.shared.f32 	%f338, [%r22+8];
	ld.shared.f32 	%f339, [%r23+8];
	fma.rn.f32 	%f340, %f338, %f339, %f337;
	ld.shared.f32 	%f341, [%r22+12];
	ld.shared.f32 	%f342, [%r23+12];
	fma.rn.f32 	%f343, %f341, %f342, %f340;
	ld.shared.f32 	%f344, [%r22+16];
	ld.shared.f32 	%f345, [%r23+16];
	fma.rn.f32 	%f346, %f344, %f345, %f343;
	ld.shared.f32 	%f347, [%r22+20];
	ld.shared.f32 	%f348, [%r23+20];
	fma.rn.f32 	%f349, %f347, %f348, %f346;
	ld.shared.f32 	%f350, [%r22+24];
	ld.shared.f32 	%f351, [%r23+24];
	fma.rn.f32 	%f352, %f350, %f351, %f349;
	ld.shared.f32 	%f353, [%r22+28];
	ld.shared.f32 	%f354, [%r23+28];
	fma.rn.f32 	%f355, %f353, %f354, %f352;
	ld.shared.f32 	%f356, [%r22+32];
	ld.shared.f32 	%f357, [%r23+32];
	fma.rn.f32 	%f358, %f356, %f357, %f355;
	ld.shared.f32 	%f359, [%r22+36];
	ld.shared.f32 	%f360, [%r23+36];
	fma.rn.f32 	%f361, %f359, %f360, %f358;
	ld.shared.f32 	%f362, [%r22+40];
	ld.shared.f32 	%f363, [%r23+40];
	fma.rn.f32 	%f364, %f362, %f363, %f361;
	ld.shared.f32 	%f365, [%r22+44];
	ld.shared.f32 	%f366, [%r23+44];
	fma.rn.f32 	%f367, %f365, %f366, %f364;
	ld.shared.f32 	%f368, [%r22+48];
	ld.shared.f32 	%f369, [%r23+48];
	fma.rn.f32 	%f370, %f368, %f369, %f367;
	ld.shared.f32 	%f371, [%r22+52];
	ld.shared.f32 	%f372, [%r23+52];
	fma.rn.f32 	%f373, %f371, %f372, %f370;
	ld.shared.f32 	%f374, [%r22+56];
	ld.shared.f32 	%f375, [%r23+56];
	fma.rn.f32 	%f376, %f374, %f375, %f373;
	ld.shared.f32 	%f377, [%r22+60];
	ld.shared.f32 	%f378, [%r23+60];
	fma.rn.f32 	%f623, %f377, %f378, %f376;
	bar.sync 	0;
	add.s32 	%r205, %r205, 4;
	shr.u32 	%r97, %r24, 4;
	add.s32 	%r98, %r97, 1;
	and.b32  	%r99, %r98, 536870908;
	setp.ne.s32 	%p22, %r205, %r99;
	@%p22 bra 	$L__BB4_13;
$L__BB4_14:
	shr.u32 	%r101, %r24, 4;
	add.s32 	%r102, %r101, 1;
	and.b32  	%r100, %r102, 3;
	setp.eq.s32 	%p23, %r100, 0;
	@%p23 bra 	$L__BB4_19;
	setp.eq.s32 	%p24, %r100, 1;
	@%p24 bra 	$L__BB4_17;
	ld.param.u32 	%r195, [_Z7abT_gpuPKfS0_Pfiii_param_5];
	ld.param.u64 	%rd78, [_Z7abT_gpuPKfS0_Pfiii_param_0];
	mad.lo.s32 	%r104, %r195, %r19, %r20;
	add.s32 	%r105, %r104, %r206;
	cvta.to.global.u64 	%rd40, %rd78;
	mul.wide.s32 	%rd41, %r105, 4;
	add.s64 	%rd42, %rd40, %rd41;
	ld.global.nc.f32 	%f380, [%rd42];
	shl.b32 	%r106, %r20, 2;
	add.s32 	%r107, %r22, %r106;
	st.shared.f32 	[%r107], %f380;
	mad.lo.s32 	%r109, %r195, %r80, %r18;
	add.s32 	%r110, %r109, %r206;
	mul.wide.s32 	%rd43, %r110, 4;
	add.s64 	%rd44, %rd1, %rd43;
	ld.global.nc.f32 	%f381, [%rd44];
	shl.b32 	%r111, %r18, 2;
	add.s32 	%r112, %r23, %r111;
	st.shared.f32 	[%r112], %f381;
	bar.sync 	0;
	ld.shared.f32 	%f382, [%r22];
	ld.shared.f32 	%f383, [%r23];
	fma.rn.f32 	%f384, %f382, %f383, %f623;
	ld.shared.f32 	%f385, [%r22+4];
	ld.shared.f32 	%f386, [%r23+4];
	fma.rn.f32 	%f387, %f385, %f386, %f384;
	ld.shared.f32 	%f388, [%r22+8];
	ld.shared.f32 	%f389, [%r23+8];
	fma.rn.f32 	%f390, %f388, %f389, %f387;
	ld.shared.f32 	%f391, [%r22+12];
	ld.shared.f32 	%f392, [%r23+12];
	fma.rn.f32 	%f393, %f391, %f392, %f390;
	ld.shared.f32 	%f394, [%r22+16];
	ld.shared.f32 	%f395, [%r23+16];
	fma.rn.f32 	%f396, %f394, %f395, %f393;
	ld.shared.f32 	%f397, [%r22+20];
	ld.shared.f32 	%f398, [%r23+20];
	fma.rn.f32 	%f399, %f397, %f398, %f396;
	ld.shared.f32 	%f400, [%r22+24];
	ld.shared.f32 	%f401, [%r23+24];
	fma.rn.f32 	%f402, %f400, %f401, %f399;
	ld.shared.f32 	%f403, [%r22+28];
	ld.shared.f32 	%f404, [%r23+28];
	fma.rn.f32 	%f405, %f403, %f404, %f402;
	ld.shared.f32 	%f406, [%r22+32];
	ld.shared.f32 	%f407, [%r23+32];
	fma.rn.f32 	%f408, %f406, %f407, %f405;
	ld.shared.f32 	%f409, [%r22+36];
	ld.shared.f32 	%f410, [%r23+36];
	fma.rn.f32 	%f411, %f409, %f410, %f408;
	ld.shared.f32 	%f412, [%r22+40];
	ld.shared.f32 	%f413, [%r23+40];
	fma.rn.f32 	%f414, %f412, %f413, %f411;
	ld.shared.f32 	%f415, [%r22+44];
	ld.shared.f32 	%f416, [%r23+44];
	fma.rn.f32 	%f417, %f415, %f416, %f414;
	ld.shared.f32 	%f418, [%r22+48];
	ld.shared.f32 	%f419, [%r23+48];
	fma.rn.f32 	%f420, %f418, %f419, %f417;
	ld.shared.f32 	%f421, [%r22+52];
	ld.shared.f32 	%f422, [%r23+52];
	fma.rn.f32 	%f423, %f421, %f422, %f420;
	ld.shared.f32 	%f424, [%r22+56];
	ld.shared.f32 	%f425, [%r23+56];
	fma.rn.f32 	%f426, %f424, %f425, %f423;
	ld.shared.f32 	%f427, [%r22+60];
	ld.shared.f32 	%f428, [%r23+60];
	fma.rn.f32 	%f429, %f427, %f428, %f426;
	bar.sync 	0;
	ld.global.nc.f32 	%f430, [%rd42+64];
	st.shared.f32 	[%r107], %f430;
	ld.global.nc.f32 	%f431, [%rd44+64];
	st.shared.f32 	[%r112], %f431;
	bar.sync 	0;
	ld.shared.f32 	%f432, [%r22];
	ld.shared.f32 	%f433, [%r23];
	fma.rn.f32 	%f434, %f432, %f433, %f429;
	ld.shared.f32 	%f435, [%r22+4];
	ld.shared.f32 	%f436, [%r23+4];
	fma.rn.f32 	%f437, %f435, %f436, %f434;
	ld.shared.f32 	%f438, [%r22+8];
	ld.shared.f32 	%f439, [%r23+8];
	fma.rn.f32 	%f440, %f438, %f439, %f437;
	ld.shared.f32 	%f441, [%r22+12];
	ld.shared.f32 	%f442, [%r23+12];
	fma.rn.f32 	%f443, %f441, %f442, %f440;
	ld.shared.f32 	%f444, [%r22+16];
	ld.shared.f32 	%f445, [%r23+16];
	fma.rn.f32 	%f446, %f444, %f445, %f443;
	ld.shared.f32 	%f447, [%r22+20];
	ld.shared.f32 	%f448, [%r23+20];
	fma.rn.f32 	%f449, %f447, %f448, %f446;
	ld.shared.f32 	%f450, [%r22+24];
	ld.shared.f32 	%f451, [%r23+24];
	fma.rn.f32 	%f452, %f450, %f451, %f449;
	ld.shared.f32 	%f453, [%r22+28];
	ld.shared.f32 	%f454, [%r23+28];
	fma.rn.f32 	%f455, %f453, %f454, %f452;
	ld.shared.f32 	%f456, [%r22+32];
	ld.shared.f32 	%f457, [%r23+32];
	fma.rn.f32 	%f458, %f456, %f457, %f455;
	ld.shared.f32 	%f459, [%r22+36];
	ld.shared.f32 	%f460, [%r23+36];
	fma.rn.f32 	%f461, %f459, %f460, %f458;
	ld.shared.f32 	%f462, [%r22+40];
	ld.shared.f32 	%f463, [%r23+40];
	fma.rn.f32 	%f464, %f462, %f463, %f461;
	ld.shared.f32 	%f465, [%r22+44];
	ld.shared.f32 	%f466, [%r23+44];
	fma.rn.f32 	%f467, %f465, %f466, %f464;
	ld.shared.f32 	%f468, [%r22+48];
	ld.shared.f32 	%f469, [%r23+48];
	fma.rn.f32 	%f470, %f468, %f469, %f467;
	ld.shared.f32 	%f471, [%r22+52];
	ld.shared.f32 	%f472, [%r23+52];
	fma.rn.f32 	%f473, %f471, %f472, %f470;
	ld.shared.f32 	%f474, [%r22+56];
	ld.shared.f32 	%f475, [%r23+56];
	fma.rn.f32 	%f476, %f474, %f475, %f473;
	ld.shared.f32 	%f477, [%r22+60];
	ld.shared.f32 	%f478, [%r23+60];
	fma.rn.f32 	%f623, %f477, %f478, %f476;
	bar.sync 	0;
	add.s32 	%r206, %r206, 32;
$L__BB4_17:
	and.b32  	%r113, %r24, 16;
	setp.ne.s32 	%p25, %r113, 0;
	@%p25 bra 	$L__BB4_19;
	ld.param.u32 	%r196, [_Z7abT_gpuPKfS0_Pfiii_param_5];
	ld.param.u64 	%rd79, [_Z7abT_gpuPKfS0_Pfiii_param_0];
	mad.lo.s32 	%r115, %r196, %r19, %r20;
	add.s32 	%r116, %r115, %r206;
	cvta.to.global.u64 	%rd45, %rd79;
	mul.wide.s32 	%rd46, %r116, 4;
	add.s64 	%rd47, %rd45, %rd46;
	ld.global.nc.f32 	%f479, [%rd47];
	shl.b32 	%r117, %r20, 2;
	add.s32 	%r118, %r22, %r117;
	st.shared.f32 	[%r118], %f479;
	mad.lo.s32 	%r120, %r196, %r80, %r18;
	add.s32 	%r121, %r120, %r206;
	mul.wide.s32 	%rd48, %r121, 4;
	add.s64 	%rd49, %rd1, %rd48;
	ld.global.nc.f32 	%f480, [%rd49];
	shl.b32 	%r122, %r18, 2;
	add.s32 	%r123, %r23, %r122;
	st.shared.f32 	[%r123], %f480;
	bar.sync 	0;
	ld.shared.f32 	%f481, [%r22];
	ld.shared.f32 	%f482, [%r23];
	fma.rn.f32 	%f483, %f481, %f482, %f623;
	ld.shared.f32 	%f484, [%r22+4];
	ld.shared.f32 	%f485, [%r23+4];
	fma.rn.f32 	%f486, %f484, %f485, %f483;
	ld.shared.f32 	%f487, [%r22+8];
	ld.shared.f32 	%f488, [%r23+8];
	fma.rn.f32 	%f489, %f487, %f488, %f486;
	ld.shared.f32 	%f490, [%r22+12];
	ld.shared.f32 	%f491, [%r23+12];
	fma.rn.f32 	%f492, %f490, %f491, %f489;
	ld.shared.f32 	%f493, [%r22+16];
	ld.shared.f32 	%f494, [%r23+16];
	fma.rn.f32 	%f495, %f493, %f494, %f492;
	ld.shared.f32 	%f496, [%r22+20];
	ld.shared.f32 	%f497, [%r23+20];
	fma.rn.f32 	%f498, %f496, %f497, %f495;
	ld.shared.f32 	%f499, [%r22+24];
	ld.shared.f32 	%f500, [%r23+24];
	fma.rn.f32 	%f501, %f499, %f500, %f498;
	ld.shared.f32 	%f502, [%r22+28];
	ld.shared.f32 	%f503, [%r23+28];
	fma.rn.f32 	%f504, %f502, %f503, %f501;
	ld.shared.f32 	%f505, [%r22+32];
	ld.shared.f32 	%f506, [%r23+32];
	fma.rn.f32 	%f507, %f505, %f506, %f504;
	ld.shared.f32 	%f508, [%r22+36];
	ld.shared.f32 	%f509, [%r23+36];
	fma.rn.f32 	%f510, %f508, %f509, %f507;
	ld.shared.f32 	%f511, [%r22+40];
	ld.shared.f32 	%f512, [%r23+40];
	fma.rn.f32 	%f513, %f511, %f512, %f510;
	ld.shared.f32 	%f514, [%r22+44];
	ld.shared.f32 	%f515, [%r23+44];
	fma.rn.f32 	%f516, %f514, %f515, %f513;
	ld.shared.f32 	%f517, [%r22+48];
	ld.shared.f32 	%f518, [%r23+48];
	fma.rn.f32 	%f519, %f517, %f518, %f516;
	ld.shared.f32 	%f520, [%r22+52];
	ld.shared.f32 	%f521, [%r23+52];
	fma.rn.f32 	%f522, %f520, %f521, %f519;
	ld.shared.f32 	%f523, [%r22+56];
	ld.shared.f32 	%f524, [%r23+56];
	fma.rn.f32 	%f525, %f523, %f524, %f522;
	ld.shared.f32 	%f526, [%r22+60];
	ld.shared.f32 	%f527, [%r23+60];
	fma.rn.f32 	%f623, %f526, %f527, %f525;
	bar.sync 	0;
$L__BB4_19:
	ld.param.u64 	%rd81, [_Z7abT_gpuPKfS0_Pfiii_param_2];
	mad.lo.s32 	%r124, %r52, %r19, %r80;
	cvta.to.global.u64 	%rd50, %rd81;
	mul.wide.s32 	%rd51, %r124, 4;
	add.s64 	%rd52, %rd50, %rd51;
	st.global.f32 	[%rd52], %f623;
	bra.uni 	$L__BB4_35;
$L__BB4_20:
	mov.u32 	%r57, %ntid.x;
	mov.u32 	%r58, %ctaid.x;
	mov.u32 	%r59, %tid.x;
	mad.lo.s32 	%r32, %r57, %r58, %r59;
	mov.u32 	%r60, %ntid.y;
	mov.u32 	%r61, %ctaid.y;
	mov.u32 	%r62, %tid.y;
	mad.lo.s32 	%r63, %r60, %r61, %r62;
	setp.ge.s32 	%p2, %r32, %r51;
	setp.ge.s32 	%p3, %r63, %r52;
	or.pred  	%p4, %p2, %p3;
	@%p4 bra 	$L__BB4_35;
	ld.param.u32 	%r186, [_Z7abT_gpuPKfS0_Pfiii_param_5];
	setp.lt.s32 	%p5, %r186, 1;
	mov.f32 	%f632, 0f00000000;
	@%p5 bra 	$L__BB4_34;
	ld.param.u32 	%r187, [_Z7abT_gpuPKfS0_Pfiii_param_5];
	mul.lo.s32 	%r34, %r187, %r32;
	mul.lo.s32 	%r35, %r187, %r63;
	and.b32  	%r36, %r187, 15;
	setp.lt.u32 	%p6, %r187, 16;
	mov.f32 	%f632, 0f00000000;
	mov.b32 	%r210, 0;
	@%p6 bra 	$L__BB4_25;
	ld.param.u32 	%r188, [_Z7abT_gpuPKfS0_Pfiii_param_5];
	and.b32  	%r210, %r188, 2147483632;
	mov.f32 	%f632, 0f00000000;
	mov.b32 	%r208, 0;
$L__BB4_24:
	.pragma "nounroll";
	add.s32 	%r66, %r208, %r34;
	mul.wide.s32 	%rd7, %r66, 4;
	add.s64 	%rd8, %rd2, %rd7;
	ld.global.nc.f32 	%f91, [%rd8];
	add.s32 	%r67, %r208, %r35;
	mul.wide.u32 	%rd9, %r67, 4;
	add.s64 	%rd10, %rd1, %rd9;
	ld.global.nc.f32 	%f92, [%rd10];
	fma.rn.f32 	%f93, %f91, %f92, %f632;
	ld.global.nc.f32 	%f94, [%rd8+4];
	ld.global.nc.f32 	%f95, [%rd10+4];
	fma.rn.f32 	%f96, %f94, %f95, %f93;
	ld.global.nc.f32 	%f97, [%rd8+8];
	ld.global.nc.f32 	%f98, [%rd10+8];
	fma.rn.f32 	%f99, %f97, %f98, %f96;
	ld.global.nc.f32 	%f100, [%rd8+12];
	ld.global.nc.f32 	%f101, [%rd10+12];
	fma.rn.f32 	%f102, %f100, %f101, %f99;
	ld.global.nc.f32 	%f103, [%rd8+16];
	ld.global.nc.f32 	%f104, [%rd10+16];
	fma.rn.f32 	%f105, %f103, %f104, %f102;
	ld.global.nc.f32 	%f106, [%rd8+20];
	ld.global.nc.f32 	%f107, [%rd10+20];
	fma.rn.f32 	%f108, %f106, %f107, %f105;
	ld.global.nc.f32 	%f109, [%rd8+24];
	ld.global.nc.f32 	%f110, [%rd10+24];
	fma.rn.f32 	%f111, %f109, %f110, %f108;
	ld.global.nc.f32 	%f112, [%rd8+28];
	ld.global.nc.f32 	%f113, [%rd10+28];
	fma.rn.f32 	%f114, %f112, %f113, %f111;
	ld.global.nc.f32 	%f115, [%rd8+32];
	ld.global.nc.f32 	%f116, [%rd10+32];
	fma.rn.f32 	%f117, %f115, %f116, %f114;
	ld.global.nc.f32 	%f118, [%rd8+36];
	ld.global.nc.f32 	%f119, [%rd10+36];
	fma.rn.f32 	%f120, %f118, %f119, %f117;
	ld.global.nc.f32 	%f121, [%rd8+40];
	ld.global.nc.f32 	%f122, [%rd10+40];
	fma.rn.f32 	%f123, %f121, %f122, %f120;
	ld.global.nc.f32 	%f124, [%rd8+44];
	ld.global.nc.f32 	%f125, [%rd10+44];
	fma.rn.f32 	%f126, %f124, %f125, %f123;
	ld.global.nc.f32 	%f127, [%rd8+48];
	ld.global.nc.f32 	%f128, [%rd10+48];
	fma.rn.f32 	%f129, %f127, %f128, %f126;
	ld.global.nc.f32 	%f130, [%rd8+52];
	ld.global.nc.f32 	%f131, [%rd10+52];
	fma.rn.f32 	%f132, %f130, %f131, %f129;
	ld.global.nc.f32 	%f133, [%rd8+56];
	ld.global.nc.f32 	%f134, [%rd10+56];
	fma.rn.f32 	%f135, %f133, %f134, %f132;
	ld.global.nc.f32 	%f136, [%rd8+60];
	ld.global.nc.f32 	%f137, [%rd10+60];
	fma.rn.f32 	%f632, %f136, %f137, %f135;
	add.s32 	%r208, %r208, 16;
	setp.ne.s32 	%p7, %r208, %r210;
	@%p7 bra 	$L__BB4_24;
$L__BB4_25:
	setp.eq.s32 	%p8, %r36, 0;
	@%p8 bra 	$L__BB4_34;
	ld.param.u32 	%r189, [_Z7abT_gpuPKfS0_Pfiii_param_5];
	and.b32  	%r41, %r189, 7;
	setp.lt.u32 	%p9, %r36, 8;
	@%p9 bra 	$L__BB4_28;
	add.s32 	%r68, %r210, %r34;
	mul.wide.s32 	%rd11, %r68, 4;
	add.s64 	%rd12, %rd2, %rd11;
	ld.global.nc.f32 	%f139, [%rd12];
	add.s32 	%r69, %r210, %r35;
	mul.wide.u32 	%rd13, %r69, 4;
	add.s64 	%rd14, %rd1, %rd13;
	ld.global.nc.f32 	%f140, [%rd14];
	fma.rn.f32 	%f141, %f139, %f140, %f632;
	ld.global.nc.f32 	%f142, [%rd12+4];
	cvt.u64.u32 	%rd15, %r35;
	cvt.u64.u32 	%rd16, %r210;
	add.s64 	%rd17, %rd16, %rd15;
	shl.b64 	%rd18, %rd17, 2;
	add.s64 	%rd19, %rd1, %rd18;
	ld.global.nc.f32 	%f143, [%rd19+4];
	fma.rn.f32 	%f144, %f142, %f143, %f141;
	ld.global.nc.f32 	%f145, [%rd12+8];
	ld.global.nc.f32 	%f146, [%rd19+8];
	fma.rn.f32 	%f147, %f145, %f146, %f144;
	ld.global.nc.f32 	%f148, [%rd12+12];
	ld.global.nc.f32 	%f149, [%rd19+12];
	fma.rn.f32 	%f150, %f148, %f149, %f147;
	ld.global.nc.f32 	%f151, [%rd12+16];
	ld.global.nc.f32 	%f152, [%rd19+16];
	fma.rn.f32 	%f153, %f151, %f152, %f150;
	ld.global.nc.f32 	%f154, [%rd12+20];
	ld.global.nc.f32 	%f155, [%rd19+20];
	fma.rn.f32 	%f156, %f154, %f155, %f153;
	ld.global.nc.f32 	%f157, [%rd12+24];
	ld.global.nc.f32 	%f158, [%rd19+24];
	fma.rn.f32 	%f159, %f157, %f158, %f156;
	ld.global.nc.f32 	%f160, [%rd12+28];
	ld.global.nc.f32 	%f161, [%rd19+28];
	fma.rn.f32 	%f632, %f160, %f161, %f159;
	add.s32 	%r210, %r210, 8;
$L__BB4_28:
	setp.eq.s32 	%p10, %r41, 0;
	@%p10 bra 	$L__BB4_34;
	ld.param.u32 	%r190, [_Z7abT_gpuPKfS0_Pfiii_param_5];
	and.b32  	%r44, %r190, 3;
	setp.lt.u32 	%p11, %r41, 4;
	@%p11 bra 	$L__BB4_31;
	add.s32 	%r70, %r210, %r34;
	mul.wide.s32 	%rd20, %r70, 4;
	add.s64 	%rd21, %rd2, %rd20;
	ld.global.nc.f32 	%f163, [%rd21];
	add.s32 	%r71, %r210, %r35;
	mul.wide.u32 	%rd22, %r71, 4;
	add.s64 	%rd23, %rd1, %rd22;
	ld.global.nc.f32 	%f164, [%rd23];
	fma.rn.f32 	%f165, %f163, %f164, %f632;
	ld.global.nc.f32 	%f166, [%rd21+4];
	cvt.u64.u32 	%rd24, %r35;
	cvt.u64.u32 	%rd25, %r210;
	add.s64 	%rd26, %rd25, %rd24;
	shl.b64 	%rd27, %rd26, 2;
	add.s64 	%rd28, %rd1, %rd27;
	ld.global.nc.f32 	%f167, [%rd28+4];
	fma.rn.f32 	%f168, %f166, %f167, %f165;
	ld.global.nc.f32 	%f169, [%rd21+8];
	ld.global.nc.f32 	%f170, [%rd28+8];
	fma.rn.f32 	%f171, %f169, %f170, %f168;
	ld.global.nc.f32 	%f172, [%rd21+12];
	ld.global.nc.f32 	%f173, [%rd28+12];
	fma.rn.f32 	%f632, %f172, %f173, %f171;
	add.s32 	%r210, %r210, 4;
$L__BB4_31:
	setp.eq.s32 	%p12, %r44, 0;
	@%p12 bra 	$L__BB4_34;
	mov.b32 	%r213, 0;
$L__BB4_33:
	.pragma "nounroll";
	add.s32 	%r73, %r210, %r34;
	mul.wide.s32 	%rd29, %r73, 4;
	add.s64 	%rd30, %rd2, %rd29;
	ld.global.nc.f32 	%f174, [%rd30];
	add.s32 	%r74, %r210, %r35;
	mul.wide.u32 	%rd31, %r74, 4;
	add.s64 	%rd32, %rd1, %rd31;
	ld.global.nc.f32 	%f175, [%rd32];
	fma.rn.f32 	%f632, %f174, %f175, %f632;
	add.s32 	%r210, %r210, 1;
	add.s32 	%r213, %r213, 1;
	setp.ne.s32 	%p13, %r213, %r44;
	@%p13 bra 	$L__BB4_33;
$L__BB4_34:
	mad.lo.s32 	%r75, %r52, %r32, %r63;
	mul.wide.s32 	%rd33, %r75, 4;
	add.s64 	%rd34, %rd3, %rd33;
	st.global.f32 	[%rd34], %f632;
$L__BB4_35:
	ret;

}
	// .globl	_Z7aTb_gpuPKfS0_Pfiii
.visible .entry _Z7aTb_gpuPKfS0_Pfiii(
	.param .u64 .ptr .align 1 _Z7aTb_gpuPKfS0_Pfiii_param_0,
	.param .u64 .ptr .align 1 _Z7aTb_gpuPKfS0_Pfiii_param_1,
	.param .u64 .ptr .align 1 _Z7aTb_gpuPKfS0_Pfiii_param_2,
	.param .u32 _Z7aTb_gpuPKfS0_Pfiii_param_3,
	.param .u32 _Z7aTb_gpuPKfS0_Pfiii_param_4,
	.param .u32 _Z7aTb_gpuPKfS0_Pfiii_param_5
)
{
	.reg .pred 	%p<30>;
	.reg .b32 	%r<215>;
	.reg .b32 	%f<589>;
	.reg .b64 	%rd<105>;
	// demoted variable
	.shared .align 4 .b8 _ZZ7aTb_gpuPKfS0_PfiiiE3As1[1024];
	// demoted variable
	.shared .align 4 .b8 _ZZ7aTb_gpuPKfS0_PfiiiE3As2[1024];
	// demoted variable
	.shared .align 4 .b8 _ZZ7aTb_gpuPKfS0_PfiiiE3As3[1024];
	// demoted variable
	.shared .align 4 .b8 _ZZ7aTb_gpuPKfS0_PfiiiE3As4[1024];
	// demoted variable
	.shared .align 4 .b8 _ZZ7aTb_gpuPKfS0_PfiiiE3Bs1[1024];
	// demoted variable
	.shared .align 4 .b8 _ZZ7aTb_gpuPKfS0_PfiiiE3Bs2[1024];
	// demoted variable
	.shared .align 4 .b8 _ZZ7aTb_gpuPKfS0_PfiiiE3Bs3[1024];
	// demoted variable
	.shared .align 4 .b8 _ZZ7aTb_gpuPKfS0_PfiiiE3Bs4[1024];
	// demoted variable
	.shared .align 4 .b8 _ZZ7aTb_gpuPKfS0_PfiiiE2As[1024];
	// demoted variable
	.shared .align 4 .b8 _ZZ7aTb_gpuPKfS0_PfiiiE2Bs[1024];
	ld.param.u64 	%rd6, [_Z7aTb_gpuPKfS0_Pfiii_param_0];
	ld.param.u64 	%rd4, [_Z7aTb_gpuPKfS0_Pfiii_param_1];
	ld.param.u64 	%rd5, [_Z7aTb_gpuPKfS0_Pfiii_param_2];
	ld.param.u32 	%r39, [_Z7aTb_gpuPKfS0_Pfiii_param_3];
	ld.param.u32 	%r40, [_Z7aTb_gpuPKfS0_Pfiii_param_4];
	ld.param.u32 	%r41, [_Z7aTb_gpuPKfS0_Pfiii_param_5];
	cvta.to.global.u64 	%rd1, %rd4;
	cvta.to.global.u64 	%rd2, %rd6;
	cvta.to.global.u64 	%rd3, %rd5;
	or.b32  	%r42, %r40, %r39;
	or.b32  	%r43, %r42, %r41;
	and.b32  	%r44, %r43, 15;
	setp.ne.s32 	%p1, %r44, 0;
	@%p1 bra 	$L__BB5_20;
	setp.ne.s32 	%p14, %r39, %r40;
	setp.lt.s32 	%p15, %r40, %r41;
	or.pred  	%p16, %p14, %p15;
	@%p16 bra 	$L__BB5_9;
	mov.u32 	%r137, %ntid.x;
	mov.u32 	%r138, %ctaid.x;
	mov.u32 	%r1, %tid.x;
	mad.lo.s32 	%r139, %r137, %r138, %r1;
	shl.b32 	%r2, %r139, 2;
	mov.u32 	%r140, %ntid.y;
	mov.u32 	%r141, %ctaid.y;
	mul.lo.s32 	%r142, %r141, %r140;
	shl.b32 	%r143, %r142, 2;
	mov.u32 	%r3, %tid.y;
	add.s32 	%r4, %r143, %r3;
	max.s32 	%r144, %r4, %r2;
	setp.ge.s32 	%p26, %r144, %r40;
	@%p26 bra 	$L__BB5_34;
	setp.lt.s32 	%p27, %r41, 1;
	mov.f32 	%f558, 0f00000000;
	mov.f32 	%f557, %f558;
	mov.f32 	%f556, %f558;
	mov.f32 	%f555, %f558;
	mov.f32 	%f554, %f558;
	mov.f32 	%f553, %f558;
	mov.f32 	%f552, %f558;
	mov.f32 	%f551, %f558;
	mov.f32 	%f550, %f558;
	mov.f32 	%f549, %f558;
	mov.f32 	%f548, %f558;
	mov.f32 	%f547, %f558;
	mov.f32 	%f546, %f558;
	mov.f32 	%f545, %f558;
	mov.f32 	%f544, %f558;
	mov.f32 	%f543, %f558;
	@%p27 bra 	$L__BB5_8;
	mov.f32 	%f543, 0f00000000;
	mov.b32 	%r203, 0;
	shl.b32 	%r147, %r1, 2;
	mov.u32 	%r148, _ZZ7aTb_gpuPKfS0_PfiiiE3Bs4;
	add.s32 	%r149, %r147, %r148;
	add.s32 	%r6, %r149, 64;
	shl.b32 	%r7, %r3, 2;
	mov.f32 	%f544, %f543;
	mov.f32 	%f545, %f543;
	mov.f32 	%f546, %f543;
	mov.f32 	%f547, %f543;
	mov.f32 	%f548, %f543;
	mov.f32 	%f549, %f543;
	mov.f32 	%f550, %f543;
	mov.f32 	%f551, %f543;
	mov.f32 	%f552, %f543;
	mov.f32 	%f553, %f543;
	mov.f32 	%f554, %f543;
	mov.f32 	%f555, %f543;
	mov.f32 	%f556, %f543;
	mov.f32 	%f557, %f543;
	mov.f32 	%f558, %f543;
$L__BB5_5:
	add.s32 	%r150, %r203, %r1;
	mad.lo.s32 	%r151, %r150, %r40, %r4;
	mul.wide.s32 	%rd87, %r151, 4;
	add.s64 	%rd88, %rd2, %rd87;
	ld.global.nc.f32 	%f487, [%rd88];
	shl.b32 	%r152, %r1, 6;
	mov.u32 	%r153, _ZZ7aTb_gpuPKfS0_PfiiiE3As1;
	add.s32 	%r154, %r153, %r152;
	add.s32 	%r155, %r154, %r7;
	st.shared.f32 	[%r155], %f487;
	ld.global.nc.f32 	%f488, [%rd88+64];
	mov.u32 	%r156, _ZZ7aTb_gpuPKfS0_PfiiiE3As2;
	add.s32 	%r157, %r156, %r152;
	add.s32 	%r158, %r157, %r7;
	st.shared.f32 	[%r158], %f488;
	ld.global.nc.f32 	%f489, [%rd88+128];
	mov.u32 	%r159, _ZZ7aTb_gpuPKfS0_PfiiiE3As3;
	add.s32 	%r160, %r159, %r152;
	add.s32 	%r161, %r160, %r7;
	st.shared.f32 	[%r161], %f489;
	ld.global.nc.f32 	%f490, [%rd88+192];
	mov.u32 	%r162, _ZZ7aTb_gpuPKfS0_PfiiiE3As4;
	add.s32 	%r163, %r162, %r152;
	add.s32 	%r164, %r163, %r7;
	st.shared.f32 	[%r164], %f490;
	add.s32 	%r165, %r203, %r3;
	mad.lo.s32 	%r166, %r165, %r40, %r2;
	mul.wide.s32 	%rd89, %r166, 4;
	add.s64 	%rd90, %rd1, %rd89;
	ld.global.nc.f32 	%f491, [%rd90];
	shl.b32 	%r167, %r3, 6;
	mov.u32 	%r168, _ZZ7aTb_gpuPKfS0_PfiiiE3Bs1;
	add.s32 	%r169, %r168, %r167;
	add.s32 	%r170, %r169, %r147;
	st.shared.f32 	[%r170], %f491;
	ld.global.nc.f32 	%f492, [%rd90+4];
	mov.u32 	%r171, _ZZ7aTb_gpuPKfS0_PfiiiE3Bs2;
	add.s32 	%r172, %r171, %r167;
	add.s32 	%r173, %r172, %r147;
	st.shared.f32 	[%r173], %f492;
	ld.global.nc.f32 	%f493, [%rd90+8];
	mov.u32 	%r174, _ZZ7aTb_gpuPKfS0_PfiiiE3Bs3;
	add.s32 	%r175, %r174, %r167;
	add.s32 	%r176, %r175, %r147;
	st.shared.f32 	[%r176], %f493;
	ld.global.nc.f32 	%f494, [%rd90+12];
	add.s32 	%r177, %r148, %r167;
	add.s32 	%r178, %r177, %r147;
	st.shared.f32 	[%r178], %f494;
	bar.sync 	0;
	add.s32 	%r203, %r203, 16;
	mov.b32 	%r206, 64;
	mov.u32 	%r204, %r6;
	mov.u32 	%r205, %r7;
$L__BB5_6:
	mov.u32 	%r179, _ZZ7aTb_gpuPKfS0_PfiiiE3As1;
	add.s32 	%r180, %r179, %r205;
	ld.shared.f32 	%f495, [%r180];
	shl.b32 	%r181, %r1, 2;
	mov.u32 	%r182, _ZZ7aTb_gpuPKfS0_PfiiiE3Bs1;
	add.s32 	%r183, %r182, %r181;
	add.s32 	%r184, %r183, %r206;
	ld.shared.f32 	%f496, [%r184+-64];
	fma.rn.f32 	%f497, %f495, %f496, %f554;
	mov.u32 	%r185, _ZZ7aTb_gpuPKfS0_PfiiiE3Bs2;
	add.s32 	%r186, %r185, %r181;
	add.s32 	%r187, %r186, %r206;
	ld.shared.f32 	%f498, [%r187+-64];
	fma.rn.f32 	%f499, %f495, %f498, %f555;
	mov.u32 	%r188, _ZZ7aTb_gpuPKfS0_PfiiiE3Bs3;
	add.s32 	%r189, %r188, %r181;
	add.s32 	%r190, %r189, %r206;
	ld.shared.f32 	%f500, [%r190+-64];
	fma.rn.f32 	%f501, %f495, %f500, %f556;
	ld.shared.f32 	%f502, [%r204+-64];
	fma.rn.f32 	%f503, %f495, %f502, %f557;
	mov.u32 	%r191, _ZZ7aTb_gpuPKfS0_PfiiiE3As2;
	add.s32 	%r192, %r191, %r205;
	ld.shared.f32 	%f504, [%r192];
	fma.rn.f32 	%f505, %f504, %f496, %f558;
	fma.rn.f32 	%f506, %f504, %f498, %f553;
	fma.rn.f32 	%f507, %f504, %f500, %f552;
	fma.rn.f32 	%f508, %f504, %f502, %f551;
	mov.u32 	%r193, _ZZ7aTb_gpuPKfS0_PfiiiE3As3;
	add.s32 	%r194, %r193, %r205;
	ld.shared.f32 	%f509, [%r194];
	fma.rn.f32 	%f510, %f509, %f496, %f550;
	fma.rn.f32 	%f511, %f509, %f498, %f549;
	fma.rn.f32 	%f512, %f509, %f500, %f548;
	fma.rn.f32 	%f513, %f509, %f502, %f547;
	mov.u32 	%r195, _ZZ7aTb_gpuPKfS0_PfiiiE3As4;
	add.s32 	%r196, %r195, %r205;
	ld.shared.f32 	%f514, [%r196];
	fma.rn.f32 	%f515, %f514, %f496, %f546;
	fma.rn.f32 	%f516, %f514, %f498, %f545;
	fma.rn.f32 	%f517, %f514, %f500, %f544;
	fma.rn.f32 	%f518, %f514, %f502, %f543;
	ld.shared.f32 	%f519, [%r180+64];
	ld.shared.f32 	%f520, [%r184];
	fma.rn.f32 	%f554, %f519, %f520, %f497;
	ld.shared.f32 	%f521, [%r187];
	fma.rn.f32 	%f555, %f519, %f521, %f499;
	ld.shared.f32 	%f522, [%r190];
	fma.rn.f32 	%f556, %f519, %f522, %f501;
	ld.shared.f32 	%f523, [%r204];
	fma.rn.f32 	%f557, %f519, %f523, %f503;
	ld.shared.f32 	%f524, [%r192+64];
	fma.rn.f32 	%f558, %f524, %f520, %f505;
	fma.rn.f32 	%f553, %f524, %f521, %f506;
	fma.rn.f32 	%f552, %f524, %f522, %f507;
	fma.rn.f32 	%f551, %f524, %f523, %f508;
	ld.shared.f32 	%f525, [%r194+64];
	fma.rn.f32 	%f550, %f525, %f520, %f510;
	fma.rn.f32 	%f549, %f525, %f521, %f511;
	fma.rn.f32 	%f548, %f525, %f522, %f512;
	fma.rn.f32 	%f547, %f525, %f523, %f513;
	ld.shared.f32 	%f526, [%r196+64];
	fma.rn.f32 	%f546, %f526, %f520, %f515;
	fma.rn.f32 	%f545, %f526, %f521, %f516;
	fma.rn.f32 	%f544, %f526, %f522, %f517;
	fma.rn.f32 	%f543, %f526, %f523, %f518;
	add.s32 	%r206, %r206, 128;
	add.s32 	%r205, %r205, 128;
	add.s32 	%r204, %r204, 128;
	setp.ne.s32 	%p28, %r206, 1088;
	@%p28 bra 	$L__BB5_6;
	bar.sync 	0;
	setp.lt.s32 	%p29, %r203, %r41;
	@%p29 bra 	$L__BB5_5;
$L__BB5_8:
	ld.param.u64 	%rd104, [_Z7aTb_gpuPKfS0_Pfiii_param_2];
	mad.lo.s32 	%r197, %r40, %r4, %r2;
	cvta.to.global.u64 	%rd91, %rd104;
	mul.wide.s32 	%rd92, %r197, 4;
	add.s64 	%rd93, %rd91, %rd92;
	st.global.f32 	[%rd93], %f554;
	st.global.f32 	[%rd93+4], %f555;
	st.global.f32 	[%rd93+8], %f556;
	st.global.f32 	[%rd93+12], %f557;
	shl.b32 	%r198, %r40, 4;
	add.s32 	%r199, %r197, %r198;
	mul.wide.s32 	%rd94, %r199, 4;
	add.s64 	%rd95, %rd91, %rd94;
	st.global.f32 	[%rd95], %f558;
	st.global.f32 	[%rd95+4], %f553;
	st.global.f32 	[%rd95+8], %f552;
	st.global.f32 	[%rd95+12], %f551;
	shl.b32 	%r200, %r40, 5;
	add.s32 	%r201, %r197, %r200;
	mul.wide.s32 	%rd96, %r201, 4;
	add.s64 	%rd97, %rd91, %rd96;
	st.global.f32 	[%rd97], %f550;
	st.global.f32 	[%rd97+4], %f549;
	st.global.f32 	[%rd97+8], %f548;
	st.global.f32 	[%rd97+12], %f547;
	add.s32 	%r202, %r201, %r198;
	mul.wide.s32 	%rd98, %r202, 4;
	add.s64 	%rd99, %rd91, %rd98;
	st.global.f32 	[%rd99], %f546;
	st.global.f32 	[%rd99+4], %f545;
	st.global.f32 	[%rd99+8], %f544;
	st.global.f32 	[%rd99+12], %f543;
	bra.uni 	$L__BB5_34;
$L__BB5_9:
	mov.u32 	%r64, %ntid.x;
	mov.u32 	%r65, %ctaid.x;
	mov.u32 	%r15, %tid.x;
	mad.lo.s32 	%r16, %r64, %r65, %r15;
	mov.u32 	%r66, %ntid.y;
	mov.u32 	%r67, %ctaid.y;
	mov.u32 	%r17, %tid.y;
	mad.lo.s32 	%r68, %r66, %r67, %r17;
	setp.ge.s32 	%p17, %r16, %r39;
	setp.ge.s32 	%p18, %r68, %r40;
	or.pred  	%p19, %p17, %p18;
	@%p19 bra 	$L__BB5_34;
	setp.lt.s32 	%p20, %r41, 1;
	mov.f32 	%f580, 0f00000000;
	@%p20 bra 	$L__BB5_19;
	add.s32 	%r19, %r41, -1;
	setp.lt.u32 	%p21, %r41, 49;
	mov.f32 	%f580, 0f00000000;
	mov.b32 	%r209, 0;
	@%p21 bra 	$L__BB5_14;
	mov.f32 	%f580, 0f00000000;
	mov.b32 	%r209, 0;
	shl.b32 	%r73, %r17, 6;
	mov.u32 	%r74, _ZZ7aTb_gpuPKfS0_PfiiiE2As;
	mov.u32 	%r208, %r209;
$L__BB5_13:
	.pragma "nounroll";
	ld.param.u64 	%rd100, [_Z7aTb_gpuPKfS0_Pfiii_param_1];
	add.s32 	%r71, %r209, %r17;
	mad.lo.s32 	%r72, %r71, %r39, %r16;
	mul.wide.s32 	%rd53, %r72, 4;
	add.s64 	%rd54, %rd2, %rd53;
	ld.global.nc.f32 	%f137, [%rd54];
	shl.b32 	%r75, %r15, 2;
	add.s32 	%r76, %r74, %r75;
	add.s32 	%r77, %r76, %r73;
	st.shared.f32 	[%r77], %f137;
	add.s32 	%r78, %r209, %r15;
	mad.lo.s32 	%r79, %r78, %r40, %r68;
	cvta.to.global.u64 	%rd55, %rd100;
	mul.wide.s32 	%rd56, %r79, 4;
	add.s64 	%rd57, %rd55, %rd56;
	ld.global.nc.f32 	%f138, [%rd57];
	shl.b32 	%r80, %r15, 6;
	mov.u32 	%r81, _ZZ7aTb_gpuPKfS0_PfiiiE2Bs;
	shl.b32 	%r82, %r17, 2;
	add.s32 	%r83, %r81, %r82;
	add.s32 	%r84, %r83, %r80;
	st.shared.f32 	[%r84], %f138;
	bar.sync 	0;
	ld.shared.f32 	%f139, [%r76];
	ld.shared.f32 	%f140, [%r83];
	fma.rn.f32 	%f141, %f139, %f140, %f580;
	ld.shared.f32 	%f142, [%r76+64];
	ld.shared.f32 	%f143, [%r83+64];
	fma.rn.f32 	%f144, %f142, %f143, %f141;
	ld.shared.f32 	%f145, [%r76+128];
	ld.shared.f32 	%f146, [%r83+128];
	fma.rn.f32 	%f147, %f145, %f146, %f144;
	ld.shared.f32 	%f148, [%r76+192];
	ld.shared.f32 	%f149, [%r83+192];
	fma.rn.f32 	%f150, %f148, %f149, %f147;
	ld.shared.f32 	%f151, [%r76+256];
	ld.shared.f32 	%f152, [%r83+256];
	fma.rn.f32 	%f153, %f151, %f152, %f150;
	ld.shared.f32 	%f154, [%r76+320];
	ld.shared.f32 	%f155, [%r83+320];
	fma.rn.f32 	%f156, %f154, %f155, %f153;
	ld.shared.f32 	%f157, [%r76+384];
	ld.shared.f32 	%f158, [%r83+384];
	fma.rn.f32 	%f159, %f157, %f158, %f156;
	ld.shared.f32 	%f160, [%r76+448];
	ld.shared.f32 	%f161, [%r83+448];
	fma.rn.f32 	%f162, %f160, %f161, %f159;
	ld.shared.f32 	%f163, [%r76+512];
	ld.shared.f32 	%f164, [%r83+512];
	fma.rn.f32 	%f165, %f163, %f164, %f162;
	ld.shared.f32 	%f166, [%r76+576];
	ld.shared.f32 	%f167, [%r83+576];
	fma.rn.f32 	%f168, %f166, %f167, %f165;
	ld.shared.f32 	%f169, [%r76+640];
	ld.shared.f32 	%f170, [%r83+640];
	fma.rn.f32 	%f171, %f169, %f170, %f168;
	ld.shared.f32 	%f172, [%r76+704];
	ld.shared.f32 	%f173, [%r83+704];
	fma.rn.f32 	%f174, %f172, %f173, %f171;
	ld.shared.f32 	%f175, [%r76+768];
	ld.shared.f32 	%f176, [%r83+768];
	fma.rn.f32 	%f177, %f175, %f176, %f174;
	ld.shared.f32 	%f178, [%r76+832];
	ld.shared.f32 	%f179, [%r83+832];
	fma.rn.f32 	%f180, %f178, %f179, %f177;
	ld.shared.f32 	%f181, [%r76+896];
	ld.shared.f32 	%f182, [%r83+896];
	fma.rn.f32 	%f183, %f181, %f182, %f180;
	ld.shared.f32 	%f184, [%r76+960];
	ld.shared.f32 	%f185, [%r83+960];
	fma.rn.f32 	%f186, %f184, %f185, %f183;
	bar.sync 	0;
	add.s32 	%r85, %r71, 16;
	mad.lo.s32 	%r86, %r85, %r39, %r16;
	mul.wide.s32 	%rd58, %r86, 4;
	add.s64 	%rd59, %rd2, %rd58;
	ld.global.nc.f32 	%f187, [%rd59];
	st.shared.f32 	[%r77], %f187;
	add.s32 	%r87, %r78, 16;
	mad.lo.s32 	%r88, %r87, %r40, %r68;
	mul.wide.s32 	%rd60, %r88, 4;
	add.s64 	%rd61, %rd55, %rd60;
	ld.global.nc.f32 	%f188, [%rd61];
	st.shared.f32 	[%r84], %f188;
	bar.sync 	0;
	ld.shared.f32 	%f189, [%r76];
	ld.shared.f32 	%f190, [%r83];
	fma.rn.f32 	%f191, %f189, %f190, %f186;
	ld.shared.f32 	%f192, [%r76+64];
	ld.shared.f32 	%f193, [%r83+64];
	fma.rn.f32 	%f194, %f192, %f193, %f191;
	ld.shared.f32 	%f195, [%r76+128];
	ld.shared.f32 	%f196, [%r83+128];
	fma.rn.f32 	%f197, %f195, %f196, %f194;
	ld.shared.f32 	%f198, [%r76+192];
	ld.shared.f32 	%f199, [%r83+192];
	fma.rn.f32 	%f200, %f198, %f199, %f197;
	ld.shared.f32 	%f201, [%r76+256];
	ld.shared.f32 	%f202, [%r83+256];
	fma.rn.f32 	%f203, %f201, %f202, %f200;
	ld.shared.f32 	%f204, [%r76+320];
	ld.shared.f32 	%f205, [%r83+320];
	fma.rn.f32 	%f206, %f204, %f205, %f203;
	ld.shared.f32 	%f207, [%r76+384];
	ld.shared.f32 	%f208, [%r83+384];
	fma.rn.f32 	%f209, %f207, %f208, %f206;
	ld.shared.f32 	%f210, [%r76+448];
	ld.shared.f32 	%f211, [%r83+448];
	fma.rn.f32 	%f212, %f210, %f211, %f209;
	ld.shared.f32 	%f213, [%r76+512];
	ld.shared.f32 	%f214, [%r83+512];
	fma.rn.f32 	%f215, %f213, %f214, %f212;
	ld.shared.f32 	%f216, [%r76+576];
	ld.shared.f32 	%f217, [%r83+576];
	fma.rn.f32 	%f218, %f216, %f217, %f215;
	ld.shared.f32 	%f219, [%r76+640];
	ld.shared.f32 	%f220, [%r83+640];
	fma.rn.f32 	%f221, %f219, %f220, %f218;
	ld.shared.f32 	%f222, [%r76+704];
	ld.shared.f32 	%f223, [%r83+704];
	fma.rn.f32 	%f224, %f222, %f223, %f221;
	ld.shared.f32 	%f225, [%r76+768];
	ld.shared.f32 	%f226, [%r83+768];
	fma.rn.f32 	%f227, %f225, %f226, %f224;
	ld.shared.f32 	%f228, [%r76+832];
	ld.shared.f32 	%f229, [%r83+832];
	fma.rn.f32 	%f230, %f228, %f229, %f227;
	ld.shared.f32 	%f231, [%r76+896];
	ld.shared.f32 	%f232, [%r83+896];
	fma.rn.f32 	%f233, %f231, %f232, %f230;
	ld.shared.f32 	%f234, [%r76+960];
	ld.shared.f32 	%f235, [%r83+960];
	fma.rn.f32 	%f236, %f234, %f235, %f233;
	bar.sync 	0;
	add.s32 	%r89, %r71, 32;
	mad.lo.s32 	%r90, %r89, %r39, %r16;
	mul.wide.s32 	%rd62, %r90, 4;
	add.s64 	%rd63, %rd2, %rd62;
	ld.global.nc.f32 	%f237, [%rd63];
	st.shared.f32 	[%r77], %f237;
	add.s32 	%r91, %r78, 32;
	mad.lo.s32 	%r92, %r91, %r40, %r68;
	mul.wide.s32 	%rd64, %r92, 4;
	add.s64 	%rd65, %rd55, %rd64;
	ld.global.nc.f32 	%f238, [%rd65];
	st.shared.f32 	[%r84], %f238;
	bar.sync 	0;
	ld.shared.f32 	%f239, [%r76];
	ld.shared.f32 	%f240, [%r83];
	fma.rn.f32 	%f241, %f239, %f240, %f236;
	ld.shared.f32 	%f242, [%r76+64];
	ld.shared.f32 	%f243, [%r83+64];
	fma.rn.f32 	%f244, %f242, %f243, %f241;
	ld.shared.f32 	%f245, [%r76+128];
	ld.shared.f32 	%f246, [%r83+128];
	fma.rn.f32 	%f247, %f245, %f246, %f244;
	ld.shared.f32 	%f248, [%r76+192];
	ld.shared.f32 	%f249, [%r83+192];
	fma.rn.f32 	%f250, %f248, %f249, %f247;
	ld.shared.f32 	%f251, [%r76+256];
	ld.shared.f32 	%f252, [%r83+256];
	fma.rn.f32 	%f253, %f251, %f252, %f250;
	ld.shared.f32 	%f254, [%r76+320];
	ld.shared.f32 	%f255, [%r83+320];
	fma.rn.f32 	%f256, %f254, %f255, %f253;
	ld.shared.f32 	%f257, [%r76+384];
	ld.shared.f32 	%f258, [%r83+384];
	fma.rn.f32 	%f259, %f257, %f258, %f256;
	ld.shared.f32 	%f260, [%r76+448];
	ld.shared.f32 	%f261, [%r83+448];
	fma.rn.f32 	%f262, %f260, %f261, %f259;
	ld.shared.f32 	%f263, [%r76+512];
	ld.shared.f32 	%f264, [%r83+512];
	fma.rn.f32 	%f265, %f263, %f264, %f262;
	ld.shared.f32 	%f266, [%r76+576];
	ld.shared.f32 	%f267, [%r83+576];
	fma.rn.f32 	%f268, %f266, %f267, %f265;
	ld.shared.f32 	%f269, [%r76+640];
	ld.shared.f32 	%f270, [%r83+640];
	fma.rn.f32 	%f271, %f269, %f270, %f268;
	ld.shared.f32 	%f272, [%r76+704];
	ld.shared.f32 	%f273, [%r83+704];
	fma.rn.f32 	%f274, %f272, %f273, %f271;
	ld.shared.f32 	%f275, [%r76+768];
	ld.shared.f32 	%f276, [%r83+768];
	fma.rn.f32 	%f277, %f275, %f276, %f274;
	ld.shared.f32 	%f278, [%r76+832];
	ld.shared.f32 	%f279, [%r83+832];
	fma.rn.f32 	%f280, %f278, %f279, %f277;
	ld.shared.f32 	%f281, [%r76+896];
	ld.shared.f32 	%f282, [%r83+896];
	fma.rn.f32 	%f283, %f281, %f282, %f280;
	ld.shared.f32 	%f284, [%r76+960];
	ld.shared.f32 	%f285, [%r83+960];
	fma.rn.f32 	%f286, %f284, %f285, %f283;
	bar.sync 	0;
	add.s32 	%r93, %r71, 48;
	mad.lo.s32 	%r94, %r93, %r39, %r16;
	mul.wide.s32 	%rd66, %r94, 4;
	add.s64 	%rd67, %rd2, %rd66;
	ld.global.nc.f32 	%f287, [%rd67];
	st.shared.f32 	[%r77], %f287;
	add.s32 	%r95, %r78, 48;
	mad.lo.s32 	%r96, %r95, %r40, %r68;
	mul.wide.s32 	%rd68, %r96, 4;
	add.s64 	%rd69, %rd55, %rd68;
	ld.global.nc.f32 	%f288, [%rd69];
	st.shared.f32 	[%r84], %f288;
	bar.sync 	0;
	add.s32 	%r209, %r209, 64;
	ld.shared.f32 	%f289, [%r76];
	ld.shared.f32 	%f290, [%r83];
	fma.rn.f32 	%f291, %f289, %f290, %f286;
	ld.shared.f32 	%f292, [%r76+64];
	ld.shared.f32 	%f293, [%r83+64];
	fma.rn.f32 	%f294, %f292, %f293, %f291;
	ld.shared.f32 	%f295, [%r76+128];
	ld.shared.f32 	%f296, [%r83+128];
	fma.rn.f32 	%f297, %f295, %f296, %f294;
	ld.shared.f32 	%f298, [%r76+192];
	ld.shared.f32 	%f299, [%r83+192];
	fma.rn.f32 	%f300, %f298, %f299, %f297;
	ld.shared.f32 	%f301, [%r76+256];
	ld.shared.f32 	%f302, [%r83+256];
	fma.rn.f32 	%f303, %f301, %f302, %f300;
	ld.shared.f32 	%f304, [%r76+320];
	ld.shared.f32 	%f305, [%r83+320];
	fma.rn.f32 	%f306, %f304, %f305, %f303;
	ld.shared.f32 	%f307, [%r76+384];
	ld.shared.f32 	%f308, [%r83+384];
	fma.rn.f32 	%f309, %f307, %f308, %f306;
	ld.shared.f32 	%f310, [%r76+448];
	ld.shared.f32 	%f311, [%r83+448];
	fma.rn.f32 	%f312, %f310, %f311, %f309;
	ld.shared.f32 	%f313, [%r76+512];
	ld.shared.f32 	%f314, [%r83+512];
	fma.rn.f32 	%f315, %f313, %f314, %f312;
	ld.shared.f32 	%f316, [%r76+576];
	ld.shared.f32 	%f317, [%r83+576];
	fma.rn.f32 	%f318, %f316, %f317, %f315;
	ld.shared.f32 	%f319, [%r76+640];
	ld.shared.f32 	%f320, [%r83+640];
	fma.rn.f32 	%f321, %f319, %f320, %f318;
	ld.shared.f32 	%f322, [%r76+704];
	ld.shared.f32 	%f323, [%r83+704];
	fma.rn.f32 	%f324, %f322, %f323, %f321;
	ld.shared.f32 	%f325, [%r76+768];
	ld.shared.f32 	%f326, [%r83+768];
	fma.rn.f32 	%f327, %f325, %f326, %f324;
	ld.shared.f32 	%f328, [%r76+832];
	ld.shared.f32 	%f329, [%r83+832];
	fma.rn.f32 	%f330, %f328, %f329, %f327;
	ld.shared.f32 	%f331, [%r76+896];
	ld.shared.f32 	%f332, [%r83+896];
	fma.rn.f32 	%f333, %f331, %f332, %f330;
	ld.shared.f32 	%f334, [%r76+960];
	ld.shared.f32 	%f335, [%r83+960];
	fma.rn.f32 	%f580, %f334, %f335, %f333;
	bar.sync 	0;
	add.s32 	%r208, %r208, 4;
	shr.u32 	%r97, %r19, 4;
	add.s32 	%r98, %r97, 1;
	and.b32  	%r99, %r98, 536870908;
	setp.ne.s32 	%p22, %r208, %r99;
	@%p22 bra 	$L__BB5_13;
$L__BB5_14:
	shr.u32 	%r101, %r19, 4;
	add.s32 	%r102, %r101, 1;
	and.b32  	%r100, %r102, 3;
	setp.eq.s32 	%p23, %r100, 0;
	@%p23 bra 	$L__BB5_19;
	setp.eq.s32 	%p24, %r100, 1;
	@%p24 bra 	$L__BB5_17;
	ld.param.u64 	%rd101, [_Z7aTb_gpuPKfS0_Pfiii_param_1];
	add.s32 	%r103, %r209, %r17;
	mad.lo.s32 	%r104, %r103, %r39, %r16;
	mul.wide.s32 	%rd70, %r104, 4;
	add.s64 	%rd71, %rd2, %rd70;
	ld.global.nc.f32 	%f337, [%rd71];
	shl.b32 	%r105, %r17, 6;
	mov.u32 	%r106, _ZZ7aTb_gpuPKfS0_PfiiiE2As;
	shl.b32 	%r107, %r15, 2;
	add.s32 	%r108, %r106, %r107;
	add.s32 	%r109, %r108, %r105;
	st.shared.f32 	[%r109], %f337;
	add.s32 	%r110, %r209, %r15;
	mad.lo.s32 	%r111, %r110, %r40, %r68;
	cvta.to.global.u64 	%rd72, %rd101;
	mul.wide.s32 	%rd73, %r111, 4;
	add.s64 	%rd74, %rd72, %rd73;
	ld.global.nc.f32 	%f338, [%rd74];
	shl.b32 	%r112, %r15, 6;
	mov.u32 	%r113, _ZZ7aTb_gpuPKfS0_PfiiiE2Bs;
	shl.b32 	%r114, %r17, 2;
	add.s32 	%r115, %r113, %r114;
	add.s32 	%r116, %r115, %r112;
	st.shared.f32 	[%r116], %f338;
	bar.sync 	0;
	ld.shared.f32 	%f339, [%r108];
	ld.shared.f32 	%f340, [%r115];
	fma.rn.f32 	%f341, %f339, %f340, %f580;
	ld.shared.f32 	%f342, [%r108+64];
	ld.shared.f32 	%f343, [%r115+64];
	fma.rn.f32 	%f344, %f342, %f343, %f341;
	ld.shared.f32 	%f345, [%r108+128];
	ld.shared.f32 	%f346, [%r115+128];
	fma.rn.f32 	%f347, %f345, %f346, %f344;
	ld.shared.f32 	%f348, [%r108+192];
	ld.shared.f32 	%f349, [%r115+192];
	fma.rn.f32 	%f350, %f348, %f349, %f347;
	ld.shared.f32 	%f351, [%r108+256];
	ld.shared.f32 	%f352, [%r115+256];
	fma.rn.f32 	%f353, %f351, %f352, %f350;
	ld.shared.f32 	%f354, [%r108+320];
	ld.shared.f32 	%f355, [%r115+320];
	fma.rn.f32 	%f356, %f354, %f355, %f353;
	ld.shared.f32 	%f357, [%r108+384];
	ld.shared.f32 	%f358, [%r115+384];
	fma.rn.f32 	%f359, %f357, %f358, %f356;
	ld.shared.f32 	%f360, [%r108+448];
	ld.shared.f32 	%f361, [%r115+448];
	fma.rn.f32 	%f362, %f360, %f361, %f359;
	ld.shared.f32 	%f363, [%r108+512];
	ld.shared.f32 	%f364, [%r115+512];
	fma.rn.f32 	%f365, %f363, %f364, %f362;
	ld.shared.f32 	%f366, [%r108+576];
	ld.shared.f32 	%f367, [%r115+576];
	fma.rn.f32 	%f368, %f366, %f367, %f365;
	ld.shared.f32 	%f369, [%r108+640];
	ld.shared.f32 	%f370, [%r115+640];
	fma.rn.f32 	%f371, %f369, %f370, %f368;
	ld.shared.f32 	%f372, [%r108+704];
	ld.shared.f32 	%f373, [%r115+704];
	fma.rn.f32 	%f374, %f372, %f373, %f371;
	ld.shared.f32 	%f375, [%r108+768];
	ld.shared.f32 	%f376, [%r115+768];
	fma.rn.f32 	%f377, %f375, %f376, %f374;
	ld.shared.f32 	%f378, [%r108+832];
	ld.shared.f32 	%f379, [%r115+832];
	fma.rn.f32 	%f380, %f378, %f379, %f377;
	ld.shared.f32 	%f381, [%r108+896];
	ld.shared.f32 	%f382, [%r115+896];
	fma.rn.f32 	%f383, %f381, %f382, %f380;
	ld.shared.f32 	%f384, [%r108+960];
	ld.shared.f32 	%f385, [%r115+960];
	fma.rn.f32 	%f386, %f384, %f385, %f383;
	bar.sync 	0;
	add.s32 	%r117, %r103, 16;
	mad.lo.s32 	%r118, %r117, %r39, %r16;
	mul.wide.s32 	%rd75, %r118, 4;
	add.s64 	%rd76, %rd2, %rd75;
	ld.global.nc.f32 	%f387, [%rd76];
	st.shared.f32 	[%r109], %f387;
	add.s32 	%r119, %r110, 16;
	mad.lo.s32 	%r120, %r119, %r40, %r68;
	mul.wide.s32 	%rd77, %r120, 4;
	add.s64 	%rd78, %rd72, %rd77;
	ld.global.nc.f32 	%f388, [%rd78];
	st.shared.f32 	[%r116], %f388;
	bar.sync 	0;
	ld.shared.f32 	%f389, [%r108];
	ld.shared.f32 	%f390, [%r115];
	fma.rn.f32 	%f391, %f389, %f390, %f386;
	ld.shared.f32 	%f392, [%r108+64];
	ld.shared.f32 	%f393, [%r115+64];
	fma.rn.f32 	%f394, %f392, %f393, %f391;
	ld.shared.f32 	%f395, [%r108+128];
	ld.shared.f32 	%f396, [%r115+128];
	fma.rn.f32 	%f397, %f395, %f396, %f394;
	ld.shared.f32 	%f398, [%r108+192];
	ld.shared.f32 	%f399, [%r115+192];
	fma.rn.f32 	%f400, %f398, %f399, %f397;
	ld.shared.f32 	%f401, [%r108+256];
	ld.shared.f32 	%f402, [%r115+256];
	fma.rn.f32 	%f403, %f401, %f402, %f400;
	ld.shared.f32 	%f404, [%r108+320];
	ld.shared.f32 	%f405, [%r115+320];
	fma.rn.f32 	%f406, %f404, %f405, %f403;
	ld.shared.f32 	%f407, [%r108+384];
	ld.shared.f32 	%f408, [%r115+384];
	fma.rn.f32 	%f409, %f407, %f408, %f406;
	ld.shared.f32 	%f410, [%r108+448];
	ld.shared.f32 	%f411, [%r115+448];
	fma.rn.f32 	%f412, %f410, %f411, %f409;
	ld.shared.f32 	%f413, [%r108+512];
	ld.shared.f32 	%f414, [%r115+512];
	fma.rn.f32 	%f415, %f413, %f414, %f412;
	ld.shared.f32 	%f416, [%r108+576];
	ld.shared.f32 	%f417, [%r115+576];
	fma.rn.f32 	%f418, %f416, %f417, %f415;
	ld.shared.f32 	%f419, [%r108+640];
	ld.shared.f32 	%f420, [%r115+640];
	fma.rn.f32 	%f421, %f419, %f420, %f418;
	ld.shared.f32 	%f422, [%r108+704];
	ld.shared.f32 	%f423, [%r115+704];
	fma.rn.f32 	%f424, %f422, %f423, %f421;
	ld.shared.f32 	%f425, [%r108+768];
	ld.shared.f32 	%f426, [%r115+768];
	fma.rn.f32 	%f427, %f425, %f426, %f424;
	ld.shared.f32 	%f428, [%r108+832];
	ld.shared.f32 	%f429, [%r115+832];
	fma.rn.f32 	%f430, %f428, %f429, %f427;
	ld.shared.f32 	%f431, [%r108+896];
	ld.shared.f32 	%f432, [%r115+896];
	fma.rn.f32 	%f433, %f431, %f432, %f430;
	ld.shared.f32 	%f434, [%r108+960];
	ld.shared.f32 	%f435, [%r115+960];
	fma.rn.f32 	%f580, %f434, %f435, %f433;
	bar.sync 	0;
	add.s32 	%r209, %r209, 32;
$L__BB5_17:
	and.b32  	%r121, %r19, 16;
	setp.ne.s32 	%p25, %r121, 0;
	@%p25 bra 	$L__BB5_19;
	ld.param.u64 	%rd102, [_Z7aTb_gpuPKfS0_Pfiii_param_1];
	add.s32 	%r122, %r209, %r17;
	mad.lo.s32 	%r123, %r122, %r39, %r16;
	mul.wide.s32 	%rd79, %r123, 4;
	add.s64 	%rd80, %rd2, %rd79;
	ld.global.nc.f32 	%f436, [%rd80];
	shl.b32 	%r124, %r17, 6;
	mov.u32 	%r125, _ZZ7aTb_gpuPKfS0_PfiiiE2As;
	shl.b32 	%r126, %r15, 2;
	add.s32 	%r127, %r125, %r126;
	add.s32 	%r128, %r127, %r124;
	st.shared.f32 	[%r128], %f436;
	add.s32 	%r129, %r209, %r15;
	mad.lo.s32 	%r130, %r129, %r40, %r68;
	cvta.to.global.u64 	%rd81, %rd102;
	mul.wide.s32 	%rd82, %r130, 4;
	add.s64 	%rd83, %rd81, %rd82;
	ld.global.nc.f32 	%f437, [%rd83];
	shl.b32 	%r131, %r15, 6;
	mov.u32 	%r132, _ZZ7aTb_gpuPKfS0_PfiiiE2Bs;
	shl.b32 	%r133, %r17, 2;
	add.s32 	%r134, %r132, %r133;
	add.s32 	%r135, %r134, %r131;
	st.shared.f32 	[%r135], %f437;
	bar.sync 	0;
	ld.shared.f32 	%f438, [%r127];
	ld.shared.f32 	%f439, [%r134];
	fma.rn.f32 	%f440, %f438, %f439, %f580;
	ld.shared.f32 	%f441, [%r127+64];
	ld.shared.f32 	%f442, [%r134+64];
	fma.rn.f32 	%f443, %f441, %f442, %f440;
	ld.shared.f32 	%f444, [%r127+128];
	ld.shared.f32 	%f445, [%r134+128];
	fma.rn.f32 	%f446, %f444, %f445, %f443;
	ld.shared.f32 	%f447, [%r127+192];
	ld.shared.f32 	%f448, [%r134+192];
	fma.rn.f32 	%f449, %f447, %f448, %f446;
	ld.shared.f32 	%f450, [%r127+256];
	ld.shared.f32 	%f451, [%r134+256];
	fma.rn.f32 	%f452, %f450, %f451, %f449;
	ld.shared.f32 	%f453, [%r127+320];
	ld.shared.f32 	%f454, [%r134+320];
	fma.rn.f32 	%f455, %f453, %f454, %f452;
	ld.shared.f32 	%f456, [%r127+384];
	ld.shared.f32 	%f457, [%r134+384];
	fma.rn.f32 	%f458, %f456, %f457, %f455;
	ld.shared.f32 	%f459, [%r127+448];
	ld.shared.f32 	%f460, [%r134+448];
	fma.rn.f32 	%f461, %f459, %f460, %f458;
	ld.shared.f32 	%f462, [%r127+512];
	ld.shared.f32 	%f463, [%r134+512];
	fma.rn.f32 	%f464, %f462, %f463, %f461;
	ld.shared.f32 	%f465, [%r127+576];
	ld.shared.f32 	%f466, [%r134+576];
	fma.rn.f32 	%f467, %f465, %f466, %f464;
	ld.shared.f32 	%f468, [%r127+640];
	ld.shared.f32 	%f469, [%r134+640];
	fma.rn.f32 	%f470, %f468, %f469, %f467;
	ld.shared.f32 	%f471, [%r127+704];
	ld.shared.f32 	%f472, [%r134+704];
	fma.rn.f32 	%f473, %f471, %f472, %f470;
	ld.shared.f32 	%f474, [%r127+768];
	ld.shared.f32 	%f475, [%r134+768];
	fma.rn.f32 	%f476, %f474, %f475, %f473;
	ld.shared.f32 	%f477, [%r127+832];
	ld.shared.f32 	%f478, [%r134+832];
	fma.rn.f32 	%f479, %f477, %f478, %f476;
	ld.shared.f32 	%f480, [%r127+896];
	ld.shared.f32 	%f481, [%r134+896];
	fma.rn.f32 	%f482, %f480, %f481, %f479;
	ld.shared.f32 	%f483, [%r127+960];
	ld.shared.f32 	%f484, [%r134+960];
	fma.rn.f32 	%f580, %f483, %f484, %f482;
	bar.sync 	0;
$L__BB5_19:
	ld.param.u64 	%rd103, [_Z7aTb_gpuPKfS0_Pfiii_param_2];
	mad.lo.s32 	%r136, %r40, %r16, %r68;
	cvta.to.global.u64 	%rd84, %rd103;
	mul.wide.s32 	%rd85, %r136, 4;
	add.s64 	%rd86, %rd84, %rd85;
	st.global.f32 	[%rd86], %f580;
	bra.uni 	$L__BB5_34;
$L__BB5_20:
	mov.u32 	%r45, %ntid.x;
	mov.u32 	%r46, %ctaid.x;
	mov.u32 	%r47, %tid.x;
	mad.lo.s32 	%r27, %r45, %r46, %r47;
	mov.u32 	%r48, %ntid.y;
	mov.u32 	%r49, %ctaid.y;
	mov.u32 	%r50, %tid.y;
	mad.lo.s32 	%r51, %r48, %r49, %r50;
	setp.ge.s32 	%p2, %r27, %r39;
	setp.ge.s32 	%p3, %r51, %r40;
	or.pred  	%p4, %p2, %p3;
	@%p4 bra 	$L__BB5_34;
	setp.lt.s32 	%p5, %r41, 1;
	mov.f32 	%f588, 0f00000000;
	@%p5 bra 	$L__BB5_33;
	and.b32  	%r29, %r41, 7;
	setp.lt.u32 	%p6, %r41, 8;
	mov.f32 	%f588, 0f00000000;
	mov.b32 	%r213, 0;
	@%p6 bra 	$L__BB5_25;
	and.b32  	%r213, %r41, 2147483640;
	mov.f32 	%f588, 0f00000000;
	mov.b32 	%r211, 0;
	mul.wide.s32 	%rd11, %r39, 4;
	mul.wide.s32 	%rd13, %r40, 4;
$L__BB5_24:
	.pragma "nounroll";
	mad.lo.s32 	%r54, %r211, %r39, %r27;
	mul.wide.s32 	%rd7, %r54, 4;
	add.s64 	%rd8, %rd2, %rd7;
	ld.global.nc.f32 	%f90, [%rd8];
	mad.lo.s32 	%r55, %r211, %r40, %r51;
	mul.wide.s32 	%rd9, %r55, 4;
	add.s64 	%rd10, %rd1, %rd9;
	ld.global.nc.f32 	%f91, [%rd10];
	fma.rn.f32 	%f92, %f90, %f91, %f588;
	add.s64 	%rd12, %rd8, %rd11;
	ld.global.nc.f32 	%f93, [%rd12];
	add.s64 	%rd14, %rd10, %rd13;
	ld.global.nc.f32 	%f94, [%rd14];
	fma.rn.f32 	%f95, %f93, %f94, %f92;
	add.s64 	%rd15, %rd12, %rd11;
	ld.global.nc.f32 	%f96, [%rd15];
	add.s64 	%rd16, %rd14, %rd13;
	ld.global.nc.f32 	%f97, [%rd16];
	fma.rn.f32 	%f98, %f96, %f97, %f95;
	add.s64 	%rd17, %rd15, %rd11;
	ld.global.nc.f32 	%f99, [%rd17];
	add.s64 	%rd18, %rd16, %rd13;
	ld.global.nc.f32 	%f100, [%rd18];
	fma.rn.f32 	%f101, %f99, %f100, %f98;
	add.s64 	%rd19, %rd17, %rd11;
	ld.global.nc.f32 	%f102, [%rd19];
	add.s64 	%rd20, %rd18, %rd13;
	ld.global.nc.f32 	%f103, [%rd20];
	fma.rn.f32 	%f104, %f102, %f103, %f101;
	add.s64 	%rd21, %rd19, %rd11;
	ld.global.nc.f32 	%f105, [%rd21];
	add.s64 	%rd22, %rd20, %rd13;
	ld.global.nc.f32 	%f106, [%rd22];
	fma.rn.f32 	%f107, %f105, %f106, %f104;
	add.s64 	%rd23, %rd21, %rd11;
	ld.global.nc.f32 	%f108, [%rd23];
	add.s64 	%rd24, %rd22, %rd13;
	ld.global.nc.f32 	%f109, [%rd24];
	fma.rn.f32 	%f110, %f108, %f109, %f107;
	add.s64 	%rd25, %rd23, %rd11;
	ld.global.nc.f32 	%f111, [%rd25];
	add.s64 	%rd26, %rd24, %rd13;
	ld.global.nc.f32 	%f112, [%rd26];
	fma.rn.f32 	%f588, %f111, %f112, %f110;
	add.s32 	%r211, %r211, 8;
	setp.ne.s32 	%p7, %r211, %r213;
	@%p7 bra 	$L__BB5_24;
$L__BB5_25:
	setp.eq.s32 	%p8, %r29, 0;
	@%p8 bra 	$L__BB5_33;
	and.b32  	%r34, %r41, 3;
	setp.lt.u32 	%p9, %r29, 4;
	@%p9 bra 	$L__BB5_28;
	mad.lo.s32 	%r56, %r213, %r39, %r27;
	mul.wide.s32 	%rd27, %r56, 4;
	add.s64 	%rd28, %rd2, %rd27;
	ld.global.nc.f32 	%f114, [%rd28];
	mad.lo.s32 	%r57, %r213, %r40, %r51;
	mul.wide.s32 	%rd29, %r57, 4;
	add.s64 	%rd30, %rd1, %rd29;
	ld.global.nc.f32 	%f115, [%rd30];
	fma.rn.f32 	%f116, %f114, %f115, %f588;
	mul.wide.s32 	%rd31, %r39, 4;
	add.s64 	%rd32, %rd28, %rd31;
	ld.global.nc.f32 	%f117, [%rd32];
	mul.wide.s32 	%rd33, %r40, 4;
	add.s64 	%rd34, %rd30, %rd33;
	ld.global.nc.f32 	%f118, [%rd34];
	fma.rn.f32 	%f119, %f117, %f118, %f116;
	add.s64 	%rd35, %rd32, %rd31;
	ld.global.nc.f32 	%f120, [%rd35];
	add.s64 	%rd36, %rd34, %rd33;
	ld.global.nc.f32 	%f121, [%rd36];
	fma.rn.f32 	%f122, %f120, %f121, %f119;
	add.s64 	%rd37, %rd35, %rd31;
	ld.global.nc.f32 	%f123, [%rd37];
	add.s64 	%rd38, %rd36, %rd33;
	ld.global.nc.f32 	%f124, [%rd38];
	fma.rn.f32 	%f588, %f123, %f124, %f122;
	add.s32 	%r213, %r213, 4;
$L__BB5_28:
	setp.eq.s32 	%p10, %r34, 0;
	@%p10 bra 	$L__BB5_33;
	setp.eq.s32 	%p11, %r34, 1;
	@%p11 bra 	$L__BB5_31;
	mad.lo.s32 	%r58, %r213, %r39, %r27;
	mul.wide.s32 	%rd39, %r58, 4;
	add.s64 	%rd40, %rd2, %rd39;
	ld.global.nc.f32 	%f126, [%rd40];
	mad.lo.s32 	%r59, %r213, %r40, %r51;
	mul.wide.s32 	%rd41, %r59, 4;
	add.s64 	%rd42, %rd1, %rd41;
	ld.global.nc.f32 	%f127, [%rd42];
	fma.rn.f32 	%f128, %f126, %f127, %f588;
	mul.wide.s32 	%rd43, %r39, 4;
	add.s64 	%rd44, %rd40, %rd43;
	ld.global.nc.f32 	%f129, [%rd44];
	mul.wide.s32 	%rd45, %r40, 4;
	add.s64 	%rd46, %rd42, %rd45;
	ld.global.nc.f32 	%f130, [%rd46];
	fma.rn.f32 	%f588, %f129, %f130, %f128;
	add.s32 	%r213, %r213, 2;
$L__BB5_31:
	and.b32  	%r60, %r41, 1;
	setp.eq.b32 	%p12, %r60, 1;
	not.pred 	%p13, %p12;
	@%p13 bra 	$L__BB5_33;
	mad.lo.s32 	%r61, %r213, %r39, %r27;
	mul.wide.s32 	%rd47, %r61, 4;
	add.s64 	%rd48, %rd2, %rd47;
	ld.global.nc.f32 	%f131, [%rd48];
	mad.lo.s32 	%r62, %r213, %r40, %r51;
	mul.wide.s32 	%rd49, %r62, 4;
	add.s64 	%rd50, %rd1, %rd49;
	ld.global.nc.f32 	%f132, [%rd50];
	fma.rn.f32 	%f588, %f131, %f132, %f588;
$L__BB5_33:
	mad.lo.s32 	%r63, %r40, %r27, %r51;
	mul.wide.s32 	%rd51, %r63, 4;
	add.s64 	%rd52, %rd3, %rd51;
	st.global.f32 	[%rd52], %f588;
$L__BB5_34:
	ret;

}
	// .globl	_Z8aTbT_gpuPKfS0_Pfiii
.visible .entry _Z8aTbT_gpuPKfS0_Pfiii(
	.param .u64 .ptr .align 1 _Z8aTbT_gpuPKfS0_Pfiii_param_0,
	.param .u64 .ptr .align 1 _Z8aTbT_gpuPKfS0_Pfiii_param_1,
	.param .u64 .ptr .align 1 _Z8aTbT_gpuPKfS0_Pfiii_param_2,
	.param .u32 _Z8aTbT_gpuPKfS0_Pfiii_param_3,
	.param .u32 _Z8aTbT_gpuPKfS0_Pfiii_param_4,
	.param .u32 _Z8aTbT_gpuPKfS0_Pfiii_param_5
)
{
	.reg .pred 	%p<30>;
	.reg .b32 	%r<208>;
	.reg .b32 	%f<589>;
	.reg .b64 	%rd<109>;
	// demoted variable
	.shared .align 4 .b8 _ZZ8aTbT_gpuPKfS0_PfiiiE3As1[1024];
	// demoted variable
	.shared .align 4 .b8 _ZZ8aTbT_gpuPKfS0_PfiiiE3As2[1024];
	// demoted variable
	.shared .align 4 .b8 _ZZ8aTbT_gpuPKfS0_PfiiiE3As3[1024];
	// demoted variable
	.shared .align 4 .b8 _ZZ8aTbT_gpuPKfS0_PfiiiE3As4[1024];
	// demoted variable
	.shared .align 4 .b8 _ZZ8aTbT_gpuPKfS0_PfiiiE3Bs1[1024];
	// demoted variable
	.shared .align 4 .b8 _ZZ8aTbT_gpuPKfS0_PfiiiE3Bs2[1024];
	// demoted variable
	.shared .align 4 .b8 _ZZ8aTbT_gpuPKfS0_PfiiiE3Bs3[1024];
	// demoted variable
	.shared .align 4 .b8 _ZZ8aTbT_gpuPKfS0_PfiiiE3Bs4[1024];
	// demoted variable
	.shared .align 4 .b8 _ZZ8aTbT_gpuPKfS0_PfiiiE2As[1024];
	// demoted variable
	.shared .align 4 .b8 _ZZ8aTbT_gpuPKfS0_PfiiiE2Bs[1024];
	ld.param.u64 	%rd4, [_Z8aTbT_gpuPKfS0_Pfiii_param_0];
	ld.param.u64 	%rd5, [_Z8aTbT_gpuPKfS0_Pfiii_param_1];
	ld.param.u64 	%rd6, [_Z8aTbT_gpuPKfS0_Pfiii_param_2];
	ld.param.u32 	%r41, [_Z8aTbT_gpuPKfS0_Pfiii_param_3];
	ld.param.u32 	%r42, [_Z8aTbT_gpuPKfS0_Pfiii_param_4];
	ld.param.u32 	%r43, [_Z8aTbT_gpuPKfS0_Pfiii_param_5];
	cvta.to.global.u64 	%rd1, %rd5;
	cvta.to.global.u64 	%rd2, %rd4;
	cvta.to.global.u64 	%rd3, %rd6;
	or.b32  	%r44, %r42, %r41;
	or.b32  	%r45, %r44, %r43;
	and.b32  	%r46, %r45, 15;
	setp.ne.s32 	%p1, %r46, 0;
	@%p1 bra 	$L__BB6_20;
	ld.param.u32 	%r188, [_Z8aTbT_gpuPKfS0_Pfiii_param_5];
	setp.ne.s32 	%p14, %r41, %r42;
	setp.lt.s32 	%p15, %r42, %r188;
	or.pred  	%p16, %p14, %p15;
	@%p16 bra 	$L__BB6_9;
	mov.u32 	%r125, %ntid.x;
	mov.u32 	%r126, %ctaid.x;
	mul.lo.s32 	%r127, %r126, %r125;
	shl.b32 	%r128, %r127, 2;
	mov.u32 	%r1, %tid.x;
	add.s32 	%r2, %r128, %r1;
	mov.u32 	%r129, %ntid.y;
	mov.u32 	%r130, %ctaid.y;
	mov.u32 	%r3, %tid.y;
	mad.lo.s32 	%r131, %r129, %r130, %r3;
	shl.b32 	%r4, %r131, 2;
	max.s32 	%r133, %r2, %r4;
	setp.ge.s32 	%p26, %r133, %r42;
	@%p26 bra 	$L__BB6_34;
	ld.param.u32 	%r194, [_Z8aTbT_gpuPKfS0_Pfiii_param_5];
	setp.lt.s32 	%p27, %r194, 1;
	mov.f32 	%f558, 0f00000000;
	mov.f32 	%f557, %f558;
	mov.f32 	%f556, %f558;
	mov.f32 	%f555, %f558;
	mov.f32 	%f554, %f558;
	mov.f32 	%f553, %f558;
	mov.f32 	%f552, %f558;
	mov.f32 	%f551, %f558;
	mov.f32 	%f550, %f558;
	mov.f32 	%f549, %f558;
	mov.f32 	%f548, %f558;
	mov.f32 	%f547, %f558;
	mov.f32 	%f546, %f558;
	mov.f32 	%f545, %f558;
	mov.f32 	%f544, %f558;
	mov.f32 	%f543, %f558;
	@%p27 bra 	$L__BB6_8;
	shl.b32 	%r135, %r3, 6;
	mov.u32 	%r136, _ZZ8aTbT_gpuPKfS0_PfiiiE3Bs1;
	add.s32 	%r5, %r136, %r135;
	mov.u32 	%r137, _ZZ8aTbT_gpuPKfS0_PfiiiE3Bs2;
	add.s32 	%r6, %r137, %r135;
	mov.u32 	%r138, _ZZ8aTbT_gpuPKfS0_PfiiiE3Bs3;
	add.s32 	%r7, %r138, %r135;
	mov.u32 	%r139, _ZZ8aTbT_gpuPKfS0_PfiiiE3Bs4;
	add.s32 	%r8, %r139, %r135;
	mov.f32 	%f543, 0f00000000;
	mov.b32 	%r197, 0;
	mov.f32 	%f544, %f543;
	mov.f32 	%f545, %f543;
	mov.f32 	%f546, %f543;
	mov.f32 	%f547, %f543;
	mov.f32 	%f548, %f543;
	mov.f32 	%f549, %f543;
	mov.f32 	%f550, %f543;
	mov.f32 	%f551, %f543;
	mov.f32 	%f552, %f543;
	mov.f32 	%f553, %f543;
	mov.f32 	%f554, %f543;
	mov.f32 	%f555, %f543;
	mov.f32 	%f556, %f543;
	mov.f32 	%f557, %f543;
	mov.f32 	%f558, %f543;
$L__BB6_5:
	ld.param.u32 	%r195, [_Z8aTbT_gpuPKfS0_Pfiii_param_5];
	ld.param.u64 	%rd106, [_Z8aTbT_gpuPKfS0_Pfiii_param_1];
	ld.param.u64 	%rd102, [_Z8aTbT_gpuPKfS0_Pfiii_param_0];
	shl.b32 	%r198, %r1, 2;
	add.s32 	%r141, %r197, %r3;
	mad.lo.s32 	%r142, %r141, %r42, %r2;
	cvta.to.global.u64 	%rd78, %rd102;
	mul.wide.s32 	%rd79, %r142, 4;
	add.s64 	%rd80, %rd78, %rd79;
	ld.global.nc.f32 	%f487, [%rd80];
	shl.b32 	%r143, %r3, 6;
	mov.u32 	%r144, _ZZ8aTbT_gpuPKfS0_PfiiiE3As1;
	add.s32 	%r145, %r144, %r143;
	add.s32 	%r146, %r145, %r198;
	st.shared.f32 	[%r146], %f487;
	ld.global.nc.f32 	%f488, [%rd80+64];
	mov.u32 	%r147, _ZZ8aTbT_gpuPKfS0_PfiiiE3As2;
	add.s32 	%r148, %r147, %r143;
	add.s32 	%r149, %r148, %r198;
	st.shared.f32 	[%r149], %f488;
	ld.global.nc.f32 	%f489, [%rd80+128];
	mov.u32 	%r150, _ZZ8aTbT_gpuPKfS0_PfiiiE3As3;
	add.s32 	%r151, %r150, %r143;
	add.s32 	%r152, %r151, %r198;
	st.shared.f32 	[%r152], %f489;
	ld.global.nc.f32 	%f490, [%rd80+192];
	mov.u32 	%r153, _ZZ8aTbT_gpuPKfS0_PfiiiE3As4;
	add.s32 	%r154, %r153, %r143;
	add.s32 	%r155, %r154, %r198;
	st.shared.f32 	[%r155], %f490;
	add.s32 	%r156, %r197, %r1;
	mad.lo.s32 	%r157, %r195, %r4, %r156;
	cvta.to.global.u64 	%rd81, %rd106;
	mul.wide.u32 	%rd82, %r157, 4;
	add.s64 	%rd83, %rd81, %rd82;
	ld.global.nc.f32 	%f491, [%rd83];
	add.s32 	%r158, %r5, %r198;
	st.shared.f32 	[%r158], %f491;
	add.s32 	%r159, %r157, %r195;
	mul.wide.u32 	%rd84, %r159, 4;
	add.s64 	%rd85, %rd81, %rd84;
	ld.global.nc.f32 	%f492, [%rd85];
	add.s32 	%r160, %r6, %r198;
	st.shared.f32 	[%r160], %f492;
	add.s32 	%r161, %r159, %r195;
	mul.wide.u32 	%rd86, %r161, 4;
	add.s64 	%rd87, %rd81, %rd86;
	ld.global.nc.f32 	%f493, [%rd87];
	add.s32 	%r162, %r7, %r198;
	st.shared.f32 	[%r162], %f493;
	add.s32 	%r163, %r161, %r195;
	mul.wide.u32 	%rd88, %r163, 4;
	add.s64 	%rd89, %rd81, %rd88;
	ld.global.nc.f32 	%f494, [%rd89];
	add.s32 	%r164, %r8, %r198;
	st.shared.f32 	[%r164], %f494;
	bar.sync 	0;
	add.s32 	%r197, %r197, 16;
	mov.b32 	%r199, 4;
$L__BB6_6:
	mov.u32 	%r165, _ZZ8aTbT_gpuPKfS0_PfiiiE3As1;
	add.s32 	%r166, %r165, %r198;
	ld.shared.f32 	%f495, [%r166];
	add.s32 	%r167, %r5, %r199;
	ld.shared.f32 	%f496, [%r167+-4];
	fma.rn.f32 	%f497, %f495, %f496, %f554;
	add.s32 	%r168, %r6, %r199;
	ld.shared.f32 	%f498, [%r168+-4];
	fma.rn.f32 	%f499, %f495, %f498, %f555;
	add.s32 	%r169, %r7, %r199;
	ld.shared.f32 	%f500, [%r169+-4];
	fma.rn.f32 	%f501, %f495, %f500, %f556;
	add.s32 	%r170, %r8, %r199;
	ld.shared.f32 	%f502, [%r170+-4];
	fma.rn.f32 	%f503, %f495, %f502, %f557;
	mov.u32 	%r171, _ZZ8aTbT_gpuPKfS0_PfiiiE3As2;
	add.s32 	%r172, %r171, %r198;
	ld.shared.f32 	%f504, [%r172];
	fma.rn.f32 	%f505, %f504, %f496, %f558;
	fma.rn.f32 	%f506, %f504, %f498, %f553;
	fma.rn.f32 	%f507, %f504, %f500, %f552;
	fma.rn.f32 	%f508, %f504, %f502, %f551;
	mov.u32 	%r173, _ZZ8aTbT_gpuPKfS0_PfiiiE3As3;
	add.s32 	%r174, %r173, %r198;
	ld.shared.f32 	%f509, [%r174];
	fma.rn.f32 	%f510, %f509, %f496, %f550;
	fma.rn.f32 	%f511, %f509, %f498, %f549;
	fma.rn.f32 	%f512, %f509, %f500, %f548;
	fma.rn.f32 	%f513, %f509, %f502, %f547;
	mov.u32 	%r175, _ZZ8aTbT_gpuPKfS0_PfiiiE3As4;
	add.s32 	%r176, %r175, %r198;
	ld.shared.f32 	%f514, [%r176];
	fma.rn.f32 	%f515, %f514, %f496, %f546;
	fma.rn.f32 	%f516, %f514, %f498, %f545;
	fma.rn.f32 	%f517, %f514, %f500, %f544;
	fma.rn.f32 	%f518, %f514, %f502, %f543;
	ld.shared.f32 	%f519, [%r166+64];
	ld.shared.f32 	%f520, [%r167];
	fma.rn.f32 	%f554, %f519, %f520, %f497;
	ld.shared.f32 	%f521, [%r168];
	fma.rn.f32 	%f555, %f519, %f521, %f499;
	ld.shared.f32 	%f522, [%r169];
	fma.rn.f32 	%f556, %f519, %f522, %f501;
	ld.shared.f32 	%f523, [%r170];
	fma.rn.f32 	%f557, %f519, %f523, %f503;
	ld.shared.f32 	%f524, [%r172+64];
	fma.rn.f32 	%f558, %f524, %f520, %f505;
	fma.rn.f32 	%f553, %f524, %f521, %f506;
	fma.rn.f32 	%f552, %f524, %f522, %f507;
	fma.rn.f32 	%f551, %f524, %f523, %f508;
	ld.shared.f32 	%f525, [%r174+64];
	fma.rn.f32 	%f550, %f525, %f520, %f510;
	fma.rn.f32 	%f549, %f525, %f521, %f511;
	fma.rn.f32 	%f548, %f525, %f522, %f512;
	fma.rn.f32 	%f547, %f525, %f523, %f513;
	ld.shared.f32 	%f526, [%r176+64];
	fma.rn.f32 	%f546, %f526, %f520, %f515;
	fma.rn.f32 	%f545, %f526, %f521, %f516;
	fma.rn.f32 	%f544, %f526, %f522, %f517;
	fma.rn.f32 	%f543, %f526, %f523, %f518;
	add.s32 	%r199, %r199, 8;
	add.s32 	%r198, %r198, 128;
	setp.ne.s32 	%p28, %r199, 68;
	@%p28 bra 	$L__BB6_6;
	ld.param.u32 	%r196, [_Z8aTbT_gpuPKfS0_Pfiii_param_5];
	bar.sync 	0;
	setp.lt.s32 	%p29, %r197, %r196;
	@%p29 bra 	$L__BB6_5;
$L__BB6_8:
	ld.param.u64 	%rd108, [_Z8aTbT_gpuPKfS0_Pfiii_param_2];
	mad.lo.s32 	%r177, %r42, %r2, %r4;
	cvta.to.global.u64 	%rd90, %rd108;
	mul.wide.s32 	%rd91, %r177, 4;
	add.s64 	%rd92, %rd90, %rd91;
	st.global.f32 	[%rd92], %f554;
	st.global.f32 	[%rd92+4], %f555;
	st.global.f32 	[%rd92+8], %f556;
	st.global.f32 	[%rd92+12], %f557;
	shl.b32 	%r178, %r42, 4;
	add.s32 	%r179, %r177, %r178;
	mul.wide.s32 	%rd93, %r179, 4;
	add.s64 	%rd94, %rd90, %rd93;
	st.global.f32 	[%rd94], %f558;
	st.global.f32 	[%rd94+4], %f553;
	st.global.f32 	[%rd94+8], %f552;
	st.global.f32 	[%rd94+12], %f551;
	shl.b32 	%r180, %r42, 5;
	add.s32 	%r181, %r177, %r180;
	mul.wide.s32 	%rd95, %r181, 4;
	add.s64 	%rd96, %rd90, %rd95;
	st.global.f32 	[%rd96], %f550;
	st.global.f32 	[%rd96+4], %f549;
	st.global.f32 	[%rd96+8], %f548;
	st.global.f32 	[%rd96+12], %f547;
	add.s32 	%r182, %r181, %r178;
	mul.wide.s32 	%rd97, %r182, 4;
	add.s64 	%rd98, %rd90, %rd97;
	st.global.f32 	[%rd98], %f546;
	st.global.f32 	[%rd98+4], %f545;
	st.global.f32 	[%rd98+8], %f544;
	st.global.f32 	[%rd98+12], %f543;
	bra.uni 	$L__BB6_34;
$L__BB6_9:
	mov.u32 	%r66, %ntid.x;
	mov.u32 	%r67, %ctaid.x;
	mov.u32 	%r68, %tid.x;
	mad.lo.s32 	%r16, %r66, %r67, %r68;
	mov.u32 	%r69, %ntid.y;
	mov.u32 	%r70, %ctaid.y;
	mov.u32 	%r17, %tid.y;
	mad.lo.s32 	%r71, %r69, %r70, %r17;
	setp.ge.s32 	%p17, %r16, %r41;
	setp.ge.s32 	%p18, %r71, %r42;
	or.pred  	%p19, %p17, %p18;
	@%p19 bra 	$L__BB6_34;
	ld.param.u32 	%r189, [_Z8aTbT_gpuPKfS0_Pfiii_param_5];
	setp.lt.s32 	%p20, %r189, 1;
	mov.f32 	%f580, 0f00000000;
	@%p20 bra 	$L__BB6_19;
	ld.param.u32 	%r190, [_Z8aTbT_gpuPKfS0_Pfiii_param_5];
	shl.b32 	%r73, %r17, 6;
	mov.u32 	%r74, _ZZ8aTbT_gpuPKfS0_PfiiiE2Bs;
	add.s32 	%r19, %r74, %r73;
	add.s32 	%r20, %r190, -1;
	setp.lt.u32 	%p21, %r190, 49;
	mov.f32 	%f580, 0f00000000;
	mov.b32 	%r202, 0;
	@%p21 bra 	$L__BB6_14;
	mov.f32 	%f580, 0f00000000;
	mov.b32 	%r202, 0;
	mov.u32 	%r201, %r202;
$L__BB6_13:
	.pragma "nounroll";
	ld.param.u32 	%r191, [_Z8aTbT_gpuPKfS0_Pfiii_param_5];
	ld.param.u64 	%rd103, [_Z8aTbT_gpuPKfS0_Pfiii_param_1];
	ld.param.u64 	%rd99, [_Z8aTbT_gpuPKfS0_Pfiii_param_0];
	add.s32 	%r76, %r202, %r17;
	mad.lo.s32 	%r77, %r76, %r41, %r16;
	cvta.to.global.u64 	%rd49, %rd99;
	mul.wide.s32 	%rd50, %r77, 4;
	add.s64 	%rd51, %rd49, %rd50;
	ld.global.nc.f32 	%f137, [%rd51];
	mov.u32 	%r79, _ZZ8aTbT_gpuPKfS0_PfiiiE2As;
	shl.b32 	%r81, %r68, 2;
	add.s32 	%r82, %r79, %r81;
	add.s32 	%r83, %r82, %r73;
	st.shared.f32 	[%r83], %f137;
	mad.lo.s32 	%r84, %r191, %r71, %r68;
	add.s32 	%r85, %r84, %r202;
	cvta.to.global.u64 	%rd52, %rd103;
	mul.wide.s32 	%rd53, %r85, 4;
	add.s64 	%rd54, %rd52, %rd53;
	ld.global.nc.f32 	%f138, [%rd54];
	add.s32 	%r86, %r19, %r81;
	st.shared.f32 	[%r86], %f138;
	bar.sync 	0;
	ld.shared.f32 	%f139, [%r82];
	ld.shared.f32 	%f140, [%r19];
	fma.rn.f32 	%f141, %f139, %f140, %f580;
	ld.shared.f32 	%f142, [%r82+64];
	ld.shared.f32 	%f143, [%r19+4];
	fma.rn.f32 	%f144, %f142, %f143, %f141;
	ld.shared.f32 	%f145, [%r82+128];
	ld.shared.f32 	%f146, [%r19+8];
	fma.rn.f32 	%f147, %f145, %f146, %f144;
	ld.shared.f32 	%f148, [%r82+192];
	ld.shared.f32 	%f149, [%r19+12];
	fma.rn.f32 	%f150, %f148, %f149, %f147;
	ld.shared.f32 	%f151, [%r82+256];
	ld.shared.f32 	%f152, [%r19+16];
	fma.rn.f32 	%f153, %f151, %f152, %f150;
	ld.shared.f32 	%f154, [%r82+320];
	ld.shared.f32 	%f155, [%r19+20];
	fma.rn.f32 	%f156, %f154, %f155, %f153;
	ld.shared.f32 	%f157, [%r82+384];
	ld.shared.f32 	%f158, [%r19+24];
	fma.rn.f32 	%f159, %f157, %f158, %f156;
	ld.shared.f32 	%f160, [%r82+448];
	ld.shared.f32 	%f161, [%r19+28];
	fma.rn.f32 	%f162, %f160, %f161, %f159;
	ld.shared.f32 	%f163, [%r82+512];
	ld.shared.f32 	%f164, [%r19+32];
	fma.rn.f32 	%f165, %f163, %f164, %f162;
	ld.shared.f32 	%f166, [%r82+576];
	ld.shared.f32 	%f167, [%r19+36];
	fma.rn.f32 	%f168, %f166, %f167, %f165;
	ld.shared.f32 	%f169, [%r82+640];
	ld.shared.f32 	%f170, [%r19+40];
	fma.rn.f32 	%f171, %f169, %f170, %f168;
	ld.shared.f32 	%f172, [%r82+704];
	ld.shared.f32 	%f173, [%r19+44];
	fma.rn.f32 	%f174, %f172, %f173, %f171;
	ld.shared.f32 	%f175, [%r82+768];
	ld.shared.f32 	%f176, [%r19+48];
	fma.rn.f32 	%f177, %f175, %f176, %f174;
	ld.shared.f32 	%f178, [%r82+832];
	ld.shared.f32 	%f179, [%r19+52];
	fma.rn.f32 	%f180, %f178, %f179, %f177;
	ld.shared.f32 	%f181, [%r82+896];
	ld.shared.f32 	%f182, [%r19+56];
	fma.rn.f32 	%f183, %f181, %f182, %f180;
	ld.shared.f32 	%f184, [%r82+960];
	ld.shared.f32 	%f185, [%r19+60];
	fma.rn.f32 	%f186, %f184, %f185, %f183;
	bar.sync 	0;
	add.s32 	%r87, %r76, 16;
	mad.lo.s32 	%r88, %r87, %r41, %r16;
	mul.wide.s32 	%rd55, %r88, 4;
	add.s64 	%rd56, %rd49, %rd55;
	ld.global.nc.f32 	%f187, [%rd56];
	st.shared.f32 	[%r83], %f187;
	ld.global.nc.f32 	%f188, [%rd54+64];
	st.shared.f32 	[%r86], %f188;
	bar.sync 	0;
	ld.shared.f32 	%f189, [%r82];
	ld.shared.f32 	%f190, [%r19];
	fma.rn.f32 	%f191, %f189, %f190, %f186;
	ld.shared.f32 	%f192, [%r82+64];
	ld.shared.f32 	%f193, [%r19+4];
	fma.rn.f32 	%f194, %f192, %f193, %f191;
	ld.shared.f32 	%f195, [%r82+128];
	ld.shared.f32 	%f196, [%r19+8];
	fma.rn.f32 	%f197, %f195, %f196, %f194;
	ld.shared.f32 	%f198, [%r82+192];
	ld.shared.f32 	%f199, [%r19+12];
	fma.rn.f32 	%f200, %f198, %f199, %f197;
	ld.shared.f32 	%f201, [%r82+256];
	ld.shared.f32 	%f202, [%r19+16];
	fma.rn.f32 	%f203, %f201, %f202, %f200;
	ld.shared.f32 	%f204, [%r82+320];
	ld.shared.f32 	%f205, [%r19+20];
	fma.rn.f32 	%f206, %f204, %f205, %f203;
	ld.shared.f32 	%f207, [%r82+384];
	ld.shared.f32 	%f208, [%r19+24];
	fma.rn.f32 	%f209, %f207, %f208, %f206;
	ld.shared.f32 	%f210, [%r82+448];
	ld.shared.f32 	%f211, [%r19+28];
	fma.rn.f32 	%f212, %f210, %f211, %f209;
	ld.shared.f32 	%f213, [%r82+512];
	ld.shared.f32 	%f214, [%r19+32];
	fma.rn.f32 	%f215, %f213, %f214, %f212;
	ld.shared.f32 	%f216, [%r82+576];
	ld.shared.f32 	%f217, [%r19+36];
	fma.rn.f32 	%f218, %f216, %f217, %f215;
	ld.shared.f32 	%f219, [%r82+640];
	ld.shared.f32 	%f220, [%r19+40];
	fma.rn.f32 	%f221, %f219, %f220, %f218;
	ld.shared.f32 	%f222, [%r82+704];
	ld.shared.f32 	%f223, [%r19+44];
	fma.rn.f32 	%f224, %f222, %f223, %f221;
	ld.shared.f32 	%f225, [%r82+768];
	ld.shared.f32 	%f226, [%r19+48];
	fma.rn.f32 	%f227, %f225, %f226, %f224;
	ld.shared.f32 	%f228, [%r82+832];
	ld.shared.f32 	%f229, [%r19+52];
	fma.rn.f32 	%f230, %f228, %f229, %f227;
	ld.shared.f32 	%f231, [%r82+896];
	ld.shared.f32 	%f232, [%r19+56];
	fma.rn.f32 	%f233, %f231, %f232, %f230;
	ld.shared.f32 	%f234, [%r82+960];
	ld.shared.f32 	%f235, [%r19+60];
	fma.rn.f32 	%f236, %f234, %f235, %f233;
	bar.sync 	0;
	add.s32 	%r89, %r76, 32;
	mad.lo.s32 	%r90, %r89, %r41, %r16;
	mul.wide.s32 	%rd57, %r90, 4;
	add.s64 	%rd58, %rd49, %rd57;
	ld.global.nc.f32 	%f237, [%rd58];
	st.shared.f32 	[%r83], %f237;
	ld.global.nc.f32 	%f238, [%rd54+128];
	st.shared.f32 	[%r86], %f238;
	bar.sync 	0;
	ld.shared.f32 	%f239, [%r82];
	ld.shared.f32 	%f240, [%r19];
	fma.rn.f32 	%f241, %f239, %f240, %f236;
	ld.shared.f32 	%f242, [%r82+64];
	ld.shared.f32 	%f243, [%r19+4];
	fma.rn.f32 	%f244, %f242, %f243, %f241;
	ld.shared.f32 	%f245, [%r82+128];
	ld.shared.f32 	%f246, [%r19+8];
	fma.rn.f32 	%f247, %f245, %f246, %f244;
	ld.shared.f32 	%f248, [%r82+192];
	ld.shared.f32 	%f249, [%r19+12];
	fma.rn.f32 	%f250, %f248, %f249, %f247;
	ld.shared.f32 	%f251, [%r82+256];
	ld.shared.f32 	%f252, [%r19+16];
	fma.rn.f32 	%f253, %f251, %f252, %f250;
	ld.shared.f32 	%f254, [%r82+320];
	ld.shared.f32 	%f255, [%r19+20];
	fma.rn.f32 	%f256, %f254, %f255, %f253;
	ld.shared.f32 	%f257, [%r82+384];
	ld.shared.f32 	%f258, [%r19+24];
	fma.rn.f32 	%f259, %f257, %f258, %f256;
	ld.shared.f32 	%f260, [%r82+448];
	ld.shared.f32 	%f261, [%r19+28];
	fma.rn.f32 	%f262, %f260, %f261, %f259;
	ld.shared.f32 	%f263, [%r82+512];
	ld.shared.f32 	%f264, [%r19+32];
	fma.rn.f32 	%f265, %f263, %f264, %f262;
	ld.shared.f32 	%f266, [%r82+576];
	ld.shared.f32 	%f267, [%r19+36];
	fma.rn.f32 	%f268, %f266, %f267, %f265;
	ld.shared.f32 	%f269, [%r82+640];
	ld.shared.f32 	%f270, [%r19+40];
	fma.rn.f32 	%f271, %f269, %f270, %f268;
	ld.shared.f32 	%f272, [%r82+704];
	ld.shared.f32 	%f273, [%r19+44];
	fma.rn.f32 	%f274, %f272, %f273, %f271;
	ld.shared.f32 	%f275, [%r82+768];
	ld.shared.f32 	%f276, [%r19+48];
	fma.rn.f32 	%f277, %f275, %f276, %f274;
	ld.shared.f32 	%f278, [%r82+832];
	ld.shared.f32 	%f279, [%r19+52];
	fma.rn.f32 	%f280, %f278, %f279, %f277;
	ld.shared.f32 	%f281, [%r82+896];
	ld.shared.f32 	%f282, [%r19+56];
	fma.rn.f32 	%f283, %f281, %f282, %f280;
	ld.shared.f32 	%f284, [%r82+960];
	ld.shared.f32 	%f285, [%r19+60];
	fma.rn.f32 	%f286, %f284, %f285, %f283;
	bar.sync 	0;
	add.s32 	%r91, %r76, 48;
	mad.lo.s32 	%r92, %r91, %r41, %r16;
	mul.wide.s32 	%rd59, %r92, 4;
	add.s64 	%rd60, %rd49, %rd59;
	ld.global.nc.f32 	%f287, [%rd60];
	st.shared.f32 	[%r83], %f287;
	ld.global.nc.f32 	%f288, [%rd54+192];
	st.shared.f32 	[%r86], %f288;
	bar.sync 	0;
	add.s32 	%r202, %r202, 64;
	ld.shared.f32 	%f289, [%r82];
	ld.shared.f32 	%f290, [%r19];
	fma.rn.f32 	%f291, %f289, %f290, %f286;
	ld.shared.f32 	%f292, [%r82+64];
	ld.shared.f32 	%f293, [%r19+4];
	fma.rn.f32 	%f294, %f292, %f293, %f291;
	ld.shared.f32 	%f295, [%r82+128];
	ld.shared.f32 	%f296, [%r19+8];
	fma.rn.f32 	%f297, %f295, %f296, %f294;
	ld.shared.f32 	%f298, [%r82+192];
	ld.shared.f32 	%f299, [%r19+12];
	fma.rn.f32 	%f300, %f298, %f299, %f297;
	ld.shared.f32 	%f301, [%r82+256];
	ld.shared.f32 	%f302, [%r19+16];
	fma.rn.f32 	%f303, %f301, %f302, %f300;
	ld.shared.f32 	%f304, [%r82+320];
	ld.shared.f32 	%f305, [%r19+20];
	fma.rn.f32 	%f306, %f304, %f305, %f303;
	ld.shared.f32 	%f307, [%r82+384];
	ld.shared.f32 	%f308, [%r19+24];
	fma.rn.f32 	%f309, %f307, %f308, %f306;
	ld.shared.f32 	%f310, [%r82+448];
	ld.shared.f32 	%f311, [%r19+28];
	fma.rn.f32 	%f312, %f310, %f311, %f309;
	ld.shared.f32 	%f313, [%r82+512];
	ld.shared.f32 	%f314, [%r19+32];
	fma.rn.f32 	%f315, %f313, %f314, %f312;
	ld.shared.f32 	%f316, [%r82+576];
	ld.shared.f32 	%f317, [%r19+36];
	fma.rn.f32 	%f318, %f316, %f317, %f315;
	ld.shared.f32 	%f319, [%r82+640];
	ld.shared.f32 	%f320, [%r19+40];
	fma.rn.f32 	%f321, %f319, %f320, %f318;
	ld.shared.f32 	%f322, [%r82+704];
	ld.shared.f32 	%f323, [%r19+44];
	fma.rn.f32 	%f324, %f322, %f323, %f321;
	ld.shared.f32 	%f325, [%r82+768];
	ld.shared.f32 	%f326, [%r19+48];
	fma.rn.f32 	%f327, %f325, %f326, %f324;
	ld.shared.f32 	%f328, [%r82+832];
	ld.shared.f32 	%f329, [%r19+52];
	fma.rn.f32 	%f330, %f328, %f329, %f327;
	ld.shared.f32 	%f331, [%r82+896];
	ld.shared.f32 	%f332, [%r19+56];
	fma.rn.f32 	%f333, %f331, %f332, %f330;
	ld.shared.f32 	%f334, [%r82+960];
	ld.shared.f32 	%f335, [%r19+60];
	fma.rn.f32 	%f580, %f334, %f335, %f333;
	bar.sync 	0;
	add.s32 	%r201, %r201, 4;
	shr.u32 	%r93, %r20, 4;
	add.s32 	%r94, %r93, 1;
	and.b32  	%r95, %r94, 536870908;
	setp.ne.s32 	%p22, %r201, %r95;
	@%p22 bra 	$L__BB6_13;
$L__BB6_14:
	shr.u32 	%r97, %r20, 4;
	add.s32 	%r98, %r97, 1;
	and.b32  	%r96, %r98, 3;
	setp.eq.s32 	%p23, %r96, 0;
	@%p23 bra 	$L__BB6_19;
	setp.eq.s32 	%p24, %r96, 1;
	@%p24 bra 	$L__BB6_17;
	ld.param.u32 	%r192, [_Z8aTbT_gpuPKfS0_Pfiii_param_5];
	ld.param.u64 	%rd104, [_Z8aTbT_gpuPKfS0_Pfiii_param_1];
	ld.param.u64 	%rd100, [_Z8aTbT_gpuPKfS0_Pfiii_param_0];
	add.s32 	%r99, %r202, %r17;
	mad.lo.s32 	%r100, %r99, %r41, %r16;
	cvta.to.global.u64 	%rd61, %rd100;
	mul.wide.s32 	%rd62, %r100, 4;
	add.s64 	%rd63, %rd61, %rd62;
	ld.global.nc.f32 	%f337, [%rd63];
	mov.u32 	%r102, _ZZ8aTbT_gpuPKfS0_PfiiiE2As;
	shl.b32 	%r104, %r68, 2;
	add.s32 	%r105, %r102, %r104;
	add.s32 	%r106, %r105, %r73;
	st.shared.f32 	[%r106], %f337;
	mad.lo.s32 	%r107, %r192, %r71, %r68;
	add.s32 	%r108, %r107, %r202;
	cvta.to.global.u64 	%rd64, %rd104;
	mul.wide.s32 	%rd65, %r108, 4;
	add.s64 	%rd66, %rd64, %rd65;
	ld.global.nc.f32 	%f338, [%rd66];
	add.s32 	%r109, %r19, %r104;
	st.shared.f32 	[%r109], %f338;
	bar.sync 	0;
	ld.shared.f32 	%f339, [%r105];
	ld.shared.f32 	%f340, [%r19];
	fma.rn.f32 	%f341, %f339, %f340, %f580;
	ld.shared.f32 	%f342, [%r105+64];
	ld.shared.f32 	%f343, [%r19+4];
	fma.rn.f32 	%f344, %f342, %f343, %f341;
	ld.shared.f32 	%f345, [%r105+128];
	ld.shared.f32 	%f346, [%r19+8];
	fma.rn.f32 	%f347, %f345, %f346, %f344;
	ld.shared.f32 	%f348, [%r105+192];
	ld.shared.f32 	%f349, [%r19+12];
	fma.rn.f32 	%f350, %f348, %f349, %f347;
	ld.shared.f32 	%f351, [%r105+256];
	ld.shared.f32 	%f352, [%r19+16];
	fma.rn.f32 	%f353, %f351, %f352, %f350;
	ld.shared.f32 	%f354, [%r105+320];
	ld.shared.f32 	%f355, [%r19+20];
	fma.rn.f32 	%f356, %f354, %f355, %f353;
	ld.shared.f32 	%f357, [%r105+384];
	ld.shared.f32 	%f358, [%r19+24];
	fma.rn.f32 	%f359, %f357, %f358, %f356;
	ld.shared.f32 	%f360, [%r105+448];
	ld.shared.f32 	%f361, [%r19+28];
	fma.rn.f32 	%f362, %f360, %f361, %f359;
	ld.shared.f32 	%f363, [%r105+512];
	ld.shared.f32 	%f364, [%r19+32];
	fma.rn.f32 	%f365, %f363, %f364, %f362;
	ld.shared.f32 	%f366, [%r105+576];
	ld.shared.f32 	%f367, [%r19+36];
	fma.rn.f32 	%f368, %f366, %f367, %f365;
	ld.shared.f32 	%f369, [%r105+640];
	ld.shared.f32 	%f370, [%r19+40];
	fma.rn.f32 	%f371, %f369, %f370, %f368;
	ld.shared.f32 	%f372, [%r105+704];
	ld.shared.f32 	%f373, [%r19+44];
	fma.rn.f32 	%f374, %f372, %f373, %f371;
	ld.shared.f32 	%f375, [%r105+768];
	ld.shared.f32 	%f376, [%r19+48];
	fma.rn.f32 	%f377, %f375, %f376, %f374;
	ld.shared.f32 	%f378, [%r105+832];
	ld.shared.f32 	%f379, [%r19+52];
	fma.rn.f32 	%f380, %f378, %f379, %f377;
	ld.shared.f32 	%f381, [%r105+896];
	ld.shared.f32 	%f382, [%r19+56];
	fma.rn.f32 	%f383, %f381, %f382, %f380;
	ld.shared.f32 	%f384, [%r105+960];
	ld.shared.f32 	%f385, [%r19+60];
	fma.rn.f32 	%f386, %f384, %f385, %f383;
	bar.sync 	0;
	add.s32 	%r110, %r99, 16;
	mad.lo.s32 	%r111, %r110, %r41, %r16;
	mul.wide.s32 	%rd67, %r111, 4;
	add.s64 	%rd68, %rd61, %rd67;
	ld.global.nc.f32 	%f387, [%rd68];
	st.shared.f32 	[%r106], %f387;
	ld.global.nc.f32 	%f388, [%rd66+64];
	st.shared.f32 	[%r109], %f388;
	bar.sync 	0;
	ld.shared.f32 	%f389, [%r105];
	ld.shared.f32 	%f390, [%r19];
	fma.rn.f32 	%f391, %f389, %f390, %f386;
	ld.shared.f32 	%f392, [%r105+64];
	ld.shared.f32 	%f393, [%r19+4];
	fma.rn.f32 	%f394, %f392, %f393, %f391;
	ld.shared.f32 	%f395, [%r105+128];
	ld.shared.f32 	%f396, [%r19+8];
	fma.rn.f32 	%f397, %f395, %f396, %f394;
	ld.shared.f32 	%f398, [%r105+192];
	ld.shared.f32 	%f399, [%r19+12];
	fma.rn.f32 	%f400, %f398, %f399, %f397;
	ld.shared.f32 	%f401, [%r105+256];
	ld.shared.f32 	%f402, [%r19+16];
	fma.rn.f32 	%f403, %f401, %f402, %f400;
	ld.shared.f32 	%f404, [%r105+320];
	ld.shared.f32 	%f405, [%r19+20];
	fma.rn.f32 	%f406, %f404, %f405, %f403;
	ld.shared.f32 	%f407, [%r105+384];
	ld.shared.f32 	%f408, [%r19+24];
	fma.rn.f32 	%f409, %f407, %f408, %f406;
	ld.shared.f32 	%f410, [%r105+448];
	ld.shared.f32 	%f411, [%r19+28];
	fma.rn.f32 	%f412, %f410, %f411, %f409;
	ld.shared.f32 	%f413, [%r105+512];
	ld.shared.f32 	%f414, [%r19+32];
	fma.rn.f32 	%f415, %f413, %f414, %f412;
	ld.shared.f32 	%f416, [%r105+576];
	ld.shared.f32 	%f417, [%r19+36];
	fma.rn.f32 	%f418, %f416, %f417, %f415;
	ld.shared.f32 	%f419, [%r105+640];
	ld.shared.f32 	%f420, [%r19+40];
	fma.rn.f32 	%f421, %f419, %f420, %f418;
	ld.shared.f32 	%f422, [%r105+704];
	ld.shared.f32 	%f423, [%r19+44];
	fma.rn.f32 	%f424, %f422, %f423, %f421;
	ld.shared.f32 	%f425, [%r105+768];
	ld.shared.f32 	%f426, [%r19+48];
	fma.rn.f32 	%f427, %f425, %f426, %f424;
	ld.shared.f32 	%f428, [%r105+832];
	ld.shared.f32 	%f429, [%r19+52];
	fma.rn.f32 	%f430, %f428, %f429, %f427;
	ld.shared.f32 	%f431, [%r105+896];
	ld.shared.f32 	%f432, [%r19+56];
	fma.rn.f32 	%f433, %f431, %f432, %f430;
	ld.shared.f32 	%f434, [%r105+960];
	ld.shared.f32 	%f435, [%r19+60];
	fma.rn.f32 	%f580, %f434, %f435, %f433;
	bar.sync 	0;
	add.s32 	%r202, %r202, 32;
$L__BB6_17:
	and.b32  	%r112, %r20, 16;
	setp.ne.s32 	%p25, %r112, 0;
	@%p25 bra 	$L__BB6_19;
	ld.param.u32 	%r193, [_Z8aTbT_gpuPKfS0_Pfiii_param_5];
	ld.param.u64 	%rd105, [_Z8aTbT_gpuPKfS0_Pfiii_param_1];
	ld.param.u64 	%rd101, [_Z8aTbT_gpuPKfS0_Pfiii_param_0];
	add.s32 	%r113, %r202, %r17;
	mad.lo.s32 	%r114, %r113, %r41, %r16;
	cvta.to.global.u64 	%rd69, %rd101;
	mul.wide.s32 	%rd70, %r114, 4;
	add.s64 	%rd71, %rd69, %rd70;
	ld.global.nc.f32 	%f436, [%rd71];
	mov.u32 	%r116, _ZZ8aTbT_gpuPKfS0_PfiiiE2As;
	shl.b32 	%r118, %r68, 2;
	add.s32 	%r119, %r116, %r118;
	add.s32 	%r120, %r119, %r73;
	st.shared.f32 	[%r120], %f436;
	mad.lo.s32 	%r121, %r193, %r71, %r68;
	add.s32 	%r122, %r121, %r202;
	cvta.to.global.u64 	%rd72, %rd105;
	mul.wide.s32 	%rd73, %r122, 4;
	add.s64 	%rd74, %rd72, %rd73;
	ld.global.nc.f32 	%f437, [%rd74];
	add.s32 	%r123, %r19, %r118;
	st.shared.f32 	[%r123], %f437;
	bar.sync 	0;
	ld.shared.f32 	%f438, [%r119];
	ld.shared.f32 	%f439, [%r19];
	fma.rn.f32 	%f440, %f438, %f439, %f580;
	ld.shared.f32 	%f441, [%r119+64];
	ld.shared.f32 	%f442, [%r19+4];
	fma.rn.f32 	%f443, %f441, %f442, %f440;
	ld.shared.f32 	%f444, [%r119+128];
	ld.shared.f32 	%f445, [%r19+8];
	fma.rn.f32 	%f446, %f444, %f445, %f443;
	ld.shared.f32 	%f447, [%r119+192];
	ld.shared.f32 	%f448, [%r19+12];
	fma.rn.f32 	%f449, %f447, %f448, %f446;
	ld.shared.f32 	%f450, [%r119+256];
	ld.shared.f32 	%f451, [%r19+16];
	fma.rn.f32 	%f452, %f450, %f451, %f449;
	ld.shared.f32 	%f453, [%r119+320];
	ld.shared.f32 	%f454, [%r19+20];
	fma.rn.f32 	%f455, %f453, %f454, %f452;
	ld.shared.f32 	%f456, [%r119+384];
	ld.shared.f32 	%f457, [%r19+24];
	fma.rn.f32 	%f458, %f456, %f457, %f455;
	ld.shared.f32 	%f459, [%r119+448];
	ld.shared.f32 	%f460, [%r19+28];
	fma.rn.f32 	%f461, %f459, %f460, %f458;
	ld.shared.f32 	%f462, [%r119+512];
	ld.shared.f32 	%f463, [%r19+32];
	fma.rn.f32 	%f464, %f462, %f463, %f461;
	ld.shared.f32 	%f465, [%r119+576];
	ld.shared.f32 	%f466, [%r19+36];
	fma.rn.f32 	%f467, %f465, %f466, %f464;
	ld.shared.f32 	%f468, [%r119+640];
	ld.shared.f32 	%f469, [%r19+40];
	fma.rn.f32 	%f470, %f468, %f469, %f467;
	ld.shared.f32 	%f471, [%r119+704];
	ld.shared.f32 	%f472, [%r19+44];
	fma.rn.f32 	%f473, %f471, %f472, %f470;
	ld.shared.f32 	%f474, [%r119+768];
	ld.shared.f32 	%f475, [%r19+48];
	fma.rn.f32 	%f476, %f474, %f475, %f473;
	ld.shared.f32 	%f477, [%r119+832];
	ld.shared.f32 	%f478, [%r19+52];
	fma.rn.f32 	%f479, %f477, %f478, %f476;
	ld.shared.f32 	%f480, [%r119+896];
	ld.shared.f32 	%f481, [%r19+56];
	fma.rn.f32 	%f482, %f480, %f481, %f479;
	ld.shared.f32 	%f483, [%r119+960];
	ld.shared.f32 	%f484, [%r19+60];
	fma.rn.f32 	%f580, %f483, %f484, %f482;
	bar.sync 	0;
$L__BB6_19:
	ld.param.u64 	%rd107, [_Z8aTbT_gpuPKfS0_Pfiii_param_2];
	mad.lo.s32 	%r124, %r42, %r16, %r71;
	cvta.to.global.u64 	%rd75, %rd107;
	mul.wide.s32 	%rd76, %r124, 4;
	add.s64 	%rd77, %rd75, %rd76;
	st.global.f32 	[%rd77], %f580;
	bra.uni 	$L__BB6_34;
$L__BB6_20:
	mov.u32 	%r47, %ntid.x;
	mov.u32 	%r48, %ctaid.x;
	mov.u32 	%r49, %tid.x;
	mad.lo.s32 	%r28, %r47, %r48, %r49;
	mov.u32 	%r50, %ntid.y;
	mov.u32 	%r51, %ctaid.y;
	mov.u32 	%r52, %tid.y;
	mad.lo.s32 	%r53, %r50, %r51, %r52;
	setp.ge.s32 	%p2, %r28, %r41;
	setp.ge.s32 	%p3, %r53, %r42;
	or.pred  	%p4, %p2, %p3;
	@%p4 bra 	$L__BB6_34;
	ld.param.u32 	%r183, [_Z8aTbT_gpuPKfS0_Pfiii_param_5];
	setp.lt.s32 	%p5, %r183, 1;
	mov.f32 	%f588, 0f00000000;
	@%p5 bra 	$L__BB6_33;
	ld.param.u32 	%r184, [_Z8aTbT_gpuPKfS0_Pfiii_param_5];
	mul.lo.s32 	%r30, %r184, %r53;
	and.b32  	%r31, %r184, 7;
	setp.lt.u32 	%p6, %r184, 8;
	mov.f32 	%f588, 0f00000000;
	mov.b32 	%r206, 0;
	@%p6 bra 	$L__BB6_25;
	ld.param.u32 	%r185, [_Z8aTbT_gpuPKfS0_Pfiii_param_5];
	and.b32  	%r206, %r185, 2147483640;
	mov.f32 	%f588, 0f00000000;
	mov.b32 	%r204, 0;
	mul.wide.s32 	%rd11, %r41, 4;
$L__BB6_24:
	.pragma "nounroll";
	mad.lo.s32 	%r56, %r204, %r41, %r28;
	mul.wide.s32 	%rd7, %r56, 4;
	add.s64 	%rd8, %rd2, %rd7;
	ld.global.nc.f32 	%f90, [%rd8];
	add.s32 	%r57, %r204, %r30;
	mul.wide.u32 	%rd9, %r57, 4;
	add.s64 	%rd10, %rd1, %rd9;
	ld.global.nc.f32 	%f91, [%rd10];
	fma.rn.f32 	%f92, %f90, %f91, %f588;
	add.s64 	%rd12, %rd8, %rd11;
	ld.global.nc.f32 	%f93, [%rd12];
	ld.global.nc.f32 	%f94, [%rd10+4];
	fma.rn.f32 	%f95, %f93, %f94, %f92;
	add.s64 	%rd13, %rd12, %rd11;
	ld.global.nc.f32 	%f96, [%rd13];
	ld.global.nc.f32 	%f97, [%rd10+8];
	fma.rn.f32 	%f98, %f96, %f97, %f95;
	add.s64 	%rd14, %rd13, %rd11;
	ld.global.nc.f32 	%f99, [%rd14];
	ld.global.nc.f32 	%f100, [%rd10+12];
	fma.rn.f32 	%f101, %f99, %f100, %f98;
	add.s64 	%rd15, %rd14, %rd11;
	ld.global.nc.f32 	%f102, [%rd15];
	ld.global.nc.f32 	%f103, [%rd10+16];
	fma.rn.f32 	%f104, %f102, %f103, %f101;
	add.s64 	%rd16, %rd15, %rd11;
	ld.global.nc.f32 	%f105, [%rd16];
	ld.global.nc.f32 	%f106, [%rd10+20];
	fma.rn.f32 	%f107, %f105, %f106, %f104;
	add.s64 	%rd17, %rd16, %rd11;
	ld.global.nc.f32 	%f108, [%rd17];
	ld.global.nc.f32 	%f109, [%rd10+24];
	fma.rn.f32 	%f110, %f108, %f109, %f107;
	add.s64 	%rd18, %rd17, %rd11;
	ld.global.nc.f32 	%f111, [%rd18];
	ld.global.nc.f32 	%f112, [%rd10+28];
	fma.rn.f32 	%f588, %f111, %f112, %f110;
	add.s32 	%r204, %r204, 8;
	setp.ne.s32 	%p7, %r204, %r206;
	@%p7 bra 	$L__BB6_24;
$L__BB6_25:
	setp.eq.s32 	%p8, %r31, 0;
	@%p8 bra 	$L__BB6_33;
	ld.param.u32 	%r186, [_Z8aTbT_gpuPKfS0_Pfiii_param_5];
	and.b32  	%r36, %r186, 3;
	setp.lt.u32 	%p9, %r31, 4;
	@%p9 bra 	$L__BB6_28;
	mad.lo.s32 	%r58, %r206, %r41, %r28;
	mul.wide.s32 	%rd19, %r58, 4;
	add.s64 	%rd20, %rd2, %rd19;
	ld.global.nc.f32 	%f114, [%rd20];
	add.s32 	%r59, %r206, %r30;
	mul.wide.u32 	%rd21, %r59, 4;
	add.s64 	%rd22, %rd1, %rd21;
	ld.global.nc.f32 	%f115, [%rd22];
	fma.rn.f32 	%f116, %f114, %f115, %f588;
	mul.wide.s32 	%rd23, %r41, 4;
	add.s64 	%rd24, %rd20, %rd23;
	ld.global.nc.f32 	%f117, [%rd24];
	cvt.u64.u32 	%rd25, %r30;
	cvt.u64.u32 	%rd26, %r206;
	add.s64 	%rd27, %rd26, %rd25;
	shl.b64 	%rd28, %rd27, 2;
	add.s64 	%rd29, %rd1, %rd28;
	ld.global.nc.f32 	%f118, [%rd29+4];
	fma.rn.f32 	%f119, %f117, %f118, %f116;
	add.s64 	%rd30, %rd24, %rd23;
	ld.global.nc.f32 	%f120, [%rd30];
	ld.global.nc.f32 	%f121, [%rd29+8];
	fma.rn.f32 	%f122, %f120, %f121, %f119;
	add.s64 	%rd31, %rd30, %rd23;
	ld.global.nc.f32 	%f123, [%rd31];
	ld.global.nc.f32 	%f124, [%rd29+12];
	fma.rn.f32 	%f588, %f123, %f124, %f122;
	add.s32 	%r206, %r206, 4;
$L__BB6_28:
	setp.eq.s32 	%p10, %r36, 0;
	@%p10 bra 	$L__BB6_33;
	setp.eq.s32 	%p11, %r36, 1;
	@%p11 bra 	$L__BB6_31;
	mad.lo.s32 	%r60, %r206, %r41, %r28;
	mul.wide.s32 	%rd32, %r60, 4;
	add.s64 	%rd33, %rd2, %rd32;
	ld.global.nc.f32 	%f126, [%rd33];
	add.s32 	%r61, %r206, %r30;
	mul.wide.u32 	%rd34, %r61, 4;
	add.s64 	%rd35, %rd1, %rd34;
	ld.global.nc.f32 	%f127, [%rd35];
	fma.rn.f32 	%f128, %f126, %f127, %f588;
	mul.wide.s32 	%rd36, %r41, 4;
	add.s64 	%rd37, %rd33, %rd36;
	ld.global.nc.f32 	%f129, [%rd37];
	cvt.u64.u32 	%rd38, %r30;
	cvt.u64.u32 	%rd39, %r206;
	add.s64 	%rd40, %rd39, %rd38;
	shl.b64 	%rd41, %rd40, 2;
	add.s64 	%rd42, %rd1, %rd41;
	ld.global.nc.f32 	%f130, [%rd42+4];
	fma.rn.f32 	%f588, %f129, %f130, %f128;
	add.s32 	%r206, %r206, 2;
$L__BB6_31:
	ld.param.u32 	%r187, [_Z8aTbT_gpuPKfS0_Pfiii_param_5];
	and.b32  	%r62, %r187, 1;
	setp.eq.b32 	%p12, %r62, 1;
	not.pred 	%p13, %p12;
	@%p13 bra 	$L__BB6_33;
	mad.lo.s32 	%r63, %r206, %r41, %r28;
	mul.wide.s32 	%rd43, %r63, 4;
	add.s64 	%rd44, %rd2, %rd43;
	ld.global.nc.f32 	%f131, [%rd44];
	add.s32 	%r64, %r206, %r30;
	mul.wide.u32 	%rd45, %r64, 4;
	add.s64 	%rd46, %rd1, %rd45;
	ld.global.nc.f32 	%f132, [%rd46];
	fma.rn.f32 	%f588, %f131, %f132, %f588;
$L__BB6_33:
	mad.lo.s32 	%r65, %r42, %r28, %r53;
	mul.wide.s32 	%rd47, %r65, 4;
	add.s64 	%rd48, %rd3, %rd47;
	st.global.f32 	[%rd48], %f588;
$L__BB6_34:
	ret;

}


// ===== COMPILED SASS (sm_100) =====

	.target	sm_100

	.elftype	@"ET_EXEC"


//--------------------- .note.nv.tkinfo           --------------------------
	.section	.note.nv.tkinfo,"",@"SHT_NOTE"
	.sectionflags	@"SHF_NOTE_NV_TKINFO"
	.tkinfo
        /*0018*/ 	.word	0x00000002
        /*0030*/ 	.string	""
        /*0030*/ 	.string	"ptxas"
        /*0030*/ 	.string	"Cuda compilation tools, release 13.0, V13.0.88"
        /*0030*/ 	.string	"Build cuda_13.0.r13.0/compiler.36424714_0"
        /*0030*/ 	.string	"-arch sm_100 -m 64 "



//--------------------- .note.nv.cuinfo           --------------------------
	.section	.note.nv.cuinfo,"",@"SHT_NOTE"
	.sectionflags	@"SHF_NOTE_NV_CUINFO"
        /*0018*/ 	.short	0x0002
        /*001a*/ 	.short	0x0064
        /*001c*/ 	.short	0x0082
	.zero		2


//--------------------- .nv.info                  --------------------------
	.section	.nv.info,"",@"SHT_CUDA_INFO"
	.align	4


	//----- nvinfo : EIATTR_REGCOUNT
	.align		4
        /*0000*/ 	.byte	0x04, 0x2f
        /*0002*/ 	.short	(.L_1 - .L_0)
	.align		4
.L_0:
        /*0004*/ 	.word	index@(_Z6ab_gpuPKfS0_Pfiii)
        /*0008*/ 	.word	0x00000028


	//----- nvinfo : EIATTR_FRAME_SIZE
	.align		4
.L_1:
        /*000c*/ 	.byte	0x04, 0x11
        /*000e*/ 	.short	(.L_3 - .L_2)
	.align		4
.L_2:
        /*0010*/ 	.word	index@(_Z6ab_gpuPKfS0_Pfiii)
        /*0014*/ 	.word	0x00000000


	//----- nvinfo : EIATTR_REGCOUNT
	.align		4
.L_3:
        /*0018*/ 	.byte	0x04, 0x2f
        /*001a*/ 	.short	(.L_5 - .L_4)
	.align		4
.L_4:
        /*001c*/ 	.word	index@(_Z17ab_gpu_horizontalPKfS0_Pfiiiii)
        /*0020*/ 	.word	0x00000020


	//----- nvinfo : EIATTR_FRAME_SIZE
	.align		4
.L_5:
        /*0024*/ 	.byte	0x04, 0x11
        /*0026*/ 	.short	(.L_7 - .L_6)
	.align		4
.L_6:
        /*0028*/ 	.word	index@(_Z17ab_gpu_horizontalPKfS0_Pfiiiii)
        /*002c*/ 	.word	0x00000000


	//----- nvinfo : EIATTR_REGCOUNT
	.align		4
.L_7:
        /*0030*/ 	.byte	0x04, 0x2f
        /*0032*/ 	.short	(.L_9 - .L_8)
	.align		4
.L_8:
        /*0034*/ 	.word	index@(_Z15ab_gpu_verticalPKfS0_Pfiiiii)
        /*0038*/ 	.word	0x00000004


	//----- nvinfo : EIATTR_FRAME_SIZE
	.align		4
.L_9:
        /*003c*/ 	.byte	0x04, 0x11
        /*003e*/ 	.short	(.L_11 - .L_10)
	.align		4
.L_10:
        /*0040*/ 	.word	index@(_Z15ab_gpu_verticalPKfS0_Pfiiiii)
        /*0044*/ 	.word	0x00000000


	//----- nvinfo : EIATTR_REGCOUNT
	.align		4
.L_11:
        /*0048*/ 	.byte	0x04, 0x2f
        /*004a*/ 	.short	(.L_13 - .L_12)
	.align		4
.L_12:
        /*004c*/ 	.word	index@(_Z19ab_gpu_small_squarePKfS0_Pfiii)
        /*0050*/ 	.word	0x00000020


	//----- nvinfo : EIATTR_FRAME_SIZE
	.align		4
.L_13:
        /*0054*/ 	.byte	0x04, 0x11
        /*0056*/ 	.short	(.L_15 - .L_14)
	.align		4
.L_14:
        /*0058*/ 	.word	index@(_Z19ab_gpu_small_squarePKfS0_Pfiii)
        /*005c*/ 	.word	0x00000000


	//----- nvinfo : EIATTR_REGCOUNT
	.align		4
.L_15:
        /*0060*/ 	.byte	0x04, 0x2f
        /*0062*/ 	.short	(.L_17 - .L_16)
	.align		4
.L_16:
        /*0064*/ 	.word	index@(_Z7abT_gpuPKfS0_Pfiii)
        /*0068*/ 	.word	0x00000030


	//----- nvinfo : EIATTR_FRAME_SIZE
	.align		4
.L_17:
        /*006c*/ 	.byte	0x04, 0x11
        /*006e*/ 	.short	(.L_19 - .L_18)
	.align		4
.L_18:
        /*0070*/ 	.word	index@(_Z7abT_gpuPKfS0_Pfiii)
        /*0074*/ 	.word	0x00000000


	//----- nvinfo : EIATTR_REGCOUNT
	.align		4
.L_19:
        /*0078*/ 	.byte	0x04, 0x2f
        /*007a*/ 	.short	(.L_21 - .L_20)
	.align		4
.L_20:
        /*007c*/ 	.word	index@(_Z7aTb_gpuPKfS0_Pfiii)
        /*0080*/ 	.word	0x00000020


	//----- nvinfo : EIATTR_FRAME_SIZE
	.align		4
.L_21:
        /*0084*/ 	.byte	0x04, 0x11
        /*0086*/ 	.short	(.L_23 - .L_22)
	.align		4
.L_22:
        /*0088*/ 	.word	index@(_Z7aTb_gpuPKfS0_Pfiii)
        /*008c*/ 	.word	0x00000000


	//----- nvinfo : EIATTR_REGCOUNT
	.align		4
.L_23:
        /*0090*/ 	.byte	0x04, 0x2f
        /*0092*/ 	.short	(.L_25 - .L_24)
	.align		4
.L_24:
        /*0094*/ 	.word	index@(_Z8aTbT_gpuPKfS0_Pfiii)
        /*0098*/ 	.word	0x00000028


	//----- nvinfo : EIATTR_FRAME_SIZE
	.align		4
.L_25:
        /*009c*/ 	.byte	0x04, 0x11
        /*009e*/ 	.short	(.L_27 - .L_26)
	.align		4
.L_26:
        /*00a0*/ 	.word	index@(_Z8aTbT_gpuPKfS0_Pfiii)
        /*00a4*/ 	.word	0x00000000


	//----- nvinfo : EIATTR_MIN_STACK_SIZE
	.align		4
.L_27:
        /*00a8*/ 	.byte	0x04, 0x12
        /*00aa*/ 	.short	(.L_29 - .L_28)
	.align		4
.L_28:
        /*00ac*/ 	.word	index@(_Z8aTbT_gpuPKfS0_Pfiii)
        /*00b0*/ 	.word	0x00000000


	//----- nvinfo : EIATTR_MIN_STACK_SIZE
	.align		4
.L_29:
        /*00b4*/ 	.byte	0x04, 0x12
        /*00b6*/ 	.short	(.L_31 - .L_30)
	.align		4
.L_30:
        /*00b8*/ 	.word	index@(_Z7aTb_gpuPKfS0_Pfiii)
        /*00bc*/ 	.word	0x00000000


	//----- nvinfo : EIATTR_MIN_STACK_SIZE
	.align		4
.L_31:
        /*00c0*/ 	.byte	0x04, 0x12
        /*00c2*/ 	.short	(.L_33 - .L_32)
	.align		4
.L_32:
        /*00c4*/ 	.word	index@(_Z7abT_gpuPKfS0_Pfiii)
        /*00c8*/ 	.word	0x00000000


	//----- nvinfo : EIATTR_MIN_STACK_SIZE
	.align		4
.L_33:
        /*00cc*/ 	.byte	0x04, 0x12
        /*00ce*/ 	.short	(.L_35 - .L_34)
	.align		4
.L_34:
        /*00d0*/ 	.word	index@(_Z19ab_gpu_small_squarePKfS0_Pfiii)
        /*00d4*/ 	.word	0x00000000


	//----- nvinfo : EIATTR_MIN_STACK_SIZE
	.align		4
.L_35:
        /*00d8*/ 	.byte	0x04, 0x12
        /*00da*/ 	.short	(.L_37 - .L_36)
	.align		4
.L_36:
        /*00dc*/ 	.word	index@(_Z15ab_gpu_verticalPKfS0_Pfiiiii)
        /*00e0*/ 	.word	0x00000000


	//----- nvinfo : EIATTR_MIN_STACK_SIZE
	.align		4
.L_37:
        /*00e4*/ 	.byte	0x04, 0x12
        /*00e6*/ 	.short	(.L_39 - .L_38)
	.align		4
.L_38:
        /*00e8*/ 	.word	index@(_Z17ab_gpu_horizontalPKfS0_Pfiiiii)
        /*00ec*/ 	.word	0x00000000


	//----- nvinfo : EIATTR_MIN_STACK_SIZE
	.align		4
.L_39:
        /*00f0*/ 	.byte	0x04, 0x12
        /*00f2*/ 	.short	(.L_41 - .L_40)
	.align		4
.L_40:
        /*00f4*/ 	.word	index@(_Z6ab_gpuPKfS0_Pfiii)
        /*00f8*/ 	.word	0x00000000
.L_41:


//--------------------- .nv.compat                --------------------------
	.section	.nv.compat,"",@"SHT_CUDA_COMPAT_INFO"
	.align	4
        /*0000*/ 	.byte	0x02, 0x09, 0x00, 0x00, 0x02, 0x02, 0x01, 0x00, 0x02, 0x05, 0x05, 0x00, 0x03, 0x07, 0x01, 0x01
        /*0010*/ 	.byte	0x02, 0x03, 0x00, 0x00, 0x02, 0x06, 0x01, 0x00, 0x04, 0x0b, 0x08, 0x00, 0x09, 0x00, 0x00, 0x00
        /*0020*/ 	.byte	0x00, 0x00, 0x00, 0x00


//--------------------- .nv.info._Z8aTbT_gpuPKfS0_Pfiii --------------------------
	.section	.nv.info._Z8aTbT_gpuPKfS0_Pfiii,"",@"SHT_CUDA_INFO"
	.sectionflags	@""
	.align	4


	//----- nvinfo : EIATTR_CUDA_API_VERSION
	.align		4
        /*0000*/ 	.byte	0x04, 0x37
        /*0002*/ 	.short	(.L_43 - .L_42)
.L_42:
        /*0004*/ 	.word	0x00000082


	//----- nvinfo : EIATTR_KPARAM_INFO
	.align		4
.L_43:
        /*0008*/ 	.byte	0x04, 0x17
        /*000a*/ 	.short	(.L_45 - .L_44)
.L_44:
        /*000c*/ 	.word	0x00000000
        /*0010*/ 	.short	0x0005
        /*0012*/ 	.short	0x0020
        /*0014*/ 	.byte	0x00, 0xf0, 0x11, 0x00


	//----- nvinfo : EIATTR_KPARAM_INFO
	.align		4
.L_45:
        /*0018*/ 	.byte	0x04, 0x17
        /*001a*/ 	.short	(.L_47 - .L_46)
.L_46:
        /*001c*/ 	.word	0x00000000
        /*0020*/ 	.short	0x0004
        /*0022*/ 	.short	0x001c
        /*0024*/ 	.byte	0x00, 0xf0, 0x11, 0x00


	//----- nvinfo : EIATTR_KPARAM_INFO
	.align		4
.L_47:
        /*0028*/ 	.byte	0x04, 0x17
        /*002a*/ 	.short	(.L_49 - .L_48)
.L_48:
        /*002c*/ 	.word	0x00000000
        /*0030*/ 	.short	0x0003
        /*0032*/ 	.short	0x0018
        /*0034*/ 	.byte	0x00, 0xf0, 0x11, 0x00


	//----- nvinfo : EIATTR_KPARAM_INFO
	.align		4
.L_49:
        /*0038*/ 	.byte	0x04, 0x17
        /*003a*/ 	.short	(.L_51 - .L_50)
.L_50:
        /*003c*/ 	.word	0x00000000
        /*0040*/ 	.short	0x0002
        /*0042*/ 	.short	0x0010
        /*0044*/ 	.byte	0x00, 0xf5, 0x21, 0x00


	//----- nvinfo : EIATTR_KPARAM_INFO
	.align		4
.L_51:
        /*0048*/ 	.byte	0x04, 0x17
        /*004a*/ 	.short	(.L_53 - .L_52)
.L_52:
        /*004c*/ 	.word	0x00000000
        /*0050*/ 	.short	0x0001
        /*0052*/ 	.short	0x0008
        /*0054*/ 	.byte	0x00, 0xf5, 0x21, 0x00


	//----- nvinfo : EIATTR_KPARAM_INFO
	.align		4
.L_53:
        /*0058*/ 	.byte	0x04, 0x17
        /*005a*/ 	.short	(.L_55 - .L_54)
.L_54:
        /*005c*/ 	.word	0x00000000
        /*0060*/ 	.short	0x0000
        /*0062*/ 	.short	0x0000
        /*0064*/ 	.byte	0x00, 0xf5, 0x21, 0x00


	//----- nvinfo : EIATTR_SPARSE_MMA_MASK
	.align		4
.L_55:
        /*0068*/ 	.byte	0x03, 0x50
        /*006a*/ 	.short	0x0000


	//----- nvinfo : EIATTR_MAXREG_COUNT
	.align		4
        /*006c*/ 	.byte	0x03, 0x1b
        /*006e*/ 	.short	0x00ff


	//----- nvinfo : EIATTR_NUM_BARRIERS
	.align		4
        /*0070*/ 	.byte	0x02, 0x4c
        /*0072*/ 	.byte	0x01
	.zero		1


	//----- nvinfo : EIATTR_MERCURY_ISA_VERSION
	.align		4
        /*0074*/ 	.byte	0x03, 0x5f
        /*0076*/ 	.short	0x0101


	//----- nvinfo : EIATTR_VRC_CTA_INIT_COUNT
	.align		4
        /*0078*/ 	.byte	0x02, 0x4a
	.zero		1
	.zero		1


	//----- nvinfo : EIATTR_EXIT_INSTR_OFFSETS
	.align		4
        /*007c*/ 	.byte	0x04, 0x1c
        /*007e*/ 	.short	(.L_57 - .L_56)


	//   ....[0]....
.L_56:
        /*0080*/ 	.word	0x00000160


	//   ....[1]....
        /*0084*/ 	.word	0x00000c70


	//   ....[2]....
        /*0088*/ 	.word	0x00000d20


	//   ....[3]....
        /*008c*/ 	.word	0x000024e0


	//   ....[4]....
        /*0090*/ 	.word	0x00002590


	//   ....[5]....
        /*0094*/ 	.word	0x00002d30


	//----- nvinfo : EIATTR_CBANK_PARAM_SIZE
	.align		4
.L_57:
        /*0098*/ 	.byte	0x03, 0x19
        /*009a*/ 	.short	0x0024


	//----- nvinfo : EIATTR_PARAM_CBANK
	.align		4
        /*009c*/ 	.byte	0x04, 0x0a
        /*009e*/ 	.short	(.L_59 - .L_58)
	.align		4
.L_58:
        /*00a0*/ 	.word	index@(.nv.constant0._Z8aTbT_gpuPKfS0_Pfiii)
        /*00a4*/ 	.short	0x0380
        /*00a6*/ 	.short	0x0024


	//----- nvinfo : EIATTR_SW_WAR
	.align		4
.L_59:
        /*00a8*/ 	.byte	0x04, 0x36
        /*00aa*/ 	.short	(.L_61 - .L_60)
.L_60:
        /*00ac*/ 	.word	0x00000008
.L_61:


//--------------------- .nv.info._Z7aTb_gpuPKfS0_Pfiii --------------------------
	.section	.nv.info._Z7aTb_gpuPKfS0_Pfiii,"",@"SHT_CUDA_INFO"
	.sectionflags	@""
	.align	4


	//----- nvinfo : EIATTR_CUDA_API_VERSION
	.align		4
        /*0000*/ 	.byte	0x04, 0x37
        /*0002*/ 	.short	(.L_63 - .L_62)
.L_62:
        /*0004*/ 	.word	0x00000082


	//----- nvinfo : EIATTR_KPARAM_INFO
	.align		4
.L_63:
        /*0008*/ 	.byte	0x04, 0x17
        /*000a*/ 	.short	(.L_65 - .L_64)
.L_64:
        /*000c*/ 	.word	0x00000000
        /*0010*/ 	.short	0x0005
        /*0012*/ 	.short	0x0020
        /*0014*/ 	.byte	0x00, 0xf0, 0x11, 0x00


	//----- nvinfo : EIATTR_KPARAM_INFO
	.align		4
.L_65:
        /*0018*/ 	.byte	0x04, 0x17
        /*001a*/ 	.short	(.L_67 - .L_66)
.L_66:
        /*001c*/ 	.word	0x00000000
        /*0020*/ 	.short	0x0004
        /*0022*/ 	.short	0x001c
        /*0024*/ 	.byte	0x00, 0xf0, 0x11, 0x00


	//----- nvinfo : EIATTR_KPARAM_INFO
	.align		4
.L_67:
        /*0028*/ 	.byte	0x04, 0x17
        /*002a*/ 	.short	(.L_69 - .L_68)
.L_68:
        /*002c*/ 	.word	0x00000000
        /*0030*/ 	.short	0x0003
        /*0032*/ 	.short	0x0018
        /*0034*/ 	.byte	0x00, 0xf0, 0x11, 0x00


	//----- nvinfo : EIATTR_KPARAM_INFO
	.align		4
.L_69:
        /*0038*/ 	.byte	0x04, 0x17
        /*003a*/ 	.short	(.L_71 - .L_70)
.L_70:
        /*003c*/ 	.word	0x00000000
        /*0040*/ 	.short	0x0002
        /*0042*/ 	.short	0x0010
        /*0044*/ 	.byte	0x00, 0xf5, 0x21, 0x00


	//----- nvinfo : EIATTR_KPARAM_INFO
	.align		4
.L_71:
        /*0048*/ 	.byte	0x04, 0x17
        /*004a*/ 	.short	(.L_73 - .L_72)
.L_72:
        /*004c*/ 	.word	0x00000000
        /*0050*/ 	.short	0x0001
        /*0052*/ 	.short	0x0008
        /*0054*/ 	.byte	0x00, 0xf5, 0x21, 0x00


	//----- nvinfo : EIATTR_KPARAM_INFO
	.align		4
.L_73:
        /*0058*/ 	.byte	0x04, 0x17
        /*005a*/ 	.short	(.L_75 - .L_74)
.L_74:
        /*005c*/ 	.word	0x00000000
        /*0060*/ 	.short	0x0000
        /*0062*/ 	.short	0x0000
        /*0064*/ 	.byte	0x00, 0xf5, 0x21, 0x00


	//----- nvinfo : EIATTR_SPARSE_MMA_MASK
	.align		4
.L_75:
        /*0068*/ 	.byte	0x03, 0x50
        /*006a*/ 	.short	0x0000


	//----- nvinfo : EIATTR_MAXREG_COUNT
	.align		4
        /*006c*/ 	.byte	0x03, 0x1b
        /*006e*/ 	.short	0x00ff


	//----- nvinfo : EIATTR_NUM_BARRIERS
	.align		4
        /*0070*/ 	.byte	0x02, 0x4c
        /*0072*/ 	.byte	0x01
	.zero		1


	//----- nvinfo : EIATTR_MERCURY_ISA_VERSION
	.align		4
        /*0074*/ 	.byte	0x03, 0x5f
        /*0076*/ 	.short	0x0101


	//----- nvinfo : EIATTR_VRC_CTA_INIT_COUNT
	.align		4
        /*0078*/ 	.byte	0x02, 0x4a
	.zero		1
	.zero		1


	//----- nvinfo : EIATTR_EXIT_INSTR_OFFSETS
	.align		4
        /*007c*/ 	.byte	0x04, 0x1c
        /*007e*/ 	.short	(.L_77 - .L_76)


	//   ....[0]....
.L_76:
        /*0080*/ 	.word	0x00000160


	//   ....[1]....
        /*0084*/ 	.word	0x00000c70


	//   ....[2]....
        /*0088*/ 	.word	0x00000d20


	//   ....[3]....
        /*008c*/ 	.word	0x00002b80


	//   ....[4]....
        /*0090*/ 	.word	0x00002c30


	//   ....[5]....
        /*0094*/ 	.word	0x000033d0


	//----- nvinfo : EIATTR_CBANK_PARAM_SIZE
	.align		4
.L_77:
        /*0098*/ 	.byte	0x03, 0x19
        /*009a*/ 	.short	0x0024


	//----- nvinfo : EIATTR_PARAM_CBANK
	.align		4
        /*009c*/ 	.byte	0x04, 0x0a
        /*009e*/ 	.short	(.L_79 - .L_78)
	.align		4
.L_78:
        /*00a0*/ 	.word	index@(.nv.constant0._Z7aTb_gpuPKfS0_Pfiii)
        /*00a4*/ 	.short	0x0380
        /*00a6*/ 	.short	0x0024


	//----- nvinfo : EIATTR_SW_WAR
	.align		4
.L_79:
        /*00a8*/ 	.byte	0x04, 0x36
        /*00aa*/ 	.short	(.L_81 - .L_80)
.L_80:
        /*00ac*/ 	.word	0x00000008
.L_81:


//--------------------- .nv.info._Z7abT_gpuPKfS0_Pfiii --------------------------
	.section	.nv.info._Z7abT_gpuPKfS0_Pfiii,"",@"SHT_CUDA_INFO"
	.sectionflags	@""
	.align	4


	//----- nvinfo : EIATTR_CUDA_API_VERSION
	.align		4
        /*0000*/ 	.byte	0x04, 0x37
        /*0002*/ 	.short	(.L_83 - .L_82)
.L_82:
        /*0004*/ 	.word	0x00000082


	//----- nvinfo : EIATTR_KPARAM_INFO
	.align		4
.L_83:
        /*0008*/ 	.byte	0x04, 0x17
        /*000a*/ 	.short	(.L_85 - .L_84)
.L_84:
        /*000c*/ 	.word	0x00000000
        /*0010*/ 	.short	0x0005
        /*0012*/ 	.short	0x0020
        /*0014*/ 	.byte	0x00, 0xf0, 0x11, 0x00


	//----- nvinfo : EIATTR_KPARAM_INFO
	.align		4
.L_85:
        /*0018*/ 	.byte	0x04, 0x17
        /*001a*/ 	.short	(.L_87 - .L_86)
.L_86:
        /*001c*/ 	.word	0x00000000
        /*0020*/ 	.short	0x0004
        /*0022*/ 	.short	0x001c
        /*0024*/ 	.byte	0x00, 0xf0, 0x11, 0x00


	//----- nvinfo : EIATTR_KPARAM_INFO
	.align		4
.L_87:
        /*0028*/ 	.byte	0x04, 0x17
        /*002a*/ 	.short	(.L_89 - .L_88)
.L_88:
        /*002c*/ 	.word	0x00000000
        /*0030*/ 	.short	0x0003
        /*0032*/ 	.short	0x0018
        /*0034*/ 	.byte	0x00, 0xf0, 0x11, 0x00


	//----- nvinfo : EIATTR_KPARAM_INFO
	.align		4
.L_89:
        /*0038*/ 	.byte	0x04, 0x17
        /*003a*/ 	.short	(.L_91 - .L_90)
.L_90:
        /*003c*/ 	.word	0x00000000
        /*0040*/ 	.short	0x0002
        /*0042*/ 	.short	0x0010
        /*0044*/ 	.byte	0x00, 0xf5, 0x21, 0x00


	//----- nvinfo : EIATTR_KPARAM_INFO
	.align		4
.L_91:
        /*0048*/ 	.byte	0x04, 0x17
        /*004a*/ 	.short	(.L_93 - .L_92)
.L_92:
        /*004c*/ 	.word	0x00000000
        /*0050*/ 	.short	0x0001
        /*0052*/ 	.short	0x0008
        /*0054*/ 	.byte	0x00, 0xf5, 0x21, 0x00


	//----- nvinfo : EIATTR_KPARAM_INFO
	.align		4
.L_93:
        /*0058*/ 	.byte	0x04, 0x17
        /*005a*/ 	.short	(.L_95 - .L_94)
.L_94:
        /*005c*/ 	.word	0x00000000
        /*0060*/ 	.short	0x0000
        /*0062*/ 	.short	0x0000
        /*0064*/ 	.byte	0x00, 0xf5, 0x21, 0x00


	//----- nvinfo : EIATTR_SPARSE_MMA_MASK
	.align		4
.L_95:
        /*0068*/ 	.byte	0x03, 0x50
        /*006a*/ 	.short	0x0000


	//----- nvinfo : EIATTR_MAXREG_COUNT
	.align		4
        /*006c*/ 	.byte	0x03, 0x1b
        /*006e*/ 	.short	0x00ff


	//----- nvinfo : EIATTR_NUM_BARRIERS
	.align		4
        /*0070*/ 	.byte	0x02, 0x4c
        /*0072*/ 	.byte	0x01
	.zero		1


	//----- nvinfo : EIATTR_MERCURY_ISA_VERSION
	.align		4
        /*0074*/ 	.byte	0x03, 0x5f
        /*0076*/ 	.short	0x0101


	//----- nvinfo : EIATTR_VRC_CTA_INIT_COUNT
	.align		4
        /*0078*/ 	.byte	0x02, 0x4a
	.zero		1
	.zero		1


	//----- nvinfo : EIATTR_EXIT_INSTR_OFFSETS
	.align		4
        /*007c*/ 	.byte	0x04, 0x1c
        /*007e*/ 	.short	(.L_97 - .L_96)


	//   ....[0]....
.L_96:
        /*0080*/ 	.word	0x00000160


	//   ....[1]....
        /*0084*/ 	.word	0x00000ce0


	//   ....[2]....
        /*0088*/ 	.word	0x00000d90


	//   ....[3]....
        /*008c*/ 	.word	0x00001ef0


	//   ....[4]....
        /*0090*/ 	.word	0x00001fa0


	//   ....[5]....
        /*0094*/ 	.word	0x000029b0


	//----- nvinfo : EIATTR_CBANK_PARAM_SIZE
	.align		4
.L_97:
        /*0098*/ 	.byte	0x03, 0x19
        /*009a*/ 	.short	0x0024


	//----- nvinfo : EIATTR_PARAM_CBANK
	.align		4
        /*009c*/ 	.byte	0x04, 0x0a
        /*009e*/ 	.short	(.L_99 - .L_98)
	.align		4
.L_98:
        /*00a0*/ 	.word	index@(.nv.constant0._Z7abT_gpuPKfS0_Pfiii)
        /*00a4*/ 	.short	0x0380
        /*00a6*/ 	.short	0x0024


	//----- nvinfo : EIATTR_SW_WAR
	.align		4
.L_99:
        /*00a8*/ 	.byte	0x04, 0x36
        /*00aa*/ 	.short	(.L_101 - .L_100)
.L_100:
        /*00ac*/ 	.word	0x00000008
.L_101:


//--------------------- .nv.info._Z19ab_gpu_small_squarePKfS0_Pfiii --------------------------
	.section	.nv.info._Z19ab_gpu_small_squarePKfS0_Pfiii,"",@"SHT_CUDA_INFO"
	.sectionflags	@""
	.align	4


	//----- nvinfo : EIATTR_CUDA_API_VERSION
	.align		4
        /*0000*/ 	.byte	0x04, 0x37
        /*0002*/ 	.short	(.L_103 - .L_102)
.L_102:
        /*0004*/ 	.word	0x00000082


	//----- nvinfo : EIATTR_KPARAM_INFO
	.align		4
.L_103:
        /*0008*/ 	.byte	0x04, 0x17
        /*000a*/ 	.short	(.L_105 - .L_104)
.L_104:
        /*000c*/ 	.word	0x00000000
        /*0010*/ 	.short	0x0005
        /*0012*/ 	.short	0x0020
        /*0014*/ 	.byte	0x00, 0xf0, 0x11, 0x00


	//----- nvinfo : EIATTR_KPARAM_INFO
	.align		4
.L_105:
        /*0018*/ 	.byte	0x04, 0x17
        /*001a*/ 	.short	(.L_107 - .L_106)
.L_106:
        /*001c*/ 	.word	0x00000000
        /*0020*/ 	.short	0x0004
        /*0022*/ 	.short	0x001c
        /*0024*/ 	.byte	0x00, 0xf0, 0x11, 0x00


	//----- nvinfo : EIATTR_KPARAM_INFO
	.align		4
.L_107:
        /*0028*/ 	.byte	0x04, 0x17
        /*002a*/ 	.short	(.L_109 - .L_108)
.L_108:
        /*002c*/ 	.word	0x00000000
        /*0030*/ 	.short	0x0003
        /*0032*/ 	.short	0x0018
        /*0034*/ 	.byte	0x00, 0xf0, 0x11, 0x00


	//----- nvinfo : EIATTR_KPARAM_INFO
	.align		4
.L_109:
        /*0038*/ 	.byte	0x04, 0x17
        /*003a*/ 	.short	(.L_111 - .L_110)
.L_110:
        /*003c*/ 	.word	0x00000000
        /*0040*/ 	.short	0x0002
        /*0042*/ 	.short	0x0010
        /*0044*/ 	.byte	0x00, 0xf5, 0x21, 0x00


	//----- nvinfo : EIATTR_KPARAM_INFO
	.align		4
.L_111:
        /*0048*/ 	.byte	0x04, 0x17
        /*004a*/ 	.short	(.L_113 - .L_112)
.L_112:
        /*004c*/ 	.word	0x00000000
        /*0050*/ 	.short	0x0001
        /*0052*/ 	.short	0x0008
        /*0054*/ 	.byte	0x00, 0xf5, 0x21, 0x00


	//----- nvinfo : EIATTR_KPARAM_INFO
	.align		4
.L_113:
        /*0058*/ 	.byte	0x04, 0x17
        /*005a*/ 	.short	(.L_115 - .L_114)
.L_114:
        /*005c*/ 	.word	0x00000000
        /*0060*/ 	.short	0x0000
        /*0062*/ 	.short	0x0000
        /*0064*/ 	.byte	0x00, 0xf5, 0x21, 0x00


	//----- nvinfo : EIATTR_SPARSE_MMA_MASK
	.align		4
.L_115:
        /*0068*/ 	.byte	0x03, 0x50
        /*006a*/ 	.short	0x0000


	//----- nvinfo : EIATTR_MAXREG_COUNT
	.align		4
        /*006c*/ 	.byte	0x03, 0x1b
        /*006e*/ 	.short	0x00ff


	//----- nvinfo : EIATTR_MERCURY_ISA_VERSION
	.align		4
        /*0070*/ 	.byte	0x03, 0x5f
        /*0072*/ 	.short	0x0101


	//----- nvinfo : EIATTR_VRC_CTA_INIT_COUNT
	.align		4
        /*0074*/ 	.byte	0x02, 0x4a
	.zero		1
	.zero		1


	//----- nvinfo : EIATTR_EXIT_INSTR_OFFSETS
	.align		4
        /*0078*/ 	.byte	0x04, 0x1c
        /*007a*/ 	.short	(.L_117 - .L_116)


	//   ....[0]....
.L_116:
        /*007c*/ 	.word	0x000000c0


	//   ....[1]....
        /*0080*/ 	.word	0x00000840


	//----- nvinfo : EIATTR_CBANK_PARAM_SIZE
	.align		4
.L_117:
        /*0084*/ 	.byte	0x03, 0x19
        /*0086*/ 	.short	0x0024


	//----- nvinfo : EIATTR_PARAM_CBANK
	.align		4
        /*0088*/ 	.byte	0x04, 0x0a
        /*008a*/ 	.short	(.L_119 - .L_118)
	.align		4
.L_118:
        /*008c*/ 	.word	index@(.nv.constant0._Z19ab_gpu_small_squarePKfS0_Pfiii)
        /*0090*/ 	.short	0x0380
        /*0092*/ 	.short	0x0024


	//----- nvinfo : EIATTR_SW_WAR
	.align		4
.L_119:
        /*0094*/ 	.byte	0x04, 0x36
        /*0096*/ 	.short	(.L_121 - .L_120)
.L_120:
        /*0098*/ 	.word	0x00000008
.L_121:


//--------------------- .nv.info._Z15ab_gpu_verticalPKfS0_Pfiiiii --------------------------
	.section	.nv.info._Z15ab_gpu_verticalPKfS0_Pfiiiii,"",@"SHT_CUDA_INFO"
	.sectionflags	@""
	.align	4


	//----- nvinfo : EIATTR_CUDA_API_VERSION
	.align		4
        /*0000*/ 	.byte	0x04, 0x37
        /*0002*/ 	.short	(.L_123 - .L_122)
.L_122:
        /*0004*/ 	.word	0x00000082


	//----- nvinfo : EIATTR_KPARAM_INFO
	.align		4
.L_123:
        /*0008*/ 	.byte	0x04, 0x17
        /*000a*/ 	.short	(.L_125 - .L_124)
.L_124:
        /*000c*/ 	.word	0x00000000
        /*0010*/ 	.short	0x0007
        /*0012*/ 	.short	0x0028
        /*0014*/ 	.byte	0x00, 0xf0, 0x11, 0x00


	//----- nvinfo : EIATTR_KPARAM_INFO
	.align		4
.L_125:
        /*0018*/ 	.byte	0x04, 0x17
        /*001a*/ 	.short	(.L_127 - .L_126)
.L_126:
        /*001c*/ 	.word	0x00000000
        /*0020*/ 	.short	0x0006
        /*0022*/ 	.short	0x0024
        /*0024*/ 	.byte	0x00, 0xf0, 0x11, 0x00


	//----- nvinfo : EIATTR_KPARAM_INFO
	.align		4
.L_127:
        /*0028*/ 	.byte	0x04, 0x17
        /*002a*/ 	.short	(.L_129 - .L_128)
.L_128:
        /*002c*/ 	.word	0x00000000
        /*0030*/ 	.short	0x0005
        /*0032*/ 	.short	0x0020
        /*0034*/ 	.byte	0x00, 0xf0, 0x11, 0x00


	//----- nvinfo : EIATTR_KPARAM_INFO
	.align		4
.L_129:
        /*0038*/ 	.byte	0x04, 0x17
        /*003a*/ 	.short	(.L_131 - .L_130)
.L_130:
        /*003c*/ 	.word	0x00000000
        /*0040*/ 	.short	0x0004
        /*0042*/ 	.short	0x001c
        /*0044*/ 	.byte	0x00, 0xf0, 0x11, 0x00


	//----- nvinfo : EIATTR_KPARAM_INFO
	.align		4
.L_131:
        /*0048*/ 	.byte	0x04, 0x17
        /*004a*/ 	.short	(.L_133 - .L_132)
.L_132:
        /*004c*/ 	.word	0x00000000
        /*0050*/ 	.short	0x0003
        /*0052*/ 	.short	0x0018
        /*0054*/ 	.byte	0x00, 0xf0, 0x11, 0x00


	//----- nvinfo : EIATTR_KPARAM_INFO
	.align		4
.L_133:
        /*0058*/ 	.byte	0x04, 0x17
        /*005a*/ 	.short	(.L_135 - .L_134)
.L_134:
        /*005c*/ 	.word	0x00000000
        /*0060*/ 	.short	0x0002
        /*0062*/ 	.short	0x0010
        /*0064*/ 	.byte	0x00, 0xf5, 0x21, 0x00


	//----- nvinfo : EIATTR_KPARAM_INFO
	.align		4
.L_135:
        /*0068*/ 	.byte	0x04, 0x17
        /*006a*/ 	.short	(.L_137 - .L_136)
.L_136:
        /*006c*/ 	.word	0x00000000
        /*0070*/ 	.short	0x0001
        /*0072*/ 	.short	0x0008
        /*0074*/ 	.byte	0x00, 0xf5, 0x21, 0x00


	//----- nvinfo : EIATTR_KPARAM_INFO
	.align		4
.L_137:
        /*0078*/ 	.byte	0x04, 0x17
        /*007a*/ 	.short	(.L_139 - .L_138)
.L_138:
        /*007c*/ 	.word	0x00000000
        /*0080*/ 	.short	0x0000
        /*0082*/ 	.short	0x0000
        /*0084*/ 	.byte	0x00, 0xf5, 0x21, 0x00


	//----- nvinfo : EIATTR_SPARSE_MMA_MASK
	.align		4
.L_139:
        /*0088*/ 	.byte	0x03, 0x50
        /*008a*/ 	.short	0x0000


	//----- nvinfo : EIATTR_MAXREG_COUNT
	.align		4
        /*008c*/ 	.byte	0x03, 0x1b
        /*008e*/ 	.short	0x00ff


	//----- nvinfo : EIATTR_MERCURY_ISA_VERSION
	.align		4
        /*0090*/ 	.byte	0x03, 0x5f
        /*0092*/ 	.short	0x0101


	//----- nvinfo : EIATTR_VRC_CTA_INIT_COUNT
	.align		4
        /*0094*/ 	.byte	0x02, 0x4a
	.zero		1
	.zero		1


	//----- nvinfo : EIATTR_EXIT_INSTR_OFFSETS
	.align		4
        /*0098*/ 	.byte	0x04, 0x1c
        /*009a*/ 	.short	(.L_141 - .L_140)


	//   ....[0]....
.L_140:
        /*009c*/ 	.word	0x00000010


	//----- nvinfo : EIATTR_CBANK_PARAM_SIZE
	.align		4
.L_141:
        /*00a0*/ 	.byte	0x03, 0x19
        /*00a2*/ 	.short	0x002c


	//----- nvinfo : EIATTR_PARAM_CBANK
	.align		4
        /*00a4*/ 	.byte	0x04, 0x0a
        /*00a6*/ 	.short	(.L_143 - .L_142)
	.align		4
.L_142:
        /*00a8*/ 	.word	index@(.nv.constant0._Z15ab_gpu_verticalPKfS0_Pfiiiii)
        /*00ac*/ 	.short	0x0380
        /*00ae*/ 	.short	0x002c


	//----- nvinfo : EIATTR_SW_WAR
	.align		4
.L_143:
        /*00b0*/ 	.byte	0x04, 0x36
        /*00b2*/ 	.short	(.L_145 - .L_144)
.L_144:
        /*00b4*/ 	.word	0x00000008
.L_145:


//--------------------- .nv.info._Z17ab_gpu_horizontalPKfS0_Pfiiiii --------------------------
	.section	.nv.info._Z17ab_gpu_horizontalPKfS0_Pfiiiii,"",@"SHT_CUDA_INFO"
	.sectionflags	@""
	.align	4


	//----- nvinfo : EIATTR_CUDA_API_VERSION
	.align		4
        /*0000*/ 	.byte	0x04, 0x37
        /*0002*/ 	.short	(.L_147 - .L_146)
.L_146:
        /*0004*/ 	.word	0x00000082


	//----- nvinfo : EIATTR_KPARAM_INFO
	.align		4
.L_147:
        /*0008*/ 	.byte	0x04, 0x17
        /*000a*/ 	.short	(.L_149 - .L_148)
.L_148:
        /*000c*/ 	.word	0x00000000
        /*0010*/ 	.short	0x0007
        /*0012*/ 	.short	0x0028
        /*0014*/ 	.byte	0x00, 0xf0, 0x11, 0x00


	//----- nvinfo : EIATTR_KPARAM_INFO
	.align		4
.L_149:
        /*0018*/ 	.byte	0x04, 0x17
        /*001a*/ 	.short	(.L_151 - .L_150)
.L_150:
        /*001c*/ 	.word	0x00000000
        /*0020*/ 	.short	0x0006
        /*0022*/ 	.short	0x0024
        /*0024*/ 	.byte	0x00, 0xf0, 0x11, 0x00


	//----- nvinfo : EIATTR_KPARAM_INFO
	.align		4
.L_151:
        /*0028*/ 	.byte	0x04, 0x17
        /*002a*/ 	.short	(.L_153 - .L_152)
.L_152:
        /*002c*/ 	.word	0x00000000
        /*0030*/ 	.short	0x0005
        /*0032*/ 	.short	0x0020
        /*0034*/ 	.byte	0x00, 0xf0, 0x11, 0x00


	//----- nvinfo : EIATTR_KPARAM_INFO
	.align		4
.L_153:
        /*0038*/ 	.byte	0x04, 0x17
        /*003a*/ 	.short	(.L_155 - .L_154)
.L_154:
        /*003c*/ 	.word	0x00000000
        /*0040*/ 	.short	0x0004
        /*0042*/ 	.short	0x001c
        /*0044*/ 	.byte	0x00, 0xf0, 0x11, 0x00


	//----- nvinfo : EIATTR_KPARAM_INFO
	.align		4
.L_155:
        /*0048*/ 	.byte	0x04, 0x17
        /*004a*/ 	.short	(.L_157 - .L_156)
.L_156:
        /*004c*/ 	.word	0x00000000
        /*0050*/ 	.short	0x0003
        /*0052*/ 	.short	0x0018
        /*0054*/ 	.byte	0x00, 0xf0, 0x11, 0x00


	//----- nvinfo : EIATTR_KPARAM_INFO
	.align		4
.L_157:
        /*0058*/ 	.byte	0x04, 0x17
        /*005a*/ 	.short	(.L_159 - .L_158)
.L_158:
        /*005c*/ 	.word	0x00000000
        /*0060*/ 	.short	0x0002
        /*0062*/ 	.short	0x0010
        /*0064*/ 	.byte	0x00, 0xf5, 0x21, 0x00


	//----- nvinfo : EIATTR_KPARAM_INFO
	.align		4
.L_159:
        /*0068*/ 	.byte	0x04, 0x17
        /*006a*/ 	.short	(.L_161 - .L_160)
.L_160:
        /*006c*/ 	.word	0x00000000
        /*0070*/ 	.short	0x0001
        /*0072*/ 	.short	0x0008
        /*0074*/ 	.byte	0x00, 0xf5, 0x21, 0x00


	//----- nvinfo : EIATTR_KPARAM_INFO
	.align		4
.L_161:
        /*0078*/ 	.byte	0x04, 0x17
        /*007a*/ 	.short	(.L_163 - .L_162)
.L_162:
        /*007c*/ 	.word	0x00000000
        /*0080*/ 	.short	0x0000
        /*0082*/ 	.short	0x0000
        /*0084*/ 	.byte	0x00, 0xf5, 0x21, 0x00


	//----- nvinfo : EIATTR_SPARSE_MMA_MASK
	.align		4
.L_163:
        /*0088*/ 	.byte	0x03, 0x50
        /*008a*/ 	.short	0x0000


	//----- nvinfo : EIATTR_MAXREG_COUNT
	.align		4
        /*008c*/ 	.byte	0x03, 0x1b
        /*008e*/ 	.short	0x00ff


	//----- nvinfo : EIATTR_NUM_BARRIERS
	.align		4
        /*0090*/ 	.byte	0x02, 0x4c
        /*0092*/ 	.byte	0x01
	.zero		1


	//----- nvinfo : EIATTR_MERCURY_ISA_VERSION
	.align		4
        /*0094*/ 	.byte	0x03, 0x5f
        /*0096*/ 	.short	0x0101


	//----- nvinfo : EIATTR_VRC_CTA_INIT_COUNT
	.align		4
        /*0098*/ 	.byte	0x02, 0x4a
	.zero		1
	.zero		1


	//----- nvinfo : EIATTR_EXIT_INSTR_OFFSETS
	.align		4
        /*009c*/ 	.byte	0x04, 0x1c
        /*009e*/ 	.short	(.L_165 - .L_164)


	//   ....[0]....
.L_164:
        /*00a0*/ 	.word	0x000000d0


	//   ....[1]....
        /*00a4*/ 	.word	0x00001900


	//----- nvinfo : EIATTR_CBANK_PARAM_SIZE
	.align		4
.L_165:
        /*00a8*/ 	.byte	0x03, 0x19
        /*00aa*/ 	.short	0x002c


	//----- nvinfo : EIATTR_PARAM_CBANK
	.align		4
        /*00ac*/ 	.byte	0x04, 0x0a
        /*00ae*/ 	.short	(.L_167 - .L_166)
	.align		4
.L_166:
        /*00b0*/ 	.word	index@(.nv.constant0._Z17ab_gpu_horizontalPKfS0_Pfiiiii)
        /*00b4*/ 	.short	0x0380
        /*00b6*/ 	.short	0x002c


	//----- nvinfo : EIATTR_SW_WAR
	.align		4
.L_167:
        /*00b8*/ 	.byte	0x04, 0x36
        /*00ba*/ 	.short	(.L_169 - .L_168)
.L_168:
        /*00bc*/ 	.word	0x00000008
.L_169:


//--------------------- .nv.info._Z6ab_gpuPKfS0_Pfiii --------------------------
	.section	.nv.info._Z6ab_gpuPKfS0_Pfiii,"",@"SHT_CUDA_INFO"
	.sectionflags	@""
	.align	4


	//----- nvinfo : EIATTR_CUDA_API_VERSION
	.align		4
        /*0000*/ 	.byte	0x04, 0x37
        /*0002*/ 	.short	(.L_171 - .L_170)
.L_170:
        /*0004*/ 	.word	0x00000082


	//----- nvinfo : EIATTR_KPARAM_INFO
	.align		4
.L_171:
        /*0008*/ 	.byte	0x04, 0x17
        /*000a*/ 	.short	(.L_173 - .L_172)
.L_172:
        /*000c*/ 	.word	0x00000000
        /*0010*/ 	.short	0x0005
        /*0012*/ 	.short	0x0020
        /*0014*/ 	.byte	0x00, 0xf0, 0x11, 0x00


	//----- nvinfo : EIATTR_KPARAM_INFO
	.align		4
.L_173:
        /*0018*/ 	.byte	0x04, 0x17
        /*001a*/ 	.short	(.L_175 - .L_174)
.L_174:
        /*001c*/ 	.word	0x00000000
        /*0020*/ 	.short	0x0004
        /*0022*/ 	.short	0x001c
        /*0024*/ 	.byte	0x00, 0xf0, 0x11, 0x00


	//----- nvinfo : EIATTR_KPARAM_INFO
	.align		4
.L_175:
        /*0028*/ 	.byte	0x04, 0x17
        /*002a*/ 	.short	(.L_177 - .L_176)
.L_176:
        /*002c*/ 	.word	0x00000000
        /*0030*/ 	.short	0x0003
        /*0032*/ 	.short	0x0018
        /*0034*/ 	.byte	0x00, 0xf0, 0x11, 0x00


	//----- nvinfo : EIATTR_KPARAM_INFO
	.align		4
.L_177:
        /*0038*/ 	.byte	0x04, 0x17
        /*003a*/ 	.short	(.L_179 - .L_178)
.L_178:
        /*003c*/ 	.word	0x00000000
        /*0040*/ 	.short	0x0002
        /*0042*/ 	.short	0x0010
        /*0044*/ 	.byte	0x00, 0xf5, 0x21, 0x00


	//----- nvinfo : EIATTR_KPARAM_INFO
	.align		4
.L_179:
        /*0048*/ 	.byte	0x04, 0x17
        /*004a*/ 	.short	(.L_181 - .L_180)
.L_180:
        /*004c*/ 	.word	0x00000000
        /*0050*/ 	.short	0x0001
        /*0052*/ 	.short	0x0008
        /*0054*/ 	.byte	0x00, 0xf5, 0x21, 0x00


	//----- nvinfo : EIATTR_KPARAM_INFO
	.align		4
.L_181:
        /*0058*/ 	.byte	0x04, 0x17
        /*005a*/ 	.short	(.L_183 - .L_182)
.L_182:
        /*005c*/ 	.word	0x00000000
        /*0060*/ 	.short	0x0000
        /*0062*/ 	.short	0x0000
        /*0064*/ 	.byte	0x00, 0xf5, 0x21, 0x00


	//----- nvinfo : EIATTR_SPARSE_MMA_MASK
	.align		4
.L_183:
        /*0068*/ 	.byte	0x03, 0x50
        /*006a*/ 	.short	0x0000


	//----- nvinfo : EIATTR_MAXREG_COUNT
	.align		4
        /*006c*/ 	.byte	0x03, 0x1b
        /*006e*/ 	.short	0x00ff


	//----- nvinfo : EIATTR_NUM_BARRIERS
	.align		4
        /*0070*/ 	.byte	0x02, 0x4c
        /*0072*/ 	.byte	0x01
	.zero		1


	//----- nvinfo : EIATTR_MERCURY_ISA_VERSION
	.align		4
        /*0074*/ 	.byte	0x03, 0x5f
        /*0076*/ 	.short	0x0101


	//----- nvinfo : EIATTR_VRC_CTA_INIT_COUNT
	.align		4
        /*0078*/ 	.byte	0x02, 0x4a
	.zero		1
	.zero		1


	//----- nvinfo : EIATTR_EXIT_INSTR_OFFSETS
	.align		4
        /*007c*/ 	.byte	0x04, 0x1c
        /*007e*/ 	.short	(.L_185 - .L_184)


	//   ....[0]....
.L_184:
        /*0080*/ 	.word	0x00000170


	//   ....[1]....
        /*0084*/ 	.word	0x00000ce0


	//   ....[2]....
        /*0088*/ 	.word	0x00000d90


	//   ....[3]....
        /*008c*/ 	.word	0x00002550


	//   ....[4]....
        /*0090*/ 	.word	0x00002600


	//   ....[5]....
        /*0094*/ 	.word	0x00002cf0


	//----- nvinfo : EIATTR_CBANK_PARAM_SIZE
	.align		4
.L_185:
        /*0098*/ 	.byte	0x03, 0x19
        /*009a*/ 	.short	0x0024


	//----- nvinfo : EIATTR_PARAM_CBANK
	.align		4
        /*009c*/ 	.byte	0x04, 0x0a
        /*009e*/ 	.short	(.L_187 - .L_186)
	.align		4
.L_186:
        /*00a0*/ 	.word	index@(.nv.constant0._Z6ab_gpuPKfS0_Pfiii)
        /*00a4*/ 	.short	0x0380
        /*00a6*/ 	.short	0x0024


	//----- nvinfo : EIATTR_SW_WAR
	.align		4
.L_187:
        /*00a8*/ 	.byte	0x04, 0x36
        /*00aa*/ 	.short	(.L_189 - .L_188)
.L_188:
        /*00ac*/ 	.word	0x00000008
.L_189:


//--------------------- .nv.callgraph             --------------------------
	.section	.nv.callgraph,"",@"SHT_CUDA_CALLGRAPH"
	.align	4
	.sectionentsize	8
	.align		4
        /*0000*/ 	.word	0x00000000
	.align		4
        /*0004*/ 	.word	0xffffffff
	.align		4
        /*0008*/ 	.word	0x00000000
	.align		4
        /*000c*/ 	.word	0xfffffffe
	.align		4
        /*0010*/ 	.word	0x00000000
	.align		4
        /*0014*/ 	.word	0xfffffffd
	.align		4
        /*0018*/ 	.word	0x00000000
	.align		4
        /*001c*/ 	.word	0xfffffffc


//--------------------- .text._Z8aTbT_gpuPKfS0_Pfiii --------------------------
	.section	.text._Z8aTbT_gpuPKfS0_Pfiii,"ax",@progbits
	.align	128
        .global         _Z8aTbT_gpuPKfS0_Pfiii
        .type           _Z8aTbT_gpuPKfS0_Pfiii,@function
        .size           _Z8aTbT_gpuPKfS0_Pfiii,(.L_x_69 - _Z8aTbT_gpuPKfS0_Pfiii)
        .other          _Z8aTbT_gpuPKfS0_Pfiii,@"STO_CUDA_ENTRY STV_DEFAULT"
_Z8aTbT_gpuPKfS0_Pfiii:
.text._Z8aTbT_gpuPKfS0_Pfiii:
[----:B------:R-:W-:Y:S08]  /*0000*/  LDC R1, c[0x0][0x37c] ;  /* 0x0000df00ff017b82 */ /* 0x000ff00000000800 */
[----:B------:R-:W0:Y:S01]  /*0010*/  LDC.64 R6, c[0x0][0x398] ;  /* 0x0000e600ff067b82 */ /* 0x000e220000000a00 */
[----:B------:R-:W1:Y:S07]  /*0020*/  LDCU.64 UR10, c[0x0][0x358] ;  /* 0x00006b00ff0a77ac */ /* 0x000e6e0008000a00 */
[----:B------:R-:W2:Y:S01]  /*0030*/  LDC R0, c[0x0][0x3a0] ;  /* 0x0000e800ff007b82 */ /* 0x000ea20000000800 */
[----:B0-----:R-:W-:-:S04]  /*0040*/  LOP3.LUT R3, R7, R6, RZ, 0xfc, !PT ;  /* 0x0000000607037212 */ /* 0x001fc800078efcff */
[----:B--2---:R-:W-:-:S13]  /*0050*/  LOP3.LUT P0, RZ, R3, 0xf, R0, 0xc8, !PT ;  /* 0x0000000f03ff7812 */ /* 0x004fda000780c800 */
[----:B-1----:R-:W-:Y:S05]  /*0060*/  @P0 BRA `(.L_x_0) ;  /* 0x0000002400200947 */ /* 0x002fea0003800000 */
[----:B------:R-:W-:-:S04]  /*0070*/  ISETP.GE.AND P0, PT, R7, R0, PT ;  /* 0x000000000700720c */ /* 0x000fc80003f06270 */
[----:B------:R-:W-:-:S13]  /*0080*/  ISETP.NE.OR P0, PT, R6, R7, !P0 ;  /* 0x000000070600720c */ /* 0x000fda0004705670 */
[----:B------:R-:W-:Y:S05]  /*0090*/  @P0 BRA `(.L_x_1) ;  /* 0x0000000800f80947 */ /* 0x000fea0003800000 */
[----:B------:R-:W0:Y:S01]  /*00a0*/  S2R R2, SR_CTAID.X ;  /* 0x0000000000027919 */ /* 0x000e220000002500 */
[----:B------:R-:W0:Y:S01]  /*00b0*/  LDCU UR4, c[0x0][0x360] ;  /* 0x00006c00ff0477ac */ /* 0x000e220008000800 */
[----:B------:R-:W1:Y:S01]  /*00c0*/  S2R R3, SR_CTAID.Y ;  /* 0x0000000000037919 */ /* 0x000e620000002600 */
[----:B------:R-:W1:Y:S01]  /*00d0*/  LDCU UR5, c[0x0][0x364] ;  /* 0x00006c80ff0577ac */ /* 0x000e620008000800 */
[----:B------:R-:W1:Y:S01]  /*00e0*/  S2R R16, SR_TID.Y ;  /* 0x0000000000107919 */ /* 0x000e620000002200 */
[----:B------:R-:W2:Y:S01]  /*00f0*/  S2R R5, SR_TID.X ;  /* 0x0000000000057919 */ /* 0x000ea20000002100 */
[----:B0-----:R-:W-:Y:S02]  /*0100*/  IMAD R2, R2, UR4, RZ ;  /* 0x0000000402027c24 */ /* 0x001fe4000f8e02ff */
[----:B-1----:R-:W-:-:S03]  /*0110*/  IMAD R3, R3, UR5, R16 ;  /* 0x0000000503037c24 */ /* 0x002fc6000f8e0210 */
[----:B--2---:R-:W-:Y:S02]  /*0120*/  LEA R2, R2, R5, 0x2 ;  /* 0x0000000502027211 */ /* 0x004fe400078e10ff */
[----:B------:R-:W-:-:S04]  /*0130*/  SHF.L.U32 R3, R3, 0x2, RZ ;  /* 0x0000000203037819 */ /* 0x000fc800000006ff */
[----:B------:R-:W-:-:S04]  /*0140*/  VIMNMX R4, PT, PT, R2, R3, !PT ;  /* 0x0000000302047248 */ /* 0x000fc80007fe0100 */
[----:B------:R-:W-:-:S13]  /*0150*/  ISETP.GE.AND P0, PT, R4, R7, PT ;  /* 0x000000070400720c */ /* 0x000fda0003f06270 */
[----:B------:R-:W-:Y:S05]  /*0160*/  @P0 EXIT ;  /* 0x000000000000094d */ /* 0x000fea0003800000 */
[----:B------:R-:W-:Y:S01]  /*0170*/  ISETP.GE.AND P0, PT, R0, 0x1, PT ;  /* 0x000000010000780c */ /* 0x000fe20003f06270 */
[----:B------:R-:W-:Y:S01]  /*0180*/  HFMA2 R6, -RZ, RZ, 0, 0 ;  /* 0x00000000ff067431 */ /* 0x000fe200000001ff */
[----:B------:R-:W-:Y:S01]  /*0190*/  CS2R R4, SRZ ;  /* 0x0000000000047805 */ /* 0x000fe2000001ff00 */
[----:B------:R-:W-:Y:S01]  /*01a0*/  HFMA2 R25, -RZ, RZ, 0, 0 ;  /* 0x00000000ff197431 */ /* 0x000fe200000001ff */
[----:B------:R-:W-:Y:S02]  /*01b0*/  CS2R R8, SRZ ;  /* 0x0000000000087805 */ /* 0x000fe4000001ff00 */
[----:B------:R-:W-:Y:S02]  /*01c0*/  CS2R R10, SRZ ;  /* 0x00000000000a7805 */ /* 0x000fe4000001ff00 */
[----:B------:R-:W-:Y:S02]  /*01d0*/  MOV R0, RZ ;  /* 0x000000ff00007202 */ /* 0x000fe40000000f00 */
[----:B------:R-:W-:-:S02]  /*01e0*/  CS2R R26, SRZ ;  /* 0x00000000001a7805 */ /* 0x000fc4000001ff00 */
[----:B------:R-:W-:Y:S02]  /*01f0*/  CS2R R28, SRZ ;  /* 0x00000000001c7805 */ /* 0x000fe4000001ff00 */
[----:B------:R-:W-:Y:S02]  /*0200*/  CS2R R30, SRZ ;  /* 0x00000000001e7805 */ /* 0x000fe4000001ff00 */
[----:B------:R-:W-:Y:S01]  /*0210*/  MOV R18, RZ ;  /* 0x000000ff00127202 */ /* 0x000fe20000000f00 */
[----:B------:R-:W-:Y:S06]  /*0220*/  @!P0 BRA `(.L_x_2) ;  /* 0x00000008002c8947 */ /* 0x000fec0003800000 */
[----:B------:R-:W0:Y:S01]  /*0230*/  S2UR UR8, SR_CgaCtaId ;  /* 0x00000000000879c3 */ /* 0x000e220000008800 */
[----:B------:R-:W-:Y:S01]  /*0240*/  UMOV UR4, 0x400 ;  /* 0x0000040000047882 */ /* 0x000fe20000000000 */
[----:B------:R-:W-:Y:S01]  /*0250*/  MOV R18, RZ ;  /* 0x000000ff00127202 */ /* 0x000fe20000000f00 */
[----:B------:R-:W-:Y:S01]  /*0260*/  UIADD3 UR5, UPT, UPT, UR4, 0x1000, URZ ;  /* 0x0000100004057890 */ /* 0x000fe2000fffe0ff */
[----:B------:R-:W-:Y:S01]  /*0270*/  CS2R R30, SRZ ;  /* 0x00000000001e7805 */ /* 0x000fe2000001ff00 */
[----:B------:R-:W-:Y:S01]  /*0280*/  UIADD3 UR6, UPT, UPT, UR4, 0x1400, URZ ;  /* 0x0000140004067890 */ /* 0x000fe2000fffe0ff */
[----:B------:R-:W-:Y:S01]  /*0290*/  CS2R R10, SRZ ;  /* 0x00000000000a7805 */ /* 0x000fe2000001ff00 */
[----:B------:R-:W-:Y:S01]  /*02a0*/  UIADD3 UR7, UPT, UPT, UR4, 0x1800, URZ ;  /* 0x0000180004077890 */ /* 0x000fe2000fffe0ff */
[----:B------:R-:W-:Y:S01]  /*02b0*/  CS2R R8, SRZ ;  /* 0x0000000000087805 */ /* 0x000fe2000001ff00 */
[----:B------:R-:W-:Y:S01]  /*02c0*/  UIADD3 UR4, UPT, UPT, UR4, 0x1c00, URZ ;  /* 0x00001c0004047890 */ /* 0x000fe2000fffe0ff */
[----:B------:R-:W-:-:S02]  /*02d0*/  CS2R R28, SRZ ;  /* 0x00000000001c7805 */ /* 0x000fc4000001ff00 */
[----:B------:R-:W-:Y:S02]  /*02e0*/  CS2R R26, SRZ ;  /* 0x00000000001a7805 */ /* 0x000fe4000001ff00 */
[----:B------:R-:W-:Y:S02]  /*02f0*/  MOV R25, RZ ;  /* 0x000000ff00197202 */ /* 0x000fe40000000f00 */
[----:B------:R-:W-:Y:S02]  /*0300*/  CS2R R4, SRZ ;  /* 0x0000000000047805 */ /* 0x000fe4000001ff00 */
[----:B------:R-:W-:Y:S02]  /*0310*/  MOV R0, RZ ;  /* 0x000000ff00007202 */ /* 0x000fe40000000f00 */
[----:B------:R-:W-:Y:S01]  /*0320*/  MOV R6, RZ ;  /* 0x000000ff00067202 */ /* 0x000fe20000000f00 */
[----:B0-----:R-:W-:Y:S02]  /*0330*/  ULEA UR5, UR8, UR5, 0x18 ;  /* 0x0000000508057291 */ /* 0x001fe4000f8ec0ff */
[----:B------:R-:W-:-:S02]  /*0340*/  ULEA UR6, UR8, UR6, 0x18 ;  /* 0x0000000608067291 */ /* 0x000fc4000f8ec0ff */
[----:B------:R-:W-:Y:S02]  /*0350*/  ULEA UR7, UR8, UR7, 0x18 ;  /* 0x0000000708077291 */ /* 0x000fe4000f8ec0ff */
[----:B------:R-:W-:Y:S01]  /*0360*/  ULEA UR4, UR8, UR4, 0x18 ;  /* 0x0000000408047291 */ /* 0x000fe2000f8ec0ff */
[C---:B------:R-:W-:Y:S02]  /*0370*/  LEA R13, R16.reuse, UR5, 0x6 ;  /* 0x00000005100d7c11 */ /* 0x040fe4000f8e30ff */
[C---:B------:R-:W-:Y:S02]  /*0380*/  LEA R14, R16.reuse, UR6, 0x6 ;  /* 0x00000006100e7c11 */ /* 0x040fe4000f8e30ff */
[C---:B------:R-:W-:Y:S02]  /*0390*/  LEA R15, R16.reuse, UR7, 0x6 ;  /* 0x00000007100f7c11 */ /* 0x040fe4000f8e30ff */
[----:B------:R-:W-:Y:S01]  /*03a0*/  LEA R16, R16, UR4, 0x6 ;  /* 0x0000000410107c11 */ /* 0x000fe2000f8e30ff */
[----:B------:R-:W-:-:S06]  /*03b0*/  UMOV UR4, URZ ;  /* 0x000000ff00047c82 */ /* 0x000fcc0008000000 */
.L_x_4:
[----:B------:R-:W0:Y:S01]  /*03c0*/  S2R R17, SR_TID.Y ;  /* 0x0000000000117919 */ /* 0x000e220000002200 */
[----:B------:R-:W1:Y:S08]  /*03d0*/  LDC R7, c[0x0][0x39c] ;  /* 0x0000e700ff077b82 */ /* 0x000e700000000800 */
[----:B------:R-:W2:Y:S01]  /*03e0*/  LDC.64 R22, c[0x0][0x380] ;  /* 0x0000e000ff167b82 */ /* 0x000ea20000000a00 */
[----:B------:R-:W3:Y:S07]  /*03f0*/  S2R R34, SR_TID.X ;  /* 0x0000000000227919 */ /* 0x000eee0000002100 */
[----:B------:R-:W4:Y:S01]  /*0400*/  S2UR UR8, SR_CgaCtaId ;  /* 0x00000000000879c3 */ /* 0x000f220000008800 */
[----:B------:R-:W-:Y:S01]  /*0410*/  UMOV UR7, 0x400 ;  /* 0x0000040000077882 */ /* 0x000fe20000000000 */
[----:B------:R-:W5:Y:S01]  /*0420*/  LDCU UR12, c[0x0][0x3a0] ;  /* 0x00007400ff0c77ac */ /* 0x000f620008000800 */
[----:B0-----:R-:W-:-:S05]  /*0430*/  IADD3 R12, PT, PT, R17, UR4, RZ ;  /* 0x00000004110c7c10 */ /* 0x001fca000fffe0ff */
[----:B-1----:R-:W-:-:S04]  /*0440*/  IMAD R19, R12, R7, R2 ;  /* 0x000000070c137224 */ /* 0x002fc800078e0202 */
[----:B--2---:R-:W-:-:S05]  /*0450*/  IMAD.WIDE R22, R19, 0x4, R22 ;  /* 0x0000000413167825 */ /* 0x004fca00078e0216 */
[----:B------:R-:W2:Y:S04]  /*0460*/  LDG.E.CONSTANT R19, desc[UR10][R22.64] ;  /* 0x0000000a16137981 */ /* 0x000ea8000c1e9900 */
[----:B------:R-:W2:Y:S04]  /*0470*/  LDG.E.CONSTANT R33, desc[UR10][R22.64+0x40] ;  /* 0x0000400a16217981 */ /* 0x000ea8000c1e9900 */
[----:B------:R-:W2:Y:S01]  /*0480*/  LDG.E.CONSTANT R24, desc[UR10][R22.64+0x80] ;  /* 0x0000800a16187981 */ /* 0x000ea2000c1e9900 */
[----:B----4-:R-:W-:Y:S01]  /*0490*/  ULEA UR9, UR8, UR7, 0x18 ;  /* 0x0000000708097291 */ /* 0x010fe2000f8ec0ff */
[C---:B---3--:R-:W-:Y:S01]  /*04a0*/  SHF.L.U32 R12, R34.reuse, 0x2, RZ ;  /* 0x00000002220c7819 */ /* 0x048fe200000006ff */
[----:B------:R-:W-:Y:S01]  /*04b0*/  UIADD3 UR5, UPT, UPT, UR7, 0x400, URZ ;  /* 0x0000040007057890 */ /* 0x000fe2000fffe0ff */
[----:B------:R-:W-:Y:S01]  /*04c0*/  IADD3 R34, PT, PT, R34, UR4, RZ ;  /* 0x0000000422227c10 */ /* 0x000fe2000fffe0ff */
[----:B------:R-:W-:-:S02]  /*04d0*/  UIADD3 UR6, UPT, UPT, UR7, 0x800, URZ ;  /* 0x0000080007067890 */ /* 0x000fc4000fffe0ff */
[----:B------:R-:W-:Y:S01]  /*04e0*/  LEA R21, R17, UR9, 0x6 ;  /* 0x0000000911157c11 */ /* 0x000fe2000f8e30ff */
[----:B------:R-:W-:Y:S01]  /*04f0*/  ULEA UR5, UR8, UR5, 0x18 ;  /* 0x0000000508057291 */ /* 0x000fe2000f8ec0ff */
[----:B-----5:R-:W-:Y:S01]  /*0500*/  IMAD R37, R3, UR12, R34 ;  /* 0x0000000c03257c24 */ /* 0x020fe2000f8e0222 */
[----:B------:R-:W-:Y:S01]  /*0510*/  ULEA UR6, UR8, UR6, 0x18 ;  /* 0x0000000608067291 */ /* 0x000fe2000f8ec0ff */
[----:B------:R-:W-:Y:S02]  /*0520*/  IADD3 R32, PT, PT, R12, R21, RZ ;  /* 0x000000150c207210 */ /* 0x000fe40007ffe0ff */
[----:B------:R-:W0:Y:S01]  /*0530*/  LDC.64 R20, c[0x0][0x388] ;  /* 0x0000e200ff147b82 */ /* 0x000e220000000a00 */
[----:B------:R-:W-:-:S04]  /*0540*/  LEA R35, R17, UR5, 0x6 ;  /* 0x0000000511237c11 */ /* 0x000fc8000f8e30ff */
[----:B------:R-:W-:Y:S02]  /*0550*/  IADD3 R36, PT, PT, R12, R35, RZ ;  /* 0x000000230c247210 */ /* 0x000fe40007ffe0ff */
[----:B------:R-:W-:-:S04]  /*0560*/  LEA R35, R17, UR6, 0x6 ;  /* 0x0000000611237c11 */ /* 0x000fc8000f8e30ff */
[----:B------:R-:W-:Y:S01]  /*0570*/  IADD3 R35, PT, PT, R12, R35, RZ ;  /* 0x000000230c237210 */ /* 0x000fe20007ffe0ff */
[----:B--2---:R1:W-:Y:S04]  /*0580*/  STS [R32], R19 ;  /* 0x0000001320007388 */ /* 0x0043e80000000800 */
[----:B------:R2:W-:Y:S04]  /*0590*/  STS [R36], R33 ;  /* 0x0000002124007388 */ /* 0x0005e80000000800 */
[----:B------:R3:W-:Y:S01]  /*05a0*/  STS [R35], R24 ;  /* 0x0000001823007388 */ /* 0x0007e20000000800 */
[----:B-1----:R-:W-:-:S03]  /*05b0*/  IADD3 R32, PT, PT, R37, UR12, RZ ;  /* 0x0000000c25207c10 */ /* 0x002fc6000fffe0ff */
[----:B------:R0:W4:Y:S02]  /*05c0*/  LDG.E.CONSTANT R19, desc[UR10][R22.64+0xc0] ;  /* 0x0000c00a16137981 */ /* 0x000124000c1e9900 */
[----:B0-----:R-:W-:Y:S01]  /*05d0*/  IMAD.WIDE.U32 R22, R37, 0x4, R20 ;  /* 0x0000000425167825 */ /* 0x001fe200078e0014 */
[----:B------:R-:W-:-:S04]  /*05e0*/  IADD3 R37, PT, PT, R32, UR12, RZ ;  /* 0x0000000c20257c10 */ /* 0x000fc8000fffe0ff */
[----:B--2---:R-:W-:Y:S01]  /*05f0*/  IADD3 R36, PT, PT, R37, UR12, RZ ;  /* 0x0000000c25247c10 */ /* 0x004fe2000fffe0ff */
[----:B------:R0:W2:Y:S01]  /*0600*/  LDG.E.CONSTANT R34, desc[UR10][R22.64] ;  /* 0x0000000a16227981 */ /* 0x0000a2000c1e9900 */
[----:B------:R-:W-:-:S06]  /*0610*/  IMAD.WIDE.U32 R32, R32, 0x4, R20 ;  /* 0x0000000420207825 */ /* 0x000fcc00078e0014 */
[----:B------:R1:W5:Y:S01]  /*0620*/  LDG.E.CONSTANT R32, desc[UR10][R32.64] ;  /* 0x0000000a20207981 */ /* 0x000362000c1e9900 */
[----:B0-----:R-:W-:-:S04]  /*0630*/  IMAD.WIDE.U32 R22, R37, 0x4, R20 ;  /* 0x0000000425167825 */ /* 0x001fc800078e0014 */
[----:B------:R-:W-:Y:S01]  /*0640*/  IMAD.WIDE.U32 R20, R36, 0x4, R20 ;  /* 0x0000000424147825 */ /* 0x000fe200078e0014 */
[----:B---3--:R-:W3:Y:S05]  /*0650*/  LDG.E.CONSTANT R24, desc[UR10][R22.64] ;  /* 0x0000000a16187981 */ /* 0x008eea000c1e9900 */
[----:B------:R-:W3:Y:S01]  /*0660*/  LDG.E.CONSTANT R20, desc[UR10][R20.64] ;  /* 0x0000000a14147981 */ /* 0x000ee2000c1e9900 */
[----:B------:R-:W-:-:S04]  /*0670*/  UIADD3 UR7, UPT, UPT, UR7, 0xc00, URZ ;  /* 0x00000c0007077890 */ /* 0x000fc8000fffe0ff */
[----:B------:R-:W-:-:S06]  /*0680*/  ULEA UR7, UR8, UR7, 0x18 ;  /* 0x0000000708077291 */ /* 0x000fcc000f8ec0ff */
[----:B------:R-:W-:Y:S02]  /*0690*/  LEA R17, R17, UR7, 0x6 ;  /* 0x0000000711117c11 */ /* 0x000fe4000f8e30ff */
[-C--:B------:R-:W-:Y:S02]  /*06a0*/  IADD3 R35, PT, PT, R14, R12.reuse, RZ ;  /* 0x0000000c0e237210 */ /* 0x080fe40007ffe0ff */
[----:B------:R-:W-:Y:S02]  /*06b0*/  IADD3 R36, PT, PT, R12, R17, RZ ;  /* 0x000000110c247210 */ /* 0x000fe40007ffe0ff */
[-C--:B------:R-:W-:Y:S02]  /*06c0*/  IADD3 R17, PT, PT, R13, R12.reuse, RZ ;  /* 0x0000000c0d117210 */ /* 0x080fe40007ffe0ff */
[-C--:B------:R-:W-:Y:S02]  /*06d0*/  IADD3 R37, PT, PT, R15, R12.reuse, RZ ;  /* 0x0000000c0f257210 */ /* 0x080fe40007ffe0ff */
[----:B-1----:R-:W-:Y:S01]  /*06e0*/  IADD3 R33, PT, PT, R16, R12, RZ ;  /* 0x0000000c10217210 */ /* 0x002fe20007ffe0ff */
[----:B------:R-:W-:Y:S01]  /*06f0*/  UIADD3 UR4, UPT, UPT, UR4, 0x10, URZ ;  /* 0x0000001004047890 */ /* 0x000fe2000fffe0ff */
[----:B------:R-:W-:-:S03]  /*0700*/  UMOV UR8, 0x4 ;  /* 0x0000000400087882 */ /* 0x000fc60000000000 */
[----:B------:R-:W-:Y:S01]  /*0710*/  UISETP.GE.AND UP1, UPT, UR4, UR12, UPT ;  /* 0x0000000c0400728c */ /* 0x000fe2000bf26270 */
[----:B----4-:R0:W-:Y:S04]  /*0720*/  STS [R36], R19 ;  /* 0x0000001324007388 */ /* 0x0101e80000000800 */
[----:B--2---:R0:W-:Y:S04]  /*0730*/  STS [R17], R34 ;  /* 0x0000002211007388 */ /* 0x0041e80000000800 */
[----:B-----5:R0:W-:Y:S04]  /*0740*/  STS [R35], R32 ;  /* 0x0000002023007388 */ /* 0x0201e80000000800 */
[----:B---3--:R0:W-:Y:S04]  /*0750*/  STS [R37], R24 ;  /* 0x0000001825007388 */ /* 0x0081e80000000800 */
[----:B------:R0:W-:Y:S01]  /*0760*/  STS [R33], R20 ;  /* 0x0000001421007388 */ /* 0x0001e20000000800 */
[----:B------:R-:W-:Y:S06]  /*0770*/  BAR.SYNC.DEFER_BLOCKING 0x0 ;  /* 0x0000000000007b1d */ /* 0x000fec0000010000 */
.L_x_3:
[----:B0-----:R-:W-:Y:S04]  /*0780*/  LDS R32, [R12+UR9] ;  /* 0x000000090c207984 */ /* 0x001fe80008000800 */
[----:B------:R-:W0:Y:S04]  /*0790*/  LDS R19, [R13+UR8+-0x4] ;  /* 0xfffffc080d137984 */ /* 0x000e280008000800 */
[----:B------:R-:W1:Y:S04]  /*07a0*/  LDS R17, [R14+UR8+-0x4] ;  /* 0xfffffc080e117984 */ /* 0x000e680008000800 */
[----:B------:R-:W2:Y:S04]  /*07b0*/  LDS R24, [R15+UR8+-0x4] ;  /* 0xfffffc080f187984 */ /* 0x000ea80008000800 */
[----:B------:R-:W3:Y:S04]  /*07c0*/  LDS R23, [R16+UR8+-0x4] ;  /* 0xfffffc0810177984 */ /* 0x000ee80008000800 */
[----:B------:R-:W4:Y:S04]  /*07d0*/  LDS R21, [R12+UR5] ;  /* 0x000000050c157984 */ /* 0x000f280008000800 */
[----:B------:R-:W5:Y:S04]  /*07e0*/  LDS R20, [R12+UR6] ;  /* 0x000000060c147984 */ /* 0x000f680008000800 */
[----:B------:R-:W5:Y:S04]  /*07f0*/  LDS R22, [R12+UR7] ;  /* 0x000000070c167984 */ /* 0x000f680008000800 */
[----:B------:R-:W-:Y:S04]  /*0800*/  LDS R34, [R12+UR9+0x40] ;  /* 0x000040090c227984 */ /* 0x000fe80008000800 */
[----:B------:R-:W-:Y:S01]  /*0810*/  LDS R33, [R12+UR5+0x40] ;  /* 0x000040050c217984 */ /* 0x000fe20008000800 */
[C---:B0-----:R-:W-:Y:S01]  /*0820*/  FFMA R11, R32.reuse, R19, R11 ;  /* 0x00000013200b7223 */ /* 0x041fe2000000000b */
[C---:B-1----:R-:W-:Y:S01]  /*0830*/  FFMA R8, R32.reuse, R17, R8 ;  /* 0x0000001120087223 */ /* 0x042fe20000000008 */
[C---:B--2---:R-:W-:Y:S01]  /*0840*/  FFMA R6, R32.reuse, R24, R6 ;  /* 0x0000001820067223 */ /* 0x044fe20000000006 */
[----:B---3--:R-:W-:-:S02]  /*0850*/  FFMA R5, R32, R23, R5 ;  /* 0x0000001720057223 */ /* 0x008fc40000000005 */
[----:B------:R-:W-:Y:S01]  /*0860*/  LDS R32, [R12+UR6+0x40] ;  /* 0x000040060c207984 */ /* 0x000fe20008000800 */
[-C--:B----4-:R-:W-:Y:S01]  /*0870*/  FFMA R4, R19, R21.reuse, R4 ;  /* 0x0000001513047223 */ /* 0x090fe20000000004 */
[-C--:B------:R-:W-:Y:S01]  /*0880*/  FFMA R0, R17, R21.reuse, R0 ;  /* 0x0000001511007223 */ /* 0x080fe20000000000 */
[CC--:B------:R-:W-:Y:S01]  /*0890*/  FFMA R25, R24.reuse, R21.reuse, R25 ;  /* 0x0000001518197223 */ /* 0x0c0fe20000000019 */
[----:B------:R-:W-:Y:S01]  /*08a0*/  FFMA R26, R23, R21, R26 ;  /* 0x00000015171a7223 */ /* 0x000fe2000000001a */
[-C--:B-----5:R-:W-:Y:S01]  /*08b0*/  FFMA R27, R19, R20.reuse, R27 ;  /* 0x00000014131b7223 */ /* 0x0a0fe2000000001b */
[-C--:B------:R-:W-:Y:S01]  /*08c0*/  FFMA R28, R17, R20.reuse, R28 ;  /* 0x00000014111c7223 */ /* 0x080fe2000000001c */
[CC--:B------:R-:W-:Y:S01]  /*08d0*/  FFMA R29, R24.reuse, R20.reuse, R29 ;  /* 0x00000014181d7223 */ /* 0x0c0fe2000000001d */
[----:B------:R-:W-:Y:S01]  /*08e0*/  FFMA R30, R23, R20, R30 ;  /* 0x00000014171e7223 */ /* 0x000fe2000000001e */
[-C--:B------:R-:W-:Y:S01]  /*08f0*/  FFMA R9, R19, R22.reuse, R9 ;  /* 0x0000001613097223 */ /* 0x080fe20000000009 */
[-C--:B------:R-:W-:Y:S01]  /*0900*/  FFMA R10, R17, R22.reuse, R10 ;  /* 0x00000016110a7223 */ /* 0x080fe2000000000a */
[-C--:B------:R-:W-:Y:S01]  /*0910*/  FFMA R31, R24, R22.reuse, R31 ;  /* 0x00000016181f7223 */ /* 0x080fe2000000001f */
[----:B------:R-:W0:Y:S01]  /*0920*/  LDS R21, [R13+UR8] ;  /* 0x000000080d157984 */ /* 0x000e220008000800 */
[----:B------:R-:W-:-:S03]  /*0930*/  FFMA R18, R23, R22, R18 ;  /* 0x0000001617127223 */ /* 0x000fc60000000012 */
[----:B------:R-:W1:Y:S04]  /*0940*/  LDS R20, [R14+UR8] ;  /* 0x000000080e147984 */ /* 0x000e680008000800 */
[----:B------:R-:W2:Y:S04]  /*0950*/  LDS R19, [R15+UR8] ;  /* 0x000000080f137984 */ /* 0x000ea80008000800 */
[----:B------:R-:W3:Y:S01]  /*0960*/  LDS R17, [R16+UR8] ;  /* 0x0000000810117984 */ /* 0x000ee20008000800 */
[----:B------:R-:W-:-:S03]  /*0970*/  UIADD3 UR8, UPT, UPT, UR8, 0x8, URZ ;  /* 0x0000000808087890 */ /* 0x000fc6000fffe0ff */
[----:B------:R4:W5:Y:S01]  /*0980*/  LDS R24, [R12+UR7+0x40] ;  /* 0x000040070c187984 */ /* 0x0009620008000800 */
[----:B------:R-:W-:Y:S01]  /*0990*/  UISETP.NE.AND UP0, UPT, UR8, 0x44, UPT ;  /* 0x000000440800788c */ /* 0x000fe2000bf05270 */
[----:B----4-:R-:W-:Y:S01]  /*09a0*/  IADD3 R12, PT, PT, R12, 0x80, RZ ;  /* 0x000000800c0c7810 */ /* 0x010fe20007ffe0ff */
[C---:B0-----:R-:W-:Y:S01]  /*09b0*/  FFMA R11, R34.reuse, R21, R11 ;  /* 0x00000015220b7223 */ /* 0x041fe2000000000b */
[CC--:B------:R-:W-:Y:S01]  /*09c0*/  FFMA R4, R21.reuse, R33.reuse, R4 ;  /* 0x0000002115047223 */ /* 0x0c0fe20000000004 */
[----:B------:R-:W-:Y:S01]  /*09d0*/  FFMA R27, R21, R32, R27 ;  /* 0x00000020151b7223 */ /* 0x000fe2000000001b */
[----:B-1----:R-:W-:Y:S01]  /*09e0*/  FFMA R8, R34, R20, R8 ;  /* 0x0000001422087223 */ /* 0x002fe20000000008 */
[C---:B------:R-:W-:Y:S01]  /*09f0*/  FFMA R0, R20.reuse, R33, R0 ;  /* 0x0000002114007223 */ /* 0x040fe20000000000 */
[-C--:B------:R-:W-:Y:S01]  /*0a00*/  FFMA R28, R20, R32.reuse, R28 ;  /* 0x00000020141c7223 */ /* 0x080fe2000000001c */
[C---:B--2---:R-:W-:Y:S01]  /*0a10*/  FFMA R6, R34.reuse, R19, R6 ;  /* 0x0000001322067223 */ /* 0x044fe20000000006 */
[C---:B------:R-:W-:Y:S01]  /*0a20*/  FFMA R25, R19.reuse, R33, R25 ;  /* 0x0000002113197223 */ /* 0x040fe20000000019 */
[-C--:B------:R-:W-:Y:S01]  /*0a30*/  FFMA R29, R19, R32.reuse, R29 ;  /* 0x00000020131d7223 */ /* 0x080fe2000000001d */
[----:B---3--:R-:W-:Y:S01]  /*0a40*/  FFMA R5, R34, R17, R5 ;  /* 0x0000001122057223 */ /* 0x008fe20000000005 */
[C---:B------:R-:W-:Y:S01]  /*0a50*/  FFMA R26, R17.reuse, R33, R26 ;  /* 0x00000021111a7223 */ /* 0x040fe2000000001a */
[----:B------:R-:W-:Y:S01]  /*0a60*/  FFMA R30, R17, R32, R30 ;  /* 0x00000020111e7223 */ /* 0x000fe2000000001e */
[-C--:B-----5:R-:W-:Y:S01]  /*0a70*/  FFMA R9, R21, R24.reuse, R9 ;  /* 0x0000001815097223 */ /* 0x0a0fe20000000009 */
[-C--:B------:R-:W-:Y:S01]  /*0a80*/  FFMA R10, R20, R24.reuse, R10 ;  /* 0x00000018140a7223 */ /* 0x080fe2000000000a */
[-C--:B------:R-:W-:Y:S01]  /*0a90*/  FFMA R31, R19, R24.reuse, R31 ;  /* 0x00000018131f7223 */ /* 0x080fe2000000001f */
[----:B------:R-:W-:Y:S01]  /*0aa0*/  FFMA R18, R17, R24, R18 ;  /* 0x0000001811127223 */ /* 0x000fe20000000012 */
[----:B------:R-:W-:Y:S06]  /*0ab0*/  BRA.U UP0, `(.L_x_3) ;  /* 0xfffffffd00307547 */ /* 0x000fec000b83ffff */
[----:B------:R-:W-:Y:S06]  /*0ac0*/  BAR.SYNC.DEFER_BLOCKING 0x0 ;  /* 0x0000000000007b1d */ /* 0x000fec0000010000 */
[----:B------:R-:W-:Y:S05]  /*0ad0*/  BRA.U !UP1, `(.L_x_4) ;  /* 0xfffffff909387547 */ /* 0x000fea000b83ffff */
.L_x_2:
[----:B------:R-:W0:Y:S01]  /*0ae0*/  LDC.64 R12, c[0x0][0x390] ;  /* 0x0000e400ff0c7b82 */ /* 0x000e220000000a00 */
[----:B------:R-:W-:-:S05]  /*0af0*/  IMAD R14, R2, R7, R3 ;  /* 0x00000007020e7224 */ /* 0x000fca00078e0203 */
[CC--:B------:R-:W-:Y:S02]  /*0b00*/  LEA R16, R7.reuse, R14.reuse, 0x5 ;  /* 0x0000000e07107211 */ /* 0x0c0fe400078e28ff */
[C---:B------:R-:W-:Y:S02]  /*0b10*/  LEA R15, R7.reuse, R14, 0x4 ;  /* 0x0000000e070f7211 */ /* 0x040fe400078e20ff */
[----:B------:R-:W-:Y:S01]  /*0b20*/  LEA R7, R7, R16, 0x4 ;  /* 0x0000001007077211 */ /* 0x000fe200078e20ff */
[----:B0-----:R-:W-:-:S04]  /*0b30*/  IMAD.WIDE R2, R14, 0x4, R12 ;  /* 0x000000040e027825 */ /* 0x001fc800078e020c */
[--C-:B------:R-:W-:Y:S01]  /*0b40*/  IMAD.WIDE R14, R15, 0x4, R12.reuse ;  /* 0x000000040f0e7825 */ /* 0x100fe200078e020c */
[----:B------:R-:W-:Y:S03]  /*0b50*/  STG.E desc[UR10][R2.64], R11 ;  /* 0x0000000b02007986 */ /* 0x000fe6000c10190a */
[--C-:B------:R-:W-:Y:S01]  /*0b60*/  IMAD.WIDE R16, R16, 0x4, R12.reuse ;  /* 0x0000000410107825 */ /* 0x100fe200078e020c */
[----:B------:R-:W-:Y:S03]  /*0b70*/  STG.E desc[UR10][R2.64+0x4], R8 ;  /* 0x0000040802007986 */ /* 0x000fe6000c10190a */
[----:B------:R-:W-:Y:S01]  /*0b80*/  IMAD.WIDE R12, R7, 0x4, R12 ;  /* 0x00000004070c7825 */ /* 0x000fe200078e020c */
[----:B------:R-:W-:Y:S04]  /*0b90*/  STG.E desc[UR10][R2.64+0x8], R6 ;  /* 0x0000080602007986 */ /* 0x000fe8000c10190a */
        /* <DEDUP_REMOVED lines=12> */
[----:B------:R-:W-:Y:S01]  /*0c60*/  STG.E desc[UR10][R12.64+0xc], R18 ;  /* 0x00000c120c007986 */ /* 0x000fe2000c10190a */
[----:B------:R-:W-:Y:S05]  /*0c70*/  EXIT ;  /* 0x000000000000794d */ /* 0x000fea0003800000 */
.L_x_1:
[----:B------:R-:W0:Y:S01]  /*0c80*/  S2R R5, SR_CTAID.Y ;  /* 0x0000000000057919 */ /* 0x000e220000002600 */
[----:B------:R-:W1:Y:S01]  /*0c90*/  LDCU UR4, c[0x0][0x360] ;  /* 0x00006c00ff0477ac */ /* 0x000e620008000800 */
[----:B------:R-:W0:Y:S01]  /*0ca0*/  S2R R2, SR_TID.Y ;  /* 0x0000000000027919 */ /* 0x000e220000002200 */
[----:B------:R-:W0:Y:S01]  /*0cb0*/  LDCU UR5, c[0x0][0x364] ;  /* 0x00006c80ff0577ac */ /* 0x000e220008000800 */
[----:B------:R-:W1:Y:S01]  /*0cc0*/  S2R R20, SR_CTAID.X ;  /* 0x0000000000147919 */ /* 0x000e620000002500 */
[----:B------:R-:W1:Y:S01]  /*0cd0*/  S2R R3, SR_TID.X ;  /* 0x0000000000037919 */ /* 0x000e620000002100 */
[----:B0-----:R-:W-:-:S05]  /*0ce0*/  IMAD R5, R5, UR5, R2 ;  /* 0x0000000505057c24 */ /* 0x001fca000f8e0202 */
[----:B------:R-:W-:Y:S01]  /*0cf0*/  ISETP.GE.AND P0, PT, R5, R7, PT ;  /* 0x000000070500720c */ /* 0x000fe20003f06270 */
[----:B-1----:R-:W-:-:S05]  /*0d00*/  IMAD R20, R20, UR4, R3 ;  /* 0x0000000414147c24 */ /* 0x002fca000f8e0203 */
[----:B------:R-:W-:-:S13]  /*0d10*/  ISETP.GE.OR P0, PT, R20, R6, P0 ;  /* 0x000000061400720c */ /* 0x000fda0000706670 */
[----:B------:R-:W-:Y:S05]  /*0d20*/  @P0 EXIT ;  /* 0x000000000000094d */ /* 0x000fea0003800000 */
[----:B------:R-:W-:Y:S01]  /*0d30*/  ISETP.GE.AND P0, PT, R0, 0x1, PT ;  /* 0x000000010000780c */ /* 0x000fe20003f06270 */
[----:B------:R-:W-:-:S12]  /*0d40*/  HFMA2 R19, -RZ, RZ, 0, 0 ;  /* 0x00000000ff137431 */ /* 0x000fd800000001ff */
[----:B------:R-:W-:Y:S05]  /*0d50*/  @!P0 BRA `(.L_x_5) ;  /* 0x0000001400d08947 */ /* 0x000fea0003800000 */
[----:B------:R-:W0:Y:S01]  /*0d60*/  S2UR UR8, SR_CgaCtaId ;  /* 0x00000000000879c3 */ /* 0x000e220000008800 */
[----:B------:R-:W-:Y:S01]  /*0d70*/  UMOV UR7, 0x400 ;  /* 0x0000040000077882 */ /* 0x000fe20000000000 */
[C---:B------:R-:W-:Y:S01]  /*0d80*/  ISETP.GE.U32.AND P0, PT, R0.reuse, 0x31, PT ;  /* 0x000000310000780c */ /* 0x040fe20003f06070 */
[----:B------:R-:W-:Y:S01]  /*0d90*/  UIADD3 UR4, UPT, UPT, UR7, 0x2400, URZ ;  /* 0x0000240007047890 */ /* 0x000fe2000fffe0ff */
[----:B------:R-:W-:Y:S02]  /*0da0*/  IADD3 R23, PT, PT, R0, -0x1, RZ ;  /* 0xffffffff00177810 */ /* 0x000fe40007ffe0ff */
[----:B------:R-:W-:Y:S02]  /*0db0*/  MOV R19, RZ ;  /* 0x000000ff00137202 */ /* 0x000fe40000000f00 */
[----:B------:R-:W-:-:S04]  /*0dc0*/  LEA.HI R21, R23, 0x1, RZ, 0x1c ;  /* 0x0000000117157811 */ /* 0x000fc800078fe0ff */
[----:B------:R-:W-:Y:S01]  /*0dd0*/  LOP3.LUT P1, R21, R21, 0x3, RZ, 0xc0, !PT ;  /* 0x0000000315157812 */ /* 0x000fe2000782c0ff */
[----:B0-----:R-:W-:-:S03]  /*0de0*/  ULEA UR5, UR8, UR4, 0x18 ;  /* 0x0000000408057291 */ /* 0x001fc6000f8ec0ff */
[----:B------:R-:W-:-:S03]  /*0df0*/  UMOV UR4, URZ ;  /* 0x000000ff00047c82 */ /* 0x000fc60008000000 */
[----:B------:R-:W-:Y:S01]  /*0e00*/  LEA R4, R2, UR5, 0x6 ;  /* 0x0000000502047c11 */ /* 0x000fe2000f8e30ff */
[----:B------:R-:W-:Y:S06]  /*0e10*/  @!P0 BRA `(.L_x_6) ;  /* 0x0000000c001c8947 */ /* 0x000fec0003800000 */
[----:B------:R-:W-:Y:S01]  /*0e20*/  MOV R19, RZ ;  /* 0x000000ff00137202 */ /* 0x000fe20000000f00 */
[----:B------:R-:W-:Y:S01]  /*0e30*/  UMOV UR4, URZ ;  /* 0x000000ff00047c82 */ /* 0x000fe20008000000 */
[----:B------:R-:W-:-:S05]  /*0e40*/  UMOV UR5, URZ ;  /* 0x000000ff00057c82 */ /* 0x000fca0008000000 */
.L_x_7:
[----:B------:R-:W0:Y:S01]  /*0e50*/  LDC.64 R26, c[0x0][0x380] ;  /* 0x0000e000ff1a7b82 */ /* 0x000e220000000a00 */
[----:B------:R-:W-:Y:S01]  /*0e60*/  IMAD R8, R5, R0, R3 ;  /* 0x0000000005087224 */ /* 0x000fe200078e0203 */
[----:B------:R-:W-:-:S04]  /*0e70*/  IADD3 R35, PT, PT, R2, UR4, RZ ;  /* 0x0000000402237c10 */ /* 0x000fc8000fffe0ff */
[----:B------:R-:W-:Y:S01]  /*0e80*/  IADD3 R11, PT, PT, R8, UR4, RZ ;  /* 0x00000004080b7c10 */ /* 0x000fe2000fffe0ff */
[----:B------:R-:W-:Y:S01]  /*0e90*/  IMAD R9, R35, R6, R20 ;  /* 0x0000000623097224 */ /* 0x000fe200078e0214 */
[----:B------:R-:W1:Y:S03]  /*0ea0*/  LDC.64 R30, c[0x0][0x388] ;  /* 0x0000e200ff1e7b82 */ /* 0x000e660000000a00 */
[----:B0-----:R-:W-:-:S05]  /*0eb0*/  IMAD.WIDE R8, R9, 0x4, R26 ;  /* 0x0000000409087825 */ /* 0x001fca00078e021a */
[----:B------:R-:W2:Y:S01]  /*0ec0*/  LDG.E.CONSTANT R18, desc[UR10][R8.64] ;  /* 0x0000000a08127981 */ /* 0x000ea2000c1e9900 */
[----:B-1----:R-:W-:-:S05]  /*0ed0*/  IMAD.WIDE R30, R11, 0x4, R30 ;  /* 0x000000040b1e7825 */ /* 0x002fca00078e021e */
[----:B------:R-:W3:Y:S01]  /*0ee0*/  LDG.E.CONSTANT R37, desc[UR10][R30.64] ;  /* 0x0000000a1e257981 */ /* 0x000ee2000c1e9900 */
[----:B------:R-:W-:-:S03]  /*0ef0*/  IADD3 R11, PT, PT, R35, 0x10, RZ ;  /* 0x00000010230b7810 */ /* 0x000fc60007ffe0ff */
[----:B------:R-:W4:Y:S02]  /*0f00*/  LDG.E.CONSTANT R17, desc[UR10][R30.64+0x40] ;  /* 0x0000400a1e117981 */ /* 0x000f24000c1e9900 */
[----:B------:R-:W-:Y:S01]  /*0f10*/  IMAD R11, R11, R6, R20 ;  /* 0x000000060b0b7224 */ /* 0x000fe200078e0214 */
[----:B------:R-:W-:Y:S01]  /*0f20*/  UIADD3 UR6, UPT, UPT, UR7, 0x2000, URZ ;  /* 0x0000200007067890 */ /* 0x000fe2000fffe0ff */
[----:B------:R-:W-:Y:S01]  /*0f30*/  LEA R24, R3, R4, 0x2 ;  /* 0x0000000403187211 */ /* 0x000fe200078e10ff */
[----:B------:R-:W5:Y:S01]  /*0f40*/  LDG.E.CONSTANT R28, desc[UR10][R30.64+0x80] ;  /* 0x0000800a1e1c7981 */ /* 0x000f62000c1e9900 */
[----:B------:R-:W-:-:S05]  /*0f50*/  IMAD.WIDE R10, R11, 0x4, R26 ;  /* 0x000000040b0a7825 */ /* 0x000fca00078e021a */
[----:B------:R-:W4:Y:S01]  /*0f60*/  LDG.E.CONSTANT R16, desc[UR10][R10.64] ;  /* 0x0000000a0a107981 */ /* 0x000f22000c1e9900 */
[----:B------:R-:W-:-:S06]  /*0f70*/  ULEA UR6, UR8, UR6, 0x18 ;  /* 0x0000000608067291 */ /* 0x000fcc000f8ec0ff */
[----:B------:R-:W-:-:S04]  /*0f80*/  LEA R22, R3, UR6, 0x2 ;  /* 0x0000000603167c11 */ /* 0x000fc8000f8e10ff */
[----:B------:R-:W-:Y:S02]  /*0f90*/  LEA R25, R2, R22, 0x6 ;  /* 0x0000001602197211 */ /* 0x000fe400078e30ff */
[----:B------:R-:W-:-:S05]  /*0fa0*/  IADD3 R13, PT, PT, R35, 0x20, RZ ;  /* 0x00000020230d7810 */ /* 0x000fca0007ffe0ff */
[----:B------:R-:W-:-:S04]  /*0fb0*/  IMAD R13, R13, R6, R20 ;  /* 0x000000060d0d7224 */ /* 0x000fc800078e0214 */
[----:B------:R-:W-:-:S05]  /*0fc0*/  IMAD.WIDE R32, R13, 0x4, R26 ;  /* 0x000000040d207825 */ /* 0x000fca00078e021a */
[----:B------:R0:W5:Y:S01]  /*0fd0*/  LDG.E.CONSTANT R29, desc[UR10][R32.64] ;  /* 0x0000000a201d7981 */ /* 0x000162000c1e9900 */
[----:B------:R-:W-:-:S05]  /*0fe0*/  IADD3 R35, PT, PT, R35, 0x30, RZ ;  /* 0x0000003023237810 */ /* 0x000fca0007ffe0ff */
[----:B------:R-:W-:-:S04]  /*0ff0*/  IMAD R35, R35, R6, R20 ;  /* 0x0000000623237224 */ /* 0x000fc800078e0214 */
[----:B------:R-:W-:-:S06]  /*1000*/  IMAD.WIDE R26, R35, 0x4, R26 ;  /* 0x00000004231a7825 */ /* 0x000fcc00078e021a */
[----:B------:R-:W5:Y:S04]  /*1010*/  LDG.E.CONSTANT R27, desc[UR10][R26.64] ;  /* 0x0000000a1a1b7981 */ /* 0x000f68000c1e9900 */
[----:B------:R1:W5:Y:S04]  /*1020*/  LDG.E.CONSTANT R26, desc[UR10][R30.64+0xc0] ;  /* 0x0000c00a1e1a7981 */ /* 0x000368000c1e9900 */
[----:B--2---:R-:W-:Y:S04]  /*1030*/  STS [R25], R18 ;  /* 0x0000001219007388 */ /* 0x004fe80000000800 */
[----:B---3--:R-:W-:Y:S01]  /*1040*/  STS [R24], R37 ;  /* 0x0000002518007388 */ /* 0x008fe20000000800 */
[----:B------:R-:W-:Y:S06]  /*1050*/  BAR.SYNC.DEFER_BLOCKING 0x0 ;  /* 0x0000000000007b1d */ /* 0x000fec0000010000 */
[----:B------:R-:W-:Y:S04]  /*1060*/  LDS R8, [R22] ;  /* 0x0000000016087984 */ /* 0x000fe80000000800 */
[----:B------:R-:W2:Y:S04]  /*1070*/  LDS.128 R12, [R4] ;  /* 0x00000000040c7984 */ /* 0x000ea80000000c00 */
[----:B------:R-:W3:Y:S04]  /*1080*/  LDS R34, [R22+0x40] ;  /* 0x0000400016227984 */ /* 0x000ee80000000800 */
[----:B0-----:R-:W0:Y:S04]  /*1090*/  LDS R33, [R22+0x80] ;  /* 0x0000800016217984 */ /* 0x001e280000000800 */
[----:B------:R-:W4:Y:S04]  /*10a0*/  LDS R32, [R22+0xc0] ;  /* 0x0000c00016207984 */ /* 0x000f280000000800 */
[----:B------:R-:W-:Y:S04]  /*10b0*/  LDS R18, [R22+0x140] ;  /* 0x0001400016127984 */ /* 0x000fe80000000800 */
[----:B------:R-:W-:Y:S04]  /*10c0*/  LDS R35, [R22+0x280] ;  /* 0x0002800016237984 */ /* 0x000fe80000000800 */
[----:B-1----:R-:W-:Y:S01]  /*10d0*/  LDS R30, [R22+0x2c0] ;  /* 0x0002c000161e7984 */ /* 0x002fe20000000800 */
[----:B--2---:R-:W-:-:S03]  /*10e0*/  FFMA R12, R8, R12, R19 ;  /* 0x0000000c080c7223 */ /* 0x004fc60000000013 */
[----:B------:R-:W-:Y:S04]  /*10f0*/  LDS R19, [R22+0x100] ;  /* 0x0001000016137984 */ /* 0x000fe80000000800 */
[----:B------:R-:W1:Y:S01]  /*1100*/  LDS.128 R8, [R4+0x10] ;  /* 0x0000100004087984 */ /* 0x000e620000000c00 */
[----:B---3--:R-:W-:-:S03]  /*1110*/  FFMA R12, R34, R13, R12 ;  /* 0x0000000d220c7223 */ /* 0x008fc6000000000c */
[----:B------:R-:W-:Y:S01]  /*1120*/  LDS R34, [R22+0x200] ;  /* 0x0002000016227984 */ /* 0x000fe20000000800 */
[----:B0-----:R-:W-:-:S03]  /*1130*/  FFMA R13, R33, R14, R12 ;  /* 0x0000000e210d7223 */ /* 0x001fc6000000000c */
[----:B------:R-:W0:Y:S01]  /*1140*/  LDS R33, [R22+0x180] ;  /* 0x0001800016217984 */ /* 0x000e220000000800 */
[----:B----4-:R-:W-:-:S03]  /*1150*/  FFMA R12, R32, R15, R13 ;  /* 0x0000000f200c7223 */ /* 0x010fc6000000000d */
[----:B------:R-:W2:Y:S01]  /*1160*/  LDS R32, [R22+0x1c0] ;  /* 0x0001c00016207984 */ /* 0x000ea20000000800 */
[----:B-1----:R-:W-:-:S03]  /*1170*/  FFMA R19, R19, R8, R12 ;  /* 0x0000000813137223 */ /* 0x002fc6000000000c */
[----:B------:R-:W1:Y:S01]  /*1180*/  LDS.128 R12, [R4+0x20] ;  /* 0x00002000040c7984 */ /* 0x000e620000000c00 */
[----:B------:R-:W-:-:S03]  /*1190*/  FFMA R8, R18, R9, R19 ;  /* 0x0000000912087223 */ /* 0x000fc60000000013 */
[----:B------:R-:W3:Y:S01]  /*11a0*/  LDS R18, [R22+0x240] ;  /* 0x0002400016127984 */ /* 0x000ee20000000800 */
[----:B0-----:R-:W-:-:S03]  /*11b0*/  FFMA R33, R33, R10, R8 ;  /* 0x0000000a21217223 */ /* 0x001fc60000000008 */
[----:B------:R-:W-:Y:S01]  /*11c0*/  LDS R19, [R22+0x300] ;  /* 0x0003000016137984 */ /* 0x000fe20000000800 */
[----:B--2---:R-:W-:-:S03]  /*11d0*/  FFMA R11, R32, R11, R33 ;  /* 0x0000000b200b7223 */ /* 0x004fc60000000021 */
[----:B------:R-:W-:Y:S01]  /*11e0*/  LDS R32, [R22+0x3c0] ;  /* 0x0003c00016207984 */ /* 0x000fe20000000800 */
[----:B-1----:R-:W-:-:S03]  /*11f0*/  FFMA R31, R34, R12, R11 ;  /* 0x0000000c221f7223 */ /* 0x002fc6000000000b */
[----:B------:R-:W0:Y:S01]  /*1200*/  LDS.128 R8, [R4+0x30] ;  /* 0x0000300004087984 */ /* 0x000e220000000c00 */
[----:B---3--:R-:W-:-:S03]  /*1210*/  FFMA R12, R18, R13, R31 ;  /* 0x0000000d120c7223 */ /* 0x008fc6000000001f */
[----:B------:R-:W1:Y:S04]  /*1220*/  LDS R18, [R22+0x340] ;  /* 0x0003400016127984 */ /* 0x000e680000000800 */
[----:B------:R-:W2:Y:S01]  /*1230*/  LDS R31, [R22+0x380] ;  /* 0x00038000161f7984 */ /* 0x000ea20000000800 */
[----:B------:R-:W-:Y:S01]  /*1240*/  BAR.SYNC.DEFER_BLOCKING 0x0 ;  /* 0x0000000000007b1d */ /* 0x000fe20000010000 */
[----:B------:R-:W-:-:S05]  /*1250*/  FFMA R35, R35, R14, R12 ;  /* 0x0000000e23237223 */ /* 0x000fca000000000c */
[----:B------:R-:W-:Y:S04]  /*1260*/  STS [R25], R16 ;  /* 0x0000001019007388 */ /* 0x000fe80000000800 */
[----:B------:R-:W-:Y:S01]  /*1270*/  STS [R24], R17 ;  /* 0x0000001118007388 */ /* 0x000fe20000000800 */
[----:B------:R-:W-:Y:S01]  /*1280*/  BAR.SYNC.DEFER_BLOCKING 0x0 ;  /* 0x0000000000007b1d */ /* 0x000fe20000010000 */
[----:B------:R-:W-:-:S04]  /*1290*/  FFMA R30, R30, R15, R35 ;  /* 0x0000000f1e1e7223 */ /* 0x000fc80000000023 */
[----:B0-----:R-:W-:-:S04]  /*12a0*/  FFMA R35, R19, R8, R30 ;  /* 0x0000000813237223 */ /* 0x001fc8000000001e */
[----:B-1----:R-:W-:Y:S01]  /*12b0*/  FFMA R8, R18, R9, R35 ;  /* 0x0000000912087223 */ /* 0x002fe20000000023 */
[----:B------:R-:W-:Y:S04]  /*12c0*/  LDS R33, [R22] ;  /* 0x0000000016217984 */ /* 0x000fe80000000800 */
[----:B------:R-:W0:Y:S04]  /*12d0*/  LDS.128 R12, [R4] ;  /* 0x00000000040c7984 */ /* 0x000e280000000c00 */
[----:B------:R-:W1:Y:S04]  /*12e0*/  LDS R30, [R22+0x40] ;  /* 0x00004000161e7984 */ /* 0x000e680000000800 */
[----:B------:R-:W3:Y:S04]  /*12f0*/  LDS R19, [R22+0x80] ;  /* 0x0000800016137984 */ /* 0x000ee80000000800 */
[----:B------:R-:W4:Y:S01]  /*1300*/  LDS R18, [R22+0xc0] ;  /* 0x0000c00016127984 */ /* 0x000f220000000800 */
[----:B--2---:R-:W-:-:S03]  /*1310*/  FFMA R31, R31, R10, R8 ;  /* 0x0000000a1f1f7223 */ /* 0x004fc60000000008 */
[----:B------:R-:W-:Y:S01]  /*1320*/  LDS R34, [R22+0x3c0] ;  /* 0x0003c00016227984 */ /* 0x000fe20000000800 */
[----:B------:R-:W-:-:S03]  /*1330*/  FFMA R32, R32, R11, R31 ;  /* 0x0000000b20207223 */ /* 0x000fc6000000001f */
[----:B------:R-:W-:Y:S04]  /*1340*/  LDS R31, [R22+0x100] ;  /* 0x00010000161f7984 */ /* 0x000fe80000000800 */
[----:B------:R-:W2:Y:S01]  /*1350*/  LDS.128 R8, [R4+0x10] ;  /* 0x0000100004087984 */ /* 0x000ea20000000c00 */
[----:B0-----:R-:W-:-:S03]  /*1360*/  FFMA R33, R33, R12, R32 ;  /* 0x0000000c21217223 */ /* 0x001fc60000000020 */
[----:B------:R-:W0:Y:S01]  /*1370*/  LDS R12, [R22+0x140] ;  /* 0x00014000160c7984 */ /* 0x000e220000000800 */
[----:B-1----:R-:W-:-:S03]  /*1380*/  FFMA R30, R30, R13, R33 ;  /* 0x0000000d1e1e7223 */ /* 0x002fc60000000021 */
[----:B------:R-:W1:Y:S01]  /*1390*/  LDS R33, [R22+0x180] ;  /* 0x0001800016217984 */ /* 0x000e620000000800 */
[----:B---3--:R-:W-:-:S03]  /*13a0*/  FFMA R19, R19, R14, R30 ;  /* 0x0000000e13137223 */ /* 0x008fc6000000001e */
[----:B------:R-:W3:Y:S01]  /*13b0*/  LDS R32, [R22+0x1c0] ;  /* 0x0001c00016207984 */ /* 0x000ee20000000800 */
[----:B----4-:R-:W-:-:S03]  /*13c0*/  FFMA R14, R18, R15, R19 ;  /* 0x0000000f120e7223 */ /* 0x010fc60000000013 */
[----:B------:R-:W-:Y:S04]  /*13d0*/  LDS R15, [R22+0x200] ;  /* 0x00020000160f7984 */ /* 0x000fe80000000800 */
[----:B------:R-:W4:Y:S04]  /*13e0*/  LDS.128 R16, [R4+0x20] ;  /* 0x0000200004107984 */ /* 0x000f280000000c00 */
[----:B------:R-:W-:Y:S01]  /*13f0*/  LDS R13, [R22+0x280] ;  /* 0x00028000160d7984 */ /* 0x000fe20000000800 */
[----:B--2---:R-:W-:-:S03]  /*1400*/  FFMA R31, R31, R8, R14 ;  /* 0x000000081f1f7223 */ /* 0x004fc6000000000e */
[----:B------:R-:W2:Y:S04]  /*1410*/  LDS R14, [R22+0x240] ;  /* 0x00024000160e7984 */ /* 0x000ea80000000800 */
[----:B------:R-:W5:Y:S01]  /*1420*/  LDS R30, [R22+0x2c0] ;  /* 0x0002c000161e7984 */ /* 0x000f620000000800 */
[----:B0-----:R-:W-:-:S03]  /*1430*/  FFMA R12, R12, R9, R31 ;  /* 0x000000090c0c7223 */ /* 0x001fc6000000001f */
[----:B------:R-:W-:Y:S01]  /*1440*/  LDS R31, [R22+0x380] ;  /* 0x00038000161f7984 */ /* 0x000fe20000000800 */
[----:B-1----:R-:W-:-:S04]  /*1450*/  FFMA R33, R33, R10, R12 ;  /* 0x0000000a21217223 */ /* 0x002fc8000000000c */
[----:B---3--:R-:W-:Y:S02]  /*1460*/  FFMA R32, R32, R11, R33 ;  /* 0x0000000b20207223 */ /* 0x008fe40000000021 */
[----:B------:R-:W-:Y:S04]  /*1470*/  LDS R33, [R22+0x300] ;  /* 0x0003000016217984 */ /* 0x000fe80000000800 */
[----:B------:R-:W0:Y:S01]  /*1480*/  LDS.128 R8, [R4+0x30] ;  /* 0x0000300004087984 */ /* 0x000e220000000c00 */
[----:B----4-:R-:W-:-:S03]  /*1490*/  FFMA R15, R15, R16, R32 ;  /* 0x000000100f0f7223 */ /* 0x010fc60000000020 */
[----:B------:R-:W1:Y:S01]  /*14a0*/  LDS R16, [R22+0x340] ;  /* 0x0003400016107984 */ /* 0x000e620000000800 */
[----:B------:R-:W-:Y:S01]  /*14b0*/  BAR.SYNC.DEFER_BLOCKING 0x0 ;  /* 0x0000000000007b1d */ /* 0x000fe20000010000 */
[----:B--2---:R-:W-:-:S05]  /*14c0*/  FFMA R14, R14, R17, R15 ;  /* 0x000000110e0e7223 */ /* 0x004fca000000000f */
[----:B-----5:R-:W-:Y:S04]  /*14d0*/  STS [R25], R29 ;  /* 0x0000001d19007388 */ /* 0x020fe80000000800 */
[----:B------:R-:W-:Y:S01]  /*14e0*/  STS [R24], R28 ;  /* 0x0000001c18007388 */ /* 0x000fe20000000800 */
[----:B------:R-:W-:Y:S01]  /*14f0*/  BAR.SYNC.DEFER_BLOCKING 0x0 ;  /* 0x0000000000007b1d */ /* 0x000fe20000010000 */
[----:B------:R-:W-:-:S04]  /*1500*/  FFMA R17, R13, R18, R14 ;  /* 0x000000120d117223 */ /* 0x000fc8000000000e */
[----:B------:R-:W-:-:S04]  /*1510*/  FFMA R30, R30, R19, R17 ;  /* 0x000000131e1e7223 */ /* 0x000fc80000000011 */
[----:B0-----:R-:W-:-:S04]  /*1520*/  FFMA R17, R33, R8, R30 ;  /* 0x0000000821117223 */ /* 0x001fc8000000001e */
[----:B-1----:R-:W-:Y:S01]  /*1530*/  FFMA R16, R16, R9, R17 ;  /* 0x0000000910107223 */ /* 0x002fe20000000011 */
[----:B------:R-:W-:Y:S04]  /*1540*/  LDS R35, [R22] ;  /* 0x0000000016237984 */ /* 0x000fe80000000800 */
[----:B------:R-:W0:Y:S04]  /*1550*/  LDS.128 R12, [R4] ;  /* 0x00000000040c7984 */ /* 0x000e280000000c00 */
[----:B------:R-:W1:Y:S04]  /*1560*/  LDS R36, [R22+0x40] ;  /* 0x0000400016247984 */ /* 0x000e680000000800 */
[----:B------:R-:W2:Y:S01]  /*1570*/  LDS R33, [R22+0x80] ;  /* 0x0000800016217984 */ /* 0x000ea20000000800 */
[----:B------:R-:W-:-:S03]  /*1580*/  FFMA R31, R31, R10, R16 ;  /* 0x0000000a1f1f7223 */ /* 0x000fc60000000010 */
[----:B------:R-:W3:Y:S04]  /*1590*/  LDS R30, [R22+0xc0] ;  /* 0x0000c000161e7984 */ /* 0x000ee80000000800 */
[----:B------:R-:W-:Y:S04]  /*15a0*/  LDS R37, [R22+0x100] ;  /* 0x0001000016257984 */ /* 0x000fe80000000800 */
[----:B------:R-:W4:Y:S04]  /*15b0*/  LDS.128 R16, [R4+0x10] ;  /* 0x0000100004107984 */ /* 0x000f280000000c00 */
[----:B------:R-:W5:Y:S01]  /*15c0*/  LDS R32, [R22+0x140] ;  /* 0x0001400016207984 */ /* 0x000f620000000800 */
[----:B------:R-:W-:-:S03]  /*15d0*/  FFMA R34, R34, R11, R31 ;  /* 0x0000000b22227223 */ /* 0x000fc6000000001f */
[----:B------:R-:W5:Y:S04]  /*15e0*/  LDS R29, [R22+0x180] ;  /* 0x00018000161d7984 */ /* 0x000f680000000800 */
[----:B------:R-:W5:Y:S04]  /*15f0*/  LDS R31, [R22+0x1c0] ;  /* 0x0001c000161f7984 */ /* 0x000f680000000800 */
[----:B------:R-:W-:Y:S01]  /*1600*/  LDS.128 R8, [R4+0x20] ;  /* 0x0000200004087984 */ /* 0x000fe20000000c00 */
[----:B0-----:R-:W-:-:S03]  /*1610*/  FFMA R35, R35, R12, R34 ;  /* 0x0000000c23237223 */ /* 0x001fc60000000022 */
[----:B------:R-:W-:Y:S01]  /*1620*/  LDS R28, [R22+0x240] ;  /* 0x00024000161c7984 */ /* 0x000fe20000000800 */
[----:B-1----:R-:W-:-:S03]  /*1630*/  FFMA R36, R36, R13, R35 ;  /* 0x0000000d24247223 */ /* 0x002fc60000000023 */
[----:B------:R-:W-:Y:S01]  /*1640*/  LDS R34, [R22+0x300] ;  /* 0x0003000016227984 */ /* 0x000fe20000000800 */
[----:B--2---:R-:W-:-:S03]  /*1650*/  FFMA R33, R33, R14, R36 ;  /* 0x0000000e21217223 */ /* 0x004fc60000000024 */
[----:B------:R-:W0:Y:S01]  /*1660*/  LDS R35, [R22+0x200] ;  /* 0x0002000016237984 */ /* 0x000e220000000800 */
[----:B---3--:R-:W-:-:S03]  /*1670*/  FFMA R12, R30, R15, R33 ;  /* 0x0000000f1e0c7223 */ /* 0x008fc60000000021 */
[----:B------:R-:W1:Y:S04]  /*1680*/  LDS R30, [R22+0x280] ;  /* 0x00028000161e7984 */ /* 0x000e680000000800 */
[----:B------:R-:W2:Y:S01]  /*1690*/  LDS R33, [R22+0x2c0] ;  /* 0x0002c00016217984 */ /* 0x000ea20000000800 */
[----:B----4-:R-:W-:-:S03]  /*16a0*/  FFMA R37, R37, R16, R12 ;  /* 0x0000001025257223 */ /* 0x010fc6000000000c */
[----:B------:R-:W3:Y:S01]  /*16b0*/  LDS.128 R12, [R4+0x30] ;  /* 0x00003000040c7984 */ /* 0x000ee20000000c00 */
[----:B-----5:R-:W-:-:S04]  /*16c0*/  FFMA R32, R32, R17, R37 ;  /* 0x0000001120207223 */ /* 0x020fc80000000025 */
[----:B------:R-:W-:Y:S02]  /*16d0*/  FFMA R18, R29, R18, R32 ;  /* 0x000000121d127223 */ /* 0x000fe40000000020 */
[----:B------:R-:W4:Y:S02]  /*16e0*/  LDS R29, [R22+0x340] ;  /* 0x00034000161d7984 */ /* 0x000f240000000800 */
[----:B------:R-:W-:Y:S02]  /*16f0*/  FFMA R18, R31, R19, R18 ;  /* 0x000000131f127223 */ /* 0x000fe40000000012 */
[----:B------:R-:W5:Y:S04]  /*1700*/  LDS R31, [R22+0x380] ;  /* 0x00038000161f7984 */ /* 0x000f680000000800 */
[----:B------:R-:W5:Y:S01]  /*1710*/  LDS R32, [R22+0x3c0] ;  /* 0x0003c00016207984 */ /* 0x000f620000000800 */
[----:B------:R-:W-:Y:S06]  /*1720*/  BAR.SYNC.DEFER_BLOCKING 0x0 ;  /* 0x0000000000007b1d */ /* 0x000fec0000010000 */
[----:B------:R-:W-:Y:S04]  /*1730*/  STS [R25], R27 ;  /* 0x0000001b19007388 */ /* 0x000fe80000000800 */
[----:B------:R-:W-:Y:S01]  /*1740*/  STS [R24], R26 ;  /* 0x0000001a18007388 */ /* 0x000fe20000000800 */
[----:B------:R-:W-:Y:S01]  /*1750*/  BAR.SYNC.DEFER_BLOCKING 0x0 ;  /* 0x0000000000007b1d */ /* 0x000fe20000010000 */
[----:B0-----:R-:W-:-:S04]  /*1760*/  FFMA R35, R35, R8, R18 ;  /* 0x0000000823237223 */ /* 0x001fc80000000012 */
[----:B------:R-:W-:-:S04]  /*1770*/  FFMA R9, R28, R9, R35 ;  /* 0x000000091c097223 */ /* 0x000fc80000000023 */
[----:B-1----:R-:W-:Y:S01]  /*1780*/  FFMA R10, R30, R10, R9 ;  /* 0x0000000a1e0a7223 */ /* 0x002fe20000000009 */
[----:B------:R-:W-:Y:S04]  /*1790*/  LDS R25, [R22] ;  /* 0x0000000016197984 */ /* 0x000fe80000000800 */
[----:B------:R-:W0:Y:S04]  /*17a0*/  LDS.128 R16, [R4] ;  /* 0x0000000004107984 */ /* 0x000e280000000c00 */
[----:B------:R-:W1:Y:S01]  /*17b0*/  LDS R24, [R22+0x40] ;  /* 0x0000400016187984 */ /* 0x000e620000000800 */
[----:B--2---:R-:W-:-:S03]  /*17c0*/  FFMA R11, R33, R11, R10 ;  /* 0x0000000b210b7223 */ /* 0x004fc6000000000a */
[----:B------:R-:W2:Y:S01]  /*17d0*/  LDS R28, [R22+0x80] ;  /* 0x00008000161c7984 */ /* 0x000ea20000000800 */
[----:B---3--:R-:W-:-:S03]  /*17e0*/  FFMA R12, R34, R12, R11 ;  /* 0x0000000c220c7223 */ /* 0x008fc6000000000b */
[----:B------:R-:W3:Y:S04]  /*17f0*/  LDS R30, [R22+0xc0] ;  /* 0x0000c000161e7984 */ /* 0x000ee80000000800 */
[----:B------:R-:W-:Y:S04]  /*1800*/  LDS R26, [R22+0x100] ;  /* 0x00010000161a7984 */ /* 0x000fe80000000800 */
[----:B------:R-:W3:Y:S01]  /*1810*/  LDS.128 R8, [R4+0x10] ;  /* 0x0000100004087984 */ /* 0x000ee20000000c00 */
[----:B----4-:R-:W-:-:S03]  /*1820*/  FFMA R12, R29, R13, R12 ;  /* 0x0000000d1d0c7223 */ /* 0x010fc6000000000c */
[----:B------:R-:W4:Y:S01]  /*1830*/  LDS R27, [R22+0x140] ;  /* 0x00014000161b7984 */ /* 0x000f220000000800 */
[----:B-----5:R-:W-:-:S03]  /*1840*/  FFMA R31, R31, R14, R12 ;  /* 0x0000000e1f1f7223 */ /* 0x020fc6000000000c */
[----:B------:R-:W5:Y:S01]  /*1850*/  LDS R29, [R22+0x180] ;  /* 0x00018000161d7984 */ /* 0x000f620000000800 */
[----:B------:R-:W-:-:S03]  /*1860*/  FFMA R12, R32, R15, R31 ;  /* 0x0000000f200c7223 */ /* 0x000fc6000000001f */
[----:B------:R-:W5:Y:S04]  /*1870*/  LDS R32, [R22+0x1c0] ;  /* 0x0001c00016207984 */ /* 0x000f680000000800 */
[----:B------:R-:W-:Y:S01]  /*1880*/  LDS R34, [R22+0x240] ;  /* 0x0002400016227984 */ /* 0x000fe20000000800 */
[----:B0-----:R-:W-:-:S03]  /*1890*/  FFMA R31, R25, R16, R12 ;  /* 0x00000010191f7223 */ /* 0x001fc6000000000c */
[----:B------:R-:W-:Y:S04]  /*18a0*/  LDS R33, [R22+0x300] ;  /* 0x0003000016217984 */ /* 0x000fe80000000800 */
[----:B------:R-:W-:Y:S04]  /*18b0*/  LDS R25, [R22+0x200] ;  /* 0x0002000016197984 */ /* 0x000fe80000000800 */
[----:B------:R-:W0:Y:S01]  /*18c0*/  LDS.128 R12, [R4+0x20] ;  /* 0x00002000040c7984 */ /* 0x000e220000000c00 */
[----:B-1----:R-:W-:-:S03]  /*18d0*/  FFMA R17, R24, R17, R31 ;  /* 0x0000001118117223 */ /* 0x002fc6000000001f */
[----:B------:R-:W1:Y:S01]  /*18e0*/  LDS R31, [R22+0x280] ;  /* 0x00028000161f7984 */ /* 0x000e620000000800 */
[----:B--2---:R-:W-:-:S03]  /*18f0*/  FFMA R17, R28, R18, R17 ;  /* 0x000000121c117223 */ /* 0x004fc60000000011 */
[----:B------:R-:W2:Y:S01]  /*1900*/  LDS R24, [R22+0x2c0] ;  /* 0x0002c00016187984 */ /* 0x000ea20000000800 */
[----:B---3--:R-:W-:-:S03]  /*1910*/  FFMA R35, R30, R19, R17 ;  /* 0x000000131e237223 */ /* 0x008fc60000000011 */
[----:B------:R-:W3:Y:S01]  /*1920*/  LDS.128 R16, [R4+0x30] ;  /* 0x0000300004107984 */ /* 0x000ee20000000c00 */
[----:B------:R-:W-:-:S03]  /*1930*/  FFMA R26, R26, R8, R35 ;  /* 0x000000081a1a7223 */ /* 0x000fc60000000023 */
[----:B------:R-:W3:Y:S01]  /*1940*/  LDS R8, [R22+0x340] ;  /* 0x0003400016087984 */ /* 0x000ee20000000800 */
[----:B----4-:R-:W-:-:S03]  /*1950*/  FFMA R28, R27, R9, R26 ;  /* 0x000000091b1c7223 */ /* 0x010fc6000000001a */
[----:B------:R-:W4:Y:S04]  /*1960*/  LDS R9, [R22+0x380] ;  /* 0x0003800016097984 */ /* 0x000f280000000800 */
[----:B------:R-:W4:Y:S01]  /*1970*/  LDS R26, [R22+0x3c0] ;  /* 0x0003c000161a7984 */ /* 0x000f220000000800 */
[----:B-----5:R-:W-:-:S04]  /*1980*/  FFMA R29, R29, R10, R28 ;  /* 0x0000000a1d1d7223 */ /* 0x020fc8000000001c */
[----:B------:R-:W-:Y:S01]  /*1990*/  FFMA R32, R32, R11, R29 ;  /* 0x0000000b20207223 */ /* 0x000fe2000000001d */
[----:B------:R-:W-:Y:S01]  /*19a0*/  LEA.HI R10, R23, 0x1, RZ, 0x1c ;  /* 0x00000001170a7811 */ /* 0x000fe200078fe0ff */
[----:B------:R-:W-:Y:S02]  /*19b0*/  UIADD3 UR5, UPT, UPT, UR5, 0x4, URZ ;  /* 0x0000000405057890 */ /* 0x000fe4000fffe0ff */
[----:B0-----:R-:W-:-:S04]  /*19c0*/  FFMA R25, R25, R12, R32 ;  /* 0x0000000c19197223 */ /* 0x001fc80000000020 */
[----:B------:R-:W-:Y:S01]  /*19d0*/  FFMA R34, R34, R13, R25 ;  /* 0x0000000d22227223 */ /* 0x000fe20000000019 */
[----:B------:R-:W-:-:S03]  /*19e0*/  LOP3.LUT R10, R10, 0x1ffffffc, RZ, 0xc0, !PT ;  /* 0x1ffffffc0a0a7812 */ /* 0x000fc600078ec0ff */
[----:B-1----:R-:W-:Y:S01]  /*19f0*/  FFMA R31, R31, R14, R34 ;  /* 0x0000000e1f1f7223 */ /* 0x002fe20000000022 */
[----:B------:R-:W-:Y:S01]  /*1a00*/  BAR.SYNC.DEFER_BLOCKING 0x0 ;  /* 0x0000000000007b1d */ /* 0x000fe20000010000 */
[----:B------:R-:W-:Y:S02]  /*1a10*/  ISETP.NE.AND P0, PT, R10, UR5, PT ;  /* 0x000000050a007c0c */ /* 0x000fe4000bf05270 */
[----:B--2---:R-:W-:-:S04]  /*1a20*/  FFMA R24, R24, R15, R31 ;  /* 0x0000000f18187223 */ /* 0x004fc8000000001f */
[----:B---3--:R-:W-:-:S04]  /*1a30*/  FFMA R33, R33, R16, R24 ;  /* 0x0000001021217223 */ /* 0x008fc80000000018 */
[----:B------:R-:W-:Y:S01]  /*1a40*/  FFMA R8, R8, R17, R33 ;  /* 0x0000001108087223 */ /* 0x000fe20000000021 */
[----:B------:R-:W-:-:S03]  /*1a50*/  UIADD3 UR4, UPT, UPT, UR4, 0x40, URZ ;  /* 0x0000004004047890 */ /* 0x000fc6000fffe0ff */
[----:B----4-:R-:W-:-:S04]  /*1a60*/  FFMA R9, R9, R18, R8 ;  /* 0x0000001209097223 */ /* 0x010fc80000000008 */
[----:B------:R-:W-:Y:S01]  /*1a70*/  FFMA R19, R26, R19, R9 ;  /* 0x000000131a137223 */ /* 0x000fe20000000009 */
[----:B------:R-:W-:Y:S06]  /*1a80*/  @P0 BRA `(.L_x_7) ;  /* 0xfffffff000f00947 */ /* 0x000fec000383ffff */
.L_x_6:
[----:B------:R-:W-:Y:S05]  /*1a90*/  @!P1 BRA `(.L_x_5) ;  /* 0x0000000800809947 */ /* 0x000fea0003800000 */
[----:B------:R-:W-:Y:S02]  /*1aa0*/  ISETP.NE.AND P1, PT, R21, 0x1, PT ;  /* 0x000000011500780c */ /* 0x000fe40003f25270 */
[----:B------:R-:W-:-:S11]  /*1ab0*/  LOP3.LUT P0, RZ, R23, 0x10, RZ, 0xc0, !PT ;  /* 0x0000001017ff7812 */ /* 0x000fd6000780c0ff */
[----:B------:R-:W-:Y:S05]  /*1ac0*/  @!P1 BRA `(.L_x_8) ;  /* 0x0000000400949947 */ /* 0x000fea0003800000 */
        /* <DEDUP_REMOVED lines=11> */
[----:B------:R0:W4:Y:S02]  /*1b80*/  LDG.E.CONSTANT R22, desc[UR10][R16.64+0x40] ;  /* 0x0000400a10167981 */ /* 0x000124000c1e9900 */
[----:B------:R-:W-:-:S04]  /*1b90*/  IMAD R13, R13, R6, R20 ;  /* 0x000000060d0d7224 */ /* 0x000fc800078e0214 */
[----:B------:R-:W-:-:S06]  /*1ba0*/  IMAD.WIDE R34, R13, 0x4, R8 ;  /* 0x000000040d227825 */ /* 0x000fcc00078e0208 */
[----:B------:R-:W5:Y:S01]  /*1bb0*/  LDG.E.CONSTANT R34, desc[UR10][R34.64] ;  /* 0x0000000a22227981 */ /* 0x000f62000c1e9900 */
[----:B------:R-:W-:-:S04]  /*1bc0*/  UIADD3 UR5, UPT, UPT, UR7, 0x2000, URZ ;  /* 0x0000200007057890 */ /* 0x000fc8000fffe0ff */
[----:B------:R-:W-:Y:S01]  /*1bd0*/  ULEA UR5, UR8, UR5, 0x18 ;  /* 0x0000000508057291 */ /* 0x000fe2000f8ec0ff */
[----:B------:R-:W-:-:S05]  /*1be0*/  LEA R33, R3, R4, 0x2 ;  /* 0x0000000403217211 */ /* 0x000fca00078e10ff */
[----:B------:R-:W-:-:S04]  /*1bf0*/  LEA R21, R3, UR5, 0x2 ;  /* 0x0000000503157c11 */ /* 0x000fc8000f8e10ff */
[----:B------:R-:W-:Y:S01]  /*1c00*/  LEA R25, R2, R21, 0x6 ;  /* 0x0000001502197211 */ /* 0x000fe200078e30ff */
[----:B------:R-:W-:-:S04]  /*1c10*/  UIADD3 UR4, UPT, UPT, UR4, 0x20, URZ ;  /* 0x0000002004047890 */ /* 0x000fc8000fffe0ff */
[----:B--2---:R-:W-:Y:S04]  /*1c20*/  STS [R25], R18 ;  /* 0x0000001219007388 */ /* 0x004fe80000000800 */
[----:B---3--:R-:W-:Y:S01]  /*1c30*/  STS [R33], R24 ;  /* 0x0000001821007388 */ /* 0x008fe20000000800 */
[----:B------:R-:W-:Y:S06]  /*1c40*/  BAR.SYNC.DEFER_BLOCKING 0x0 ;  /* 0x0000000000007b1d */ /* 0x000fec0000010000 */
[----:B------:R-:W-:Y:S04]  /*1c50*/  LDS R28, [R21] ;  /* 0x00000000151c7984 */ /* 0x000fe80000000800 */
[----:B------:R-:W1:Y:S04]  /*1c60*/  LDS.128 R12, [R4] ;  /* 0x00000000040c7984 */ /* 0x000e680000000c00 */
[----:B0-----:R-:W0:Y:S04]  /*1c70*/  LDS R17, [R21+0x40] ;  /* 0x0000400015117984 */ /* 0x001e280000000800 */
[----:B------:R-:W2:Y:S04]  /*1c80*/  LDS R32, [R21+0x80] ;  /* 0x0000800015207984 */ /* 0x000ea80000000800 */
[----:B------:R-:W3:Y:S04]  /*1c90*/  LDS R30, [R21+0xc0] ;  /* 0x0000c000151e7984 */ /* 0x000ee80000000800 */
[----:B------:R-:W-:Y:S04]  /*1ca0*/  LDS R27, [R21+0x100] ;  /* 0x00010000151b7984 */ /* 0x000fe80000000800 */
[----:B------:R-:W4:Y:S04]  /*1cb0*/  LDS.128 R8, [R4+0x10] ;  /* 0x0000100004087984 */ /* 0x000f280000000c00 */
[----:B------:R-:W5:Y:S04]  /*1cc0*/  LDS R26, [R21+0x140] ;  /* 0x00014000151a7984 */ /* 0x000f680000000800 */
[----:B------:R-:W5:Y:S04]  /*1cd0*/  LDS R29, [R21+0x180] ;  /* 0x00018000151d7984 */ /* 0x000f680000000800 */
[----:B------:R-:W5:Y:S04]  /*1ce0*/  LDS R23, [R21+0x1c0] ;  /* 0x0001c00015177984 */ /* 0x000f680000000800 */
[----:B------:R-:W-:Y:S01]  /*1cf0*/  LDS R24, [R21+0x200] ;  /* 0x0002000015187984 */ /* 0x000fe20000000800 */
[----:B-1----:R-:W-:-:S03]  /*1d00*/  FFMA R12, R28, R12, R19 ;  /* 0x0000000c1c0c7223 */ /* 0x002fc60000000013 */
[----:B------:R-:W-:Y:S01]  /*1d10*/  LDS R31, [R21+0x280] ;  /* 0x00028000151f7984 */ /* 0x000fe20000000800 */
[----:B0-----:R-:W-:-:S03]  /*1d20*/  FFMA R13, R17, R13, R12 ;  /* 0x0000000d110d7223 */ /* 0x001fc6000000000c */
[----:B------:R-:W-:Y:S01]  /*1d30*/  LDS R28, [R21+0x240] ;  /* 0x00024000151c7984 */ /* 0x000fe20000000800 */
[----:B--2---:R-:W-:-:S03]  /*1d40*/  FFMA R13, R32, R14, R13 ;  /* 0x0000000e200d7223 */ /* 0x004fc6000000000d */
[----:B------:R-:W0:Y:S01]  /*1d50*/  LDS.128 R16, [R4+0x20] ;  /* 0x0000200004107984 */ /* 0x000e220000000c00 */
[----:B---3--:R-:W-:-:S03]  /*1d60*/  FFMA R30, R30, R15, R13 ;  /* 0x0000000f1e1e7223 */ /* 0x008fc6000000000d */
[----:B------:R-:W1:Y:S04]  /*1d70*/  LDS R32, [R21+0x2c0] ;  /* 0x0002c00015207984 */ /* 0x000e680000000800 */
[----:B------:R-:W-:Y:S01]  /*1d80*/  LDS.128 R12, [R4+0x30] ;  /* 0x00003000040c7984 */ /* 0x000fe20000000c00 */
[----:B----4-:R-:W-:-:S03]  /*1d90*/  FFMA R27, R27, R8, R30 ;  /* 0x000000081b1b7223 */ /* 0x010fc6000000001e */
[----:B------:R-:W-:Y:S01]  /*1da0*/  LDS R30, [R21+0x3c0] ;  /* 0x0003c000151e7984 */ /* 0x000fe20000000800 */
[----:B-----5:R-:W-:-:S03]  /*1db0*/  FFMA R8, R26, R9, R27 ;  /* 0x000000091a087223 */ /* 0x020fc6000000001b */
[----:B------:R-:W2:Y:S01]  /*1dc0*/  LDS R26, [R21+0x300] ;  /* 0x00030000151a7984 */ /* 0x000ea20000000800 */
[----:B------:R-:W-:-:S03]  /*1dd0*/  FFMA R8, R29, R10, R8 ;  /* 0x0000000a1d087223 */ /* 0x000fc60000000008 */
[----:B------:R-:W3:Y:S04]  /*1de0*/  LDS R27, [R21+0x340] ;  /* 0x00034000151b7984 */ /* 0x000ee80000000800 */
[----:B------:R-:W4:Y:S01]  /*1df0*/  LDS R29, [R21+0x380] ;  /* 0x00038000151d7984 */ /* 0x000f220000000800 */
[----:B------:R-:W-:Y:S06]  /*1e00*/  BAR.SYNC.DEFER_BLOCKING 0x0 ;  /* 0x0000000000007b1d */ /* 0x000fec0000010000 */
[----:B------:R-:W-:Y:S04]  /*1e10*/  STS [R25], R34 ;  /* 0x0000002219007388 */ /* 0x000fe80000000800 */
[----:B------:R-:W-:Y:S01]  /*1e20*/  STS [R33], R22 ;  /* 0x0000001621007388 */ /* 0x000fe20000000800 */
[----:B------:R-:W-:Y:S01]  /*1e30*/  BAR.SYNC.DEFER_BLOCKING 0x0 ;  /* 0x0000000000007b1d */ /* 0x000fe20000010000 */
[----:B------:R-:W-:-:S04]  /*1e40*/  FFMA R35, R23, R11, R8 ;  /* 0x0000000b17237223 */ /* 0x000fc80000000008 */
[----:B0-----:R-:W-:-:S04]  /*1e50*/  FFMA R35, R24, R16, R35 ;  /* 0x0000001018237223 */ /* 0x001fc80000000023 */
[----:B------:R-:W-:Y:S01]  /*1e60*/  FFMA R16, R28, R17, R35 ;  /* 0x000000111c107223 */ /* 0x000fe20000000023 */
[----:B------:R-:W-:Y:S04]  /*1e70*/  LDS R22, [R21] ;  /* 0x0000000015167984 */ /* 0x000fe80000000800 */
[----:B------:R-:W0:Y:S04]  /*1e80*/  LDS.128 R8, [R4] ;  /* 0x0000000004087984 */ /* 0x000e280000000c00 */
[----:B------:R-:W5:Y:S04]  /*1e90*/  LDS R23, [R21+0x40] ;  /* 0x0000400015177984 */ /* 0x000f680000000800 */
[----:B------:R-:W5:Y:S01]  /*1ea0*/  LDS R25, [R21+0x80] ;  /* 0x0000800015197984 */ /* 0x000f620000000800 */
[----:B------:R-:W-:-:S03]  /*1eb0*/  FFMA R31, R31, R18, R16 ;  /* 0x000000121f1f7223 */ /* 0x000fc60000000010 */
[----:B------:R-:W5:Y:S01]  /*1ec0*/  LDS R28, [R21+0xc0] ;  /* 0x0000c000151c7984 */ /* 0x000f620000000800 */
[----:B-1----:R-:W-:-:S03]  /*1ed0*/  FFMA R31, R32, R19, R31 ;  /* 0x00000013201f7223 */ /* 0x002fc6000000001f */
[----:B------:R-:W-:Y:S01]  /*1ee0*/  LDS R24, [R21+0x100] ;  /* 0x0001000015187984 */ /* 0x000fe20000000800 */
[----:B--2---:R-:W-:-:S03]  /*1ef0*/  FFMA R12, R26, R12, R31 ;  /* 0x0000000c1a0c7223 */ /* 0x004fc6000000001f */
[----:B------:R-:W1:Y:S01]  /*1f00*/  LDS.128 R16, [R4+0x10] ;  /* 0x0000100004107984 */ /* 0x000e620000000c00 */
[----:B---3--:R-:W-:-:S03]  /*1f10*/  FFMA R12, R27, R13, R12 ;  /* 0x0000000d1b0c7223 */ /* 0x008fc6000000000c */
[----:B------:R-:W2:Y:S01]  /*1f20*/  LDS R26, [R21+0x140] ;  /* 0x00014000151a7984 */ /* 0x000ea20000000800 */
[----:B----4-:R-:W-:-:S03]  /*1f30*/  FFMA R29, R29, R14, R12 ;  /* 0x0000000e1d1d7223 */ /* 0x010fc6000000000c */
[----:B------:R-:W3:Y:S01]  /*1f40*/  LDS R27, [R21+0x180] ;  /* 0x00018000151b7984 */ /* 0x000ee20000000800 */
[----:B------:R-:W-:-:S03]  /*1f50*/  FFMA R31, R30, R15, R29 ;  /* 0x0000000f1e1f7223 */ /* 0x000fc6000000001d */
[----:B------:R-:W4:Y:S04]  /*1f60*/  LDS R32, [R21+0x1c0] ;  /* 0x0001c00015207984 */ /* 0x000f280000000800 */
[----:B------:R-:W-:Y:S04]  /*1f70*/  LDS R29, [R21+0x200] ;  /* 0x00020000151d7984 */ /* 0x000fe80000000800 */
[----:B------:R-:W4:Y:S01]  /*1f80*/  LDS.128 R12, [R4+0x20] ;  /* 0x00002000040c7984 */ /* 0x000f220000000c00 */
[----:B0-----:R-:W-:-:S03]  /*1f90*/  FFMA R8, R22, R8, R31 ;  /* 0x0000000816087223 */ /* 0x001fc6000000001f */
[----:B------:R-:W0:Y:S01]  /*1fa0*/  LDS R22, [R21+0x240] ;  /* 0x0002400015167984 */ /* 0x000e220000000800 */
[----:B-----5:R-:W-:-:S03]  /*1fb0*/  FFMA R8, R23, R9, R8 ;  /* 0x0000000917087223 */ /* 0x020fc60000000008 */
[----:B------:R-:W5:Y:S01]  /*1fc0*/  LDS R23, [R21+0x280] ;  /* 0x0002800015177984 */ /* 0x000f620000000800 */
[----:B------:R-:W-:-:S03]  /*1fd0*/  FFMA R25, R25, R10, R8 ;  /* 0x0000000a19197223 */ /* 0x000fc60000000008 */
[----:B------:R-:W5:Y:S01]  /*1fe0*/  LDS R30, [R21+0x2c0] ;  /* 0x0002c000151e7984 */ /* 0x000f620000000800 */
[----:B------:R-:W-:-:S03]  /*1ff0*/  FFMA R31, R28, R11, R25 ;  /* 0x0000000b1c1f7223 */ /* 0x000fc60000000019 */
[----:B------:R-:W-:Y:S04]  /*2000*/  LDS R25, [R21+0x300] ;  /* 0x0003000015197984 */ /* 0x000fe80000000800 */
[----:B------:R-:W5:Y:S01]  /*2010*/  LDS.128 R8, [R4+0x30] ;  /* 0x0000300004087984 */ /* 0x000f620000000c00 */
[----:B-1----:R-:W-:-:S03]  /*2020*/  FFMA R33, R24, R16, R31 ;  /* 0x0000001018217223 */ /* 0x002fc6000000001f */
[----:B------:R-:W1:Y:S04]  /*2030*/  LDS R28, [R21+0x340] ;  /* 0x00034000151c7984 */ /* 0x000e680000000800 */
[----:B------:R-:W1:Y:S01]  /*2040*/  LDS R31, [R21+0x380] ;  /* 0x00038000151f7984 */ /* 0x000e620000000800 */
[----:B--2---:R-:W-:-:S03]  /*2050*/  FFMA R26, R26, R17, R33 ;  /* 0x000000111a1a7223 */ /* 0x004fc60000000021 */
[----:B------:R-:W2:Y:S01]  /*2060*/  LDS R16, [R21+0x3c0] ;  /* 0x0003c00015107984 */ /* 0x000ea20000000800 */
[----:B---3--:R-:W-:-:S04]  /*2070*/  FFMA R27, R27, R18, R26 ;  /* 0x000000121b1b7223 */ /* 0x008fc8000000001a */
[----:B----4-:R-:W-:-:S04]  /*2080*/  FFMA R32, R32, R19, R27 ;  /* 0x0000001320207223 */ /* 0x010fc8000000001b */
[----:B------:R-:W-:-:S04]  /*2090*/  FFMA R29, R29, R12, R32 ;  /* 0x0000000c1d1d7223 */ /* 0x000fc80000000020 */
[----:B0-----:R-:W-:-:S04]  /*20a0*/  FFMA R22, R22, R13, R29 ;  /* 0x0000000d16167223 */ /* 0x001fc8000000001d */
[----:B-----5:R-:W-:-:S04]  /*20b0*/  FFMA R23, R23, R14, R22 ;  /* 0x0000000e17177223 */ /* 0x020fc80000000016 */
[----:B------:R-:W-:-:S04]  /*20c0*/  FFMA R30, R30, R15, R23 ;  /* 0x0000000f1e1e7223 */ /* 0x000fc80000000017 */
[----:B------:R-:W-:-:S04]  /*20d0*/  FFMA R25, R25, R8, R30 ;  /* 0x0000000819197223 */ /* 0x000fc8000000001e */
[----:B-1----:R-:W-:-:S04]  /*20e0*/  FFMA R28, R28, R9, R25 ;  /* 0x000000091c1c7223 */ /* 0x002fc80000000019 */
[----:B------:R-:W-:-:S04]  /*20f0*/  FFMA R31, R31, R10, R28 ;  /* 0x0000000a1f1f7223 */ /* 0x000fc8000000001c */
[----:B--2---:R-:W-:Y:S01]  /*2100*/  FFMA R19, R16, R11, R31 ;  /* 0x0000000b10137223 */ /* 0x004fe2000000001f */
[----:B------:R-:W-:Y:S06]  /*2110*/  BAR.SYNC.DEFER_BLOCKING 0x0 ;  /* 0x0000000000007b1d */ /* 0x000fec0000010000 */
.L_x_8:
[----:B------:R-:W-:Y:S05]  /*2120*/  @P0 BRA `(.L_x_5) ;  /* 0x0000000000dc0947 */ /* 0x000fea0003800000 */
[----:B------:R-:W0:Y:S01]  /*2130*/  LDC.64 R8, c[0x0][0x380] ;  /* 0x0000e000ff087b82 */ /* 0x000e220000000a00 */
[----:B------:R-:W-:Y:S01]  /*2140*/  IADD3 R11, PT, PT, R2, UR4, RZ ;  /* 0x00000004020b7c10 */ /* 0x000fe2000fffe0ff */
[----:B------:R-:W-:-:S04]  /*2150*/  IMAD R15, R5, R0, R3 ;  /* 0x00000000050f7224 */ /* 0x000fc800078e0203 */
[----:B------:R-:W-:Y:S01]  /*2160*/  IMAD R11, R11, R6, R20 ;  /* 0x000000060b0b7224 */ /* 0x000fe200078e0214 */
[----:B------:R-:W-:Y:S01]  /*2170*/  IADD3 R15, PT, PT, R15, UR4, RZ ;  /* 0x000000040f0f7c10 */ /* 0x000fe2000fffe0ff */
[----:B------:R-:W1:Y:S02]  /*2180*/  LDC.64 R12, c[0x0][0x388] ;  /* 0x0000e200ff0c7b82 */ /* 0x000e640000000a00 */
[----:B0-----:R-:W-:-:S05]  /*2190*/  IMAD.WIDE R8, R11, 0x4, R8 ;  /* 0x000000040b087825 */ /* 0x001fca00078e0208 */
[----:B------:R-:W2:Y:S01]  /*21a0*/  LDG.E.CONSTANT R6, desc[UR10][R8.64] ;  /* 0x0000000a08067981 */ /* 0x000ea2000c1e9900 */
[----:B-1----:R-:W-:-:S05]  /*21b0*/  IMAD.WIDE R12, R15, 0x4, R12 ;  /* 0x000000040f0c7825 */ /* 0x002fca00078e020c */
[----:B------:R-:W3:Y:S01]  /*21c0*/  LDG.E.CONSTANT R16, desc[UR10][R12.64] ;  /* 0x0000000a0c107981 */ /* 0x000ee2000c1e9900 */
[----:B------:R-:W-:-:S04]  /*21d0*/  UIADD3 UR7, UPT, UPT, UR7, 0x2000, URZ ;  /* 0x0000200007077890 */ /* 0x000fc8000fffe0ff */
[----:B------:R-:W-:Y:S01]  /*21e0*/  ULEA UR7, UR8, UR7, 0x18 ;  /* 0x0000000708077291 */ /* 0x000fe2000f8ec0ff */
[----:B------:R-:W-:-:S05]  /*21f0*/  LEA R25, R3, R4, 0x2 ;  /* 0x0000000403197211 */ /* 0x000fca00078e10ff */
[----:B------:R-:W-:-:S04]  /*2200*/  LEA R21, R3, UR7, 0x2 ;  /* 0x0000000703157c11 */ /* 0x000fc8000f8e10ff */
[----:B------:R-:W-:-:S05]  /*2210*/  LEA R23, R2, R21, 0x6 ;  /* 0x0000001502177211 */ /* 0x000fca00078e30ff */
[----:B--2---:R-:W-:Y:S04]  /*2220*/  STS [R23], R6 ;  /* 0x0000000617007388 */ /* 0x004fe80000000800 */
[----:B---3--:R-:W-:Y:S01]  /*2230*/  STS [R25], R16 ;  /* 0x0000001019007388 */ /* 0x008fe20000000800 */
[----:B------:R-:W-:Y:S06]  /*2240*/  BAR.SYNC.DEFER_BLOCKING 0x0 ;  /* 0x0000000000007b1d */ /* 0x000fec0000010000 */
[----:B------:R-:W-:Y:S04]  /*2250*/  LDS R18, [R21] ;  /* 0x0000000015127984 */ /* 0x000fe80000000800 */
[----:B------:R-:W0:Y:S04]  /*2260*/  LDS.128 R8, [R4] ;  /* 0x0000000004087984 */ /* 0x000e280000000c00 */
[----:B------:R-:W1:Y:S04]  /*2270*/  LDS R17, [R21+0x40] ;  /* 0x0000400015117984 */ /* 0x000e680000000800 */
[----:B------:R-:W2:Y:S04]  /*2280*/  LDS R28, [R21+0x80] ;  /* 0x00008000151c7984 */ /* 0x000ea80000000800 */
[----:B------:R-:W3:Y:S04]  /*2290*/  LDS R22, [R21+0xc0] ;  /* 0x0000c00015167984 */ /* 0x000ee80000000800 */
[----:B------:R-:W-:Y:S04]  /*22a0*/  LDS R3, [R21+0x100] ;  /* 0x0001000015037984 */ /* 0x000fe80000000800 */
[----:B------:R-:W4:Y:S04]  /*22b0*/  LDS.128 R12, [R4+0x10] ;  /* 0x00001000040c7984 */ /* 0x000f280000000c00 */
[----:B------:R-:W5:Y:S04]  /*22c0*/  LDS R0, [R21+0x140] ;  /* 0x0001400015007984 */ /* 0x000f680000000800 */
[----:B------:R-:W5:Y:S04]  /*22d0*/  LDS R23, [R21+0x180] ;  /* 0x0001800015177984 */ /* 0x000f680000000800 */
[----:B------:R-:W5:Y:S04]  /*22e0*/  LDS R2, [R21+0x1c0] ;  /* 0x0001c00015027984 */ /* 0x000f680000000800 */
[----:B------:R-:W-:Y:S04]  /*22f0*/  LDS R29, [R21+0x200] ;  /* 0x00020000151d7984 */ /* 0x000fe80000000800 */
[----:B------:R-:W5:Y:S01]  /*2300*/  LDS.128 R24, [R4+0x20] ;  /* 0x0000200004187984 */ /* 0x000f620000000c00 */
[----:B0-----:R-:W-:-:S03]  /*2310*/  FFMA R8, R18, R8, R19 ;  /* 0x0000000812087223 */ /* 0x001fc60000000013 */
[----:B------:R-:W0:Y:S01]  /*2320*/  LDS R6, [R21+0x240] ;  /* 0x0002400015067984 */ /* 0x000e220000000800 */
[----:B-1----:R-:W-:-:S03]  /*2330*/  FFMA R9, R17, R9, R8 ;  /* 0x0000000911097223 */ /* 0x002fc60000000008 */
[----:B------:R-:W1:Y:S01]  /*2340*/  LDS R31, [R21+0x280] ;  /* 0x00028000151f7984 */ /* 0x000e620000000800 */
[----:B--2---:R-:W-:-:S03]  /*2350*/  FFMA R33, R28, R10, R9 ;  /* 0x0000000a1c217223 */ /* 0x004fc60000000009 */
[----:B------:R-:W2:Y:S01]  /*2360*/  LDS R8, [R21+0x2c0] ;  /* 0x0002c00015087984 */ /* 0x000ea20000000800 */
[----:B---3--:R-:W-:-:S03]  /*2370*/  FFMA R22, R22, R11, R33 ;  /* 0x0000000b16167223 */ /* 0x008fc60000000021 */
[----:B------:R-:W-:Y:S04]  /*2380*/  LDS R9, [R21+0x300] ;  /* 0x0003000015097984 */ /* 0x000fe80000000800 */
[----:B------:R-:W3:Y:S01]  /*2390*/  LDS.128 R16, [R4+0x30] ;  /* 0x0000300004107984 */ /* 0x000ee20000000c00 */
[----:B----4-:R-:W-:-:S03]  /*23a0*/  FFMA R3, R3, R12, R22 ;  /* 0x0000000c03037223 */ /* 0x010fc60000000016 */
[----:B------:R-:W4:Y:S01]  /*23b0*/  LDS R10, [R21+0x340] ;  /* 0x00034000150a7984 */ /* 0x000f220000000800 */
[----:B-----5:R-:W-:-:S03]  /*23c0*/  FFMA R0, R0, R13, R3 ;  /* 0x0000000d00007223 */ /* 0x020fc60000000003 */
[----:B------:R-:W5:Y:S04]  /*23d0*/  LDS R12, [R21+0x380] ;  /* 0x00038000150c7984 */ /* 0x000f680000000800 */
[----:B------:R-:W5:Y:S01]  /*23e0*/  LDS R3, [R21+0x3c0] ;  /* 0x0003c00015037984 */ /* 0x000f620000000800 */
[----:B------:R-:W-:-:S04]  /*23f0*/  FFMA R23, R23, R14, R0 ;  /* 0x0000000e17177223 */ /* 0x000fc80000000000 */
[----:B------:R-:W-:-:S04]  /*2400*/  FFMA R2, R2, R15, R23 ;  /* 0x0000000f02027223 */ /* 0x000fc80000000017 */
[----:B------:R-:W-:-:S04]  /*2410*/  FFMA R29, R29, R24, R2 ;  /* 0x000000181d1d7223 */ /* 0x000fc80000000002 */
[----:B0-----:R-:W-:-:S04]  /*2420*/  FFMA R6, R6, R25, R29 ;  /* 0x0000001906067223 */ /* 0x001fc8000000001d */
[----:B-1----:R-:W-:-:S04]  /*2430*/  FFMA R31, R31, R26, R6 ;  /* 0x0000001a1f1f7223 */ /* 0x002fc80000000006 */
[----:B--2---:R-:W-:-:S04]  /*2440*/  FFMA R8, R8, R27, R31 ;  /* 0x0000001b08087223 */ /* 0x004fc8000000001f */
[----:B---3--:R-:W-:-:S04]  /*2450*/  FFMA R9, R9, R16, R8 ;  /* 0x0000001009097223 */ /* 0x008fc80000000008 */
[----:B----4-:R-:W-:-:S04]  /*2460*/  FFMA R9, R10, R17, R9 ;  /* 0x000000110a097223 */ /* 0x010fc80000000009 */
[----:B-----5:R-:W-:-:S04]  /*2470*/  FFMA R12, R12, R18, R9 ;  /* 0x000000120c0c7223 */ /* 0x020fc80000000009 */
[----:B------:R-:W-:Y:S01]  /*2480*/  FFMA R19, R3, R19, R12 ;  /* 0x0000001303137223 */ /* 0x000fe2000000000c */
[----:B------:R-:W-:Y:S06]  /*2490*/  BAR.SYNC.DEFER_BLOCKING 0x0 ;  /* 0x0000000000007b1d */ /* 0x000fec0000010000 */
.L_x_5:
[----:B------:R-:W0:Y:S01]  /*24a0*/  LDC.64 R2, c[0x0][0x390] ;  /* 0x0000e400ff027b82 */ /* 0x000e220000000a00 */
[----:B------:R-:W-:-:S04]  /*24b0*/  IMAD R5, R20, R7, R5 ;  /* 0x0000000714057224 */ /* 0x000fc800078e0205 */
[----:B0-----:R-:W-:-:S05]  /*24c0*/  IMAD.WIDE R2, R5, 0x4, R2 ;  /* 0x0000000405027825 */ /* 0x001fca00078e0202 */
[----:B------:R-:W-:Y:S01]  /*24d0*/  STG.E desc[UR10][R2.64], R19 ;  /* 0x0000001302007986 */ /* 0x000fe2000c10190a */
[----:B------:R-:W-:Y:S05]  /*24e0*/  EXIT ;  /* 0x000000000000794d */ /* 0x000fea0003800000 */
.L_x_0:
        /* <DEDUP_REMOVED lines=14> */
[----:B------:R-:W-:Y:S01]  /*25d0*/  ISETP.GE.U32.AND P0, PT, R0, 0x8, PT ;  /* 0x000000080000780c */ /* 0x000fe20003f06070 */
[----:B------:R-:W-:Y:S01]  /*25e0*/  IMAD R15, R12, R0, RZ ;  /* 0x000000000c0f7224 */ /* 0x000fe200078e02ff */
[----:B------:R-:W-:Y:S02]  /*25f0*/  LOP3.LUT R28, R0, 0x7, RZ, 0xc0, !PT ;  /* 0x00000007001c7812 */ /* 0x000fe400078ec0ff */
[----:B------:R-:W-:Y:S02]  /*2600*/  MOV R14, RZ ;  /* 0x000000ff000e7202 */ /* 0x000fe40000000f00 */
[----:B------:R-:W-:Y:S02]  /*2610*/  ISETP.NE.AND P1, PT, R28, RZ, PT ;  /* 0x000000ff1c00720c */ /* 0x000fe40003f25270 */
[----:B------:R-:W-:-:S05]  /*2620*/  MOV R16, RZ ;  /* 0x000000ff00107202 */ /* 0x000fca0000000f00 */
[----:B------:R-:W-:Y:S06]  /*2630*/  @!P0 BRA `(.L_x_10) ;  /* 0x0000000000ac8947 */ /* 0x000fec0003800000 */
[----:B------:R-:W-:Y:S01]  /*2640*/  LOP3.LUT R16, R0, 0x7ffffff8, RZ, 0xc0, !PT ;  /* 0x7ffffff800107812 */ /* 0x000fe200078ec0ff */
[----:B------:R-:W-:Y:S01]  /*2650*/  UMOV UR4, URZ ;  /* 0x000000ff00047c82 */ /* 0x000fe20008000000 */
[----:B------:R-:W-:-:S07]  /*2660*/  MOV R14, RZ ;  /* 0x000000ff000e7202 */ /* 0x000fce0000000f00 */
.L_x_11:
[----:B------:R-:W0:Y:S01]  /*2670*/  LDC.64 R10, c[0x0][0x380] ;  /* 0x0000e000ff0a7b82 */ /* 0x000e220000000a00 */
[----:B------:R-:W-:-:S07]  /*2680*/  IMAD R5, R6, UR4, R13 ;  /* 0x0000000406057c24 */ /* 0x000fce000f8e020d */
[----:B------:R-:W1:Y:S01]  /*2690*/  LDC.64 R2, c[0x0][0x388] ;  /* 0x0000e200ff027b82 */ /* 0x000e620000000a00 */
[----:B0-----:R-:W-:Y:S01]  /*26a0*/  IMAD.WIDE R10, R5, 0x4, R10 ;  /* 0x00000004050a7825 */ /* 0x001fe200078e020a */
[----:B------:R-:W-:-:S04]  /*26b0*/  IADD3 R5, PT, PT, R15, UR4, RZ ;  /* 0x000000040f057c10 */ /* 0x000fc8000fffe0ff */
[----:B------:R0:W2:Y:S01]  /*26c0*/  LDG.E.CONSTANT R17, desc[UR10][R10.64] ;  /* 0x0000000a0a117981 */ /* 0x0000a2000c1e9900 */
[----:B------:R-:W-:-:S04]  /*26d0*/  IMAD.WIDE R20, R6, 0x4, R10 ;  /* 0x0000000406147825 */ /* 0x000fc800078e020a */
[----:B-1----:R-:W-:Y:S01]  /*26e0*/  IMAD.WIDE.U32 R2, R5, 0x4, R2 ;  /* 0x0000000405027825 */ /* 0x002fe200078e0002 */
[----:B------:R1:W3:Y:S03]  /*26f0*/  LDG.E.CONSTANT R25, desc[UR10][R20.64] ;  /* 0x0000000a14197981 */ /* 0x0002e6000c1e9900 */
[C---:B------:R-:W-:Y:S01]  /*2700*/  IMAD.WIDE R22, R6.reuse, 0x4, R20 ;  /* 0x0000000406167825 */ /* 0x040fe200078e0214 */
[----:B------:R-:W2:Y:S04]  /*2710*/  LDG.E.CONSTANT R24, desc[UR10][R2.64] ;  /* 0x0000000a02187981 */ /* 0x000ea8000c1e9900 */
[----:B------:R-:W3:Y:S01]  /*2720*/  LDG.E.CONSTANT R26, desc[UR10][R2.64+0x4] ;  /* 0x0000040a021a7981 */ /* 0x000ee2000c1e9900 */
[----:B------:R-:W-:-:S03]  /*2730*/  IMAD.WIDE R18, R6, 0x4, R22 ;  /* 0x0000000406127825 */ /* 0x000fc600078e0216 */
[----:B------:R-:W4:Y:S01]  /*2740*/  LDG.E.CONSTANT R22, desc[UR10][R22.64] ;  /* 0x0000000a16167981 */ /* 0x000f22000c1e9900 */
[----:B------:R-:W-:-:S03]  /*2750*/  IMAD.WIDE R4, R6, 0x4, R18 ;  /* 0x0000000406047825 */ /* 0x000fc600078e0212 */
[----:B------:R-:W4:Y:S04]  /*2760*/  LDG.E.CONSTANT R27, desc[UR10][R2.64+0x8] ;  /* 0x0000080a021b7981 */ /* 0x000f28000c1e9900 */
[----:B------:R-:W5:Y:S01]  /*2770*/  LDG.E.CONSTANT R18, desc[UR10][R18.64] ;  /* 0x0000000a12127981 */ /* 0x000f62000c1e9900 */
[----:B------:R-:W-:-:S03]  /*2780*/  IMAD.WIDE R8, R6, 0x4, R4 ;  /* 0x0000000406087825 */ /* 0x000fc600078e0204 */
[----:B------:R-:W5:Y:S01]  /*2790*/  LDG.E.CONSTANT R29, desc[UR10][R2.64+0xc] ;  /* 0x00000c0a021d7981 */ /* 0x000f62000c1e9900 */
[----:B0-----:R-:W-:-:S03]  /*27a0*/  IMAD.WIDE R10, R6, 0x4, R8 ;  /* 0x00000004060a7825 */ /* 0x001fc600078e0208 */
[----:B------:R-:W5:Y:S04]  /*27b0*/  LDG.E.CONSTANT R5, desc[UR10][R4.64] ;  /* 0x0000000a04057981 */ /* 0x000f68000c1e9900 */
[----:B------:R-:W5:Y:S01]  /*27c0*/  LDG.E.CONSTANT R30, desc[UR10][R2.64+0x10] ;  /* 0x0000100a021e7981 */ /* 0x000f62000c1e9900 */
[----:B-1----:R-:W-:-:S03]  /*27d0*/  IMAD.WIDE R20, R6, 0x4, R10 ;  /* 0x0000000406147825 */ /* 0x002fc600078e020a */
[----:B------:R-:W5:Y:S04]  /*27e0*/  LDG.E.CONSTANT R8, desc[UR10][R8.64] ;  /* 0x0000000a08087981 */ /* 0x000f68000c1e9900 */
[----:B------:R-:W5:Y:S04]  /*27f0*/  LDG.E.CONSTANT R31, desc[UR10][R2.64+0x14] ;  /* 0x0000140a021f7981 */ /* 0x000f68000c1e9900 */
[----:B------:R-:W5:Y:S04]  /*2800*/  LDG.E.CONSTANT R10, desc[UR10][R10.64] ;  /* 0x0000000a0a0a7981 */ /* 0x000f68000c1e9900 */
[----:B------:R-:W5:Y:S04]  /*2810*/  LDG.E.CONSTANT R23, desc[UR10][R2.64+0x18] ;  /* 0x0000180a02177981 */ /* 0x000f68000c1e9900 */
[----:B------:R-:W5:Y:S04]  /*2820*/  LDG.E.CONSTANT R20, desc[UR10][R20.64] ;  /* 0x0000000a14147981 */ /* 0x000f68000c1e9900 */
[----:B------:R-:W5:Y:S01]  /*2830*/  LDG.E.CONSTANT R19, desc[UR10][R2.64+0x1c] ;  /* 0x00001c0a02137981 */ /* 0x000f62000c1e9900 */
[----:B------:R-:W-:-:S06]  /*2840*/  UIADD3 UR4, UPT, UPT, UR4, 0x8, URZ ;  /* 0x0000000804047890 */ /* 0x000fcc000fffe0ff */
[----:B------:R-:W-:Y:S01]  /*2850*/  ISETP.NE.AND P0, PT, R16, UR4, PT ;  /* 0x0000000410007c0c */ /* 0x000fe2000bf05270 */
[----:B--2---:R-:W-:-:S04]  /*2860*/  FFMA R24, R17, R24, R14 ;  /* 0x0000001811187223 */ /* 0x004fc8000000000e */
[----:B---3--:R-:W-:-:S04]  /*2870*/  FFMA R25, R25, R26, R24 ;  /* 0x0000001a19197223 */ /* 0x008fc80000000018 */
[----:B----4-:R-:W-:-:S04]  /*2880*/  FFMA R25, R22, R27, R25 ;  /* 0x0000001b16197223 */ /* 0x010fc80000000019 */
[----:B-----5:R-:W-:-:S04]  /*2890*/  FFMA R18, R18, R29, R25 ;  /* 0x0000001d12127223 */ /* 0x020fc80000000019 */
[----:B------:R-:W-:-:S04]  /*28a0*/  FFMA R5, R5, R30, R18 ;  /* 0x0000001e05057223 */ /* 0x000fc80000000012 */
[----:B------:R-:W-:-:S04]  /*28b0*/  FFMA R5, R8, R31, R5 ;  /* 0x0000001f08057223 */ /* 0x000fc80000000005 */
[----:B------:R-:W-:-:S04]  /*28c0*/  FFMA R5, R10, R23, R5 ;  /* 0x000000170a057223 */ /* 0x000fc80000000005 */
[----:B------:R-:W-:Y:S01]  /*28d0*/  FFMA R14, R20, R19, R5 ;  /* 0x00000013140e7223 */ /* 0x000fe20000000005 */
[----:B------:R-:W-:Y:S06]  /*28e0*/  @P0 BRA `(.L_x_11) ;  /* 0xfffffffc00600947 */ /* 0x000fec000383ffff */
.L_x_10:
[----:B------:R-:W-:Y:S05]  /*28f0*/  @!P1 BRA `(.L_x_9) ;  /* 0x0000000000fc9947 */ /* 0x000fea0003800000 */
[----:B------:R-:W-:Y:S02]  /*2900*/  ISETP.GE.U32.AND P1, PT, R28, 0x4, PT ;  /* 0x000000041c00780c */ /* 0x000fe40003f26070 */
[----:B------:R-:W-:-:S04]  /*2910*/  LOP3.LUT R24, R0, 0x3, RZ, 0xc0, !PT ;  /* 0x0000000300187812 */ /* 0x000fc800078ec0ff */
[----:B------:R-:W-:-:S07]  /*2920*/  ISETP.NE.AND P0, PT, R24, RZ, PT ;  /* 0x000000ff1800720c */ /* 0x000fce0003f05270 */
[----:B------:R-:W-:Y:S06]  /*2930*/  @!P1 BRA `(.L_x_12) ;  /* 0x00000000006c9947 */ /* 0x000fec0003800000 */
[----:B------:R-:W0:Y:S01]  /*2940*/  LDC.64 R4, c[0x0][0x380] ;  /* 0x0000e000ff047b82 */ /* 0x000e220000000a00 */
[----:B------:R-:W1:Y:S01]  /*2950*/  LDCU.64 UR4, c[0x0][0x388] ;  /* 0x00007100ff0477ac */ /* 0x000e620008000a00 */
[----:B------:R-:W-:Y:S01]  /*2960*/  IMAD R3, R16, R6, R13 ;  /* 0x0000000610037224 */ /* 0x000fe200078e020d */
[----:B------:R-:W-:-:S05]  /*2970*/  IADD3 R11, PT, PT, R15, R16, RZ ;  /* 0x000000100f0b7210 */ /* 0x000fca0007ffe0ff */
[----:B------:R-:W2:Y:S01]  /*2980*/  LDC.64 R8, c[0x0][0x388] ;  /* 0x0000e200ff087b82 */ /* 0x000ea20000000a00 */
[----:B0-----:R-:W-:Y:S01]  /*2990*/  IMAD.WIDE R4, R3, 0x4, R4 ;  /* 0x0000000403047825 */ /* 0x001fe200078e0204 */
[----:B------:R-:W-:-:S04]  /*29a0*/  IADD3 R3, P1, PT, R15, R16, RZ ;  /* 0x000000100f037210 */ /* 0x000fc80007f3e0ff */
[----:B------:R-:W-:Y:S02]  /*29b0*/  IADD3.X R18, PT, PT, RZ, RZ, RZ, P1, !PT ;  /* 0x000000ffff127210 */ /* 0x000fe40000ffe4ff */
[----:B-1----:R-:W-:Y:S01]  /*29c0*/  LEA R2, P1, R3, UR4, 0x2 ;  /* 0x0000000403027c11 */ /* 0x002fe2000f8210ff */
[----:B--2---:R-:W-:-:S03]  /*29d0*/  IMAD.WIDE.U32 R8, R11, 0x4, R8 ;  /* 0x000000040b087825 */ /* 0x004fc600078e0008 */
[----:B------:R-:W-:Y:S01]  /*29e0*/  LEA.HI.X R3, R3, UR5, R18, 0x2, P1 ;  /* 0x0000000503037c11 */ /* 0x000fe200088f1412 */
[C---:B------:R-:W-:Y:S02]  /*29f0*/  IMAD.WIDE R10, R6.reuse, 0x4, R4 ;  /* 0x00000004060a7825 */ /* 0x040fe400078e0204 */
[----:B------:R-:W2:Y:S04]  /*2a00*/  LDG.E.CONSTANT R8, desc[UR10][R8.64] ;  /* 0x0000000a08087981 */ /* 0x000ea8000c1e9900 */
[----:B------:R-:W2:Y:S01]  /*2a10*/  LDG.E.CONSTANT R5, desc[UR10][R4.64] ;  /* 0x0000000a04057981 */ /* 0x000ea2000c1e9900 */
[----:B------:R-:W-:-:S03]  /*2a20*/  IMAD.WIDE R18, R6, 0x4, R10 ;  /* 0x0000000406127825 */ /* 0x000fc600078e020a */
[----:B------:R-:W3:Y:S04]  /*2a30*/  LDG.E.CONSTANT R11, desc[UR10][R10.64] ;  /* 0x0000000a0a0b7981 */ /* 0x000ee8000c1e9900 */
[----:B------:R-:W3:Y:S01]  /*2a40*/  LDG.E.CONSTANT R17, desc[UR10][R2.64+0x4] ;  /* 0x0000040a02117981 */ /* 0x000ee2000c1e9900 */
[----:B------:R-:W-:-:S03]  /*2a50*/  IMAD.WIDE R20, R6, 0x4, R18 ;  /* 0x0000000406147825 */ /* 0x000fc600078e0212 */
[----:B------:R-:W4:Y:S04]  /*2a60*/  LDG.E.CONSTANT R23, desc[UR10][R18.64] ;  /* 0x0000000a12177981 */ /* 0x000f28000c1e9900 */
[----:B------:R-:W4:Y:S04]  /*2a70*/  LDG.E.CONSTANT R22, desc[UR10][R2.64+0x8] ;  /* 0x0000080a02167981 */ /* 0x000f28000c1e9900 */
[----:B------:R-:W5:Y:S04]  /*2a80*/  LDG.E.CONSTANT R25, desc[UR10][R2.64+0xc] ;  /* 0x00000c0a02197981 */ /* 0x000f68000c1e9900 */
[----:B------:R-:W5:Y:S01]  /*2a90*/  LDG.E.CONSTANT R21, desc[UR10][R20.64] ;  /* 0x0000000a14157981 */ /* 0x000f62000c1e9900 */
[----:B------:R-:W-:Y:S01]  /*2aa0*/  IADD3 R16, PT, PT, R16, 0x4, RZ ;  /* 0x0000000410107810 */ /* 0x000fe20007ffe0ff */
[----:B--2---:R-:W-:-:S04]  /*2ab0*/  FFMA R14, R5, R8, R14 ;  /* 0x00000008050e7223 */ /* 0x004fc8000000000e */
[----:B---3--:R-:W-:-:S04]  /*2ac0*/  FFMA R14, R11, R17, R14 ;  /* 0x000000110b0e7223 */ /* 0x008fc8000000000e */
[----:B----4-:R-:W-:-:S04]  /*2ad0*/  FFMA R14, R23, R22, R14 ;  /* 0x00000016170e7223 */ /* 0x010fc8000000000e */
[----:B-----5:R-:W-:-:S07]  /*2ae0*/  FFMA R14, R21, R25, R14 ;  /* 0x00000019150e7223 */ /* 0x020fce000000000e */
.L_x_12:
[----:B------:R-:W-:Y:S05]  /*2af0*/  @!P0 BRA `(.L_x_9) ;  /* 0x00000000007c8947 */ /* 0x000fea0003800000 */
[----:B------:R-:W-:Y:S01]  /*2b00*/  ISETP.NE.AND P1, PT, R24, 0x1, PT ;  /* 0x000000011800780c */ /* 0x000fe20003f25270 */
[----:B------:R-:W0:Y:S01]  /*2b10*/  LDC.64 R18, c[0x0][0x388] ;  /* 0x0000e200ff127b82 */ /* 0x000e220000000a00 */
[----:B------:R-:W-:-:S04]  /*2b20*/  LOP3.LUT R0, R0, 0x1, RZ, 0xc0, !PT ;  /* 0x0000000100007812 */ /* 0x000fc800078ec0ff */
[----:B------:R-:W-:-:S03]  /*2b30*/  ISETP.NE.U32.AND P0, PT, R0, 0x1, PT ;  /* 0x000000010000780c */ /* 0x000fc60003f05070 */
[----:B------:R-:W1:Y:S04]  /*2b40*/  LDC.64 R10, c[0x0][0x380] ;  /* 0x0000e000ff0a7b82 */ /* 0x000e680000000a00 */
[CC--:B------:R-:W-:Y:S02]  /*2b50*/  @P1 IADD3 R17, PT, PT, R15.reuse, R16.reuse, RZ ;  /* 0x000000100f111210 */ /* 0x0c0fe40007ffe0ff */
[----:B------:R-:W-:Y:S02]  /*2b60*/  @P1 IADD3 R0, P2, PT, R15, R16, RZ ;  /* 0x000000100f001210 */ /* 0x000fe40007f5e0ff */
[----:B------:R-:W2:Y:S02]  /*2b70*/  @P1 LDC.64 R8, c[0x0][0x388] ;  /* 0x0000e200ff081b82 */ /* 0x000ea40000000a00 */
[----:B------:R-:W-:-:S06]  /*2b80*/  @P1 IADD3.X R20, PT, PT, RZ, RZ, RZ, P2, !PT ;  /* 0x000000ffff141210 */ /* 0x000fcc00017fe4ff */
[----:B------:R-:W3:Y:S01]  /*2b90*/  LDC.64 R4, c[0x0][0x380] ;  /* 0x0000e000ff047b82 */ /* 0x000ee20000000a00 */
[----:B0-----:R-:W-:-:S04]  /*2ba0*/  @P1 IMAD.WIDE.U32 R18, R17, 0x4, R18 ;  /* 0x0000000411121825 */ /* 0x001fc800078e0012 */
[C---:B------:R-:W-:Y:S01]  /*2bb0*/  @P1 IMAD R17, R16.reuse, R6, R13 ;  /* 0x0000000610111224 */ /* 0x040fe200078e020d */
[----:B------:R-:W-:Y:S01]  /*2bc0*/  @P1 IADD3 R16, PT, PT, R16, 0x2, RZ ;  /* 0x0000000210101810 */ /* 0x000fe20007ffe0ff */
[----:B------:R-:W4:Y:S01]  /*2bd0*/  @P1 LDG.E.CONSTANT R18, desc[UR10][R18.64] ;  /* 0x0000000a12121981 */ /* 0x000f22000c1e9900 */
[----:B------:R-:W0:Y:S01]  /*2be0*/  LDC.64 R2, c[0x0][0x388] ;  /* 0x0000e200ff027b82 */ /* 0x000e220000000a00 */
[----:B-1----:R-:W-:Y:S01]  /*2bf0*/  @P1 IMAD.WIDE R10, R17, 0x4, R10 ;  /* 0x00000004110a1825 */ /* 0x002fe200078e020a */
[----:B------:R-:W-:-:S03]  /*2c00*/  @!P0 IADD3 R21, PT, PT, R15, R16, RZ ;  /* 0x000000100f158210 */ /* 0x000fc60007ffe0ff */
[----:B------:R-:W-:Y:S01]  /*2c10*/  @!P0 IMAD R15, R16, R6, R13 ;  /* 0x00000006100f8224 */ /* 0x000fe200078e020d */
[----:B------:R-:W4:Y:S01]  /*2c20*/  @P1 LDG.E.CONSTANT R23, desc[UR10][R10.64] ;  /* 0x0000000a0a171981 */ /* 0x000f22000c1e9900 */
[----:B--2---:R-:W-:Y:S01]  /*2c30*/  @P1 LEA R8, P2, R0, R8, 0x2 ;  /* 0x0000000800081211 */ /* 0x004fe200078410ff */
[----:B------:R-:W-:-:S03]  /*2c40*/  @P1 IMAD.WIDE R16, R6, 0x4, R10 ;  /* 0x0000000406101825 */ /* 0x000fc600078e020a */
[----:B------:R-:W-:-:S03]  /*2c50*/  @P1 LEA.HI.X R9, R0, R9, R20, 0x2, P2 ;  /* 0x0000000900091211 */ /* 0x000fc600010f1414 */
[----:B------:R-:W2:Y:S01]  /*2c60*/  @P1 LDG.E.CONSTANT R17, desc[UR10][R16.64] ;  /* 0x0000000a10111981 */ /* 0x000ea2000c1e9900 */
[----:B---3--:R-:W-:-:S03]  /*2c70*/  @!P0 IMAD.WIDE R4, R15, 0x4, R4 ;  /* 0x000000040f048825 */ /* 0x008fc600078e0204 */
[----:B------:R-:W2:Y:S04]  /*2c80*/  @P1 LDG.E.CONSTANT R8, desc[UR10][R8.64+0x4] ;  /* 0x0000040a08081981 */ /* 0x000ea8000c1e9900 */
[----:B------:R-:W3:Y:S01]  /*2c90*/  @!P0 LDG.E.CONSTANT R5, desc[UR10][R4.64] ;  /* 0x0000000a04058981 */ /* 0x000ee2000c1e9900 */
[----:B0-----:R-:W-:-:S06]  /*2ca0*/  @!P0 IMAD.WIDE.U32 R2, R21, 0x4, R2 ;  /* 0x0000000415028825 */ /* 0x001fcc00078e0002 */
[----:B------:R-:W3:Y:S01]  /*2cb0*/  @!P0 LDG.E.CONSTANT R2, desc[UR10][R2.64] ;  /* 0x0000000a02028981 */ /* 0x000ee2000c1e9900 */
[----:B----4-:R-:W-:-:S04]  /*2cc0*/  @P1 FFMA R18, R23, R18, R14 ;  /* 0x0000001217121223 */ /* 0x010fc8000000000e */
[----:B--2---:R-:W-:-:S04]  /*2cd0*/  @P1 FFMA R14, R17, R8, R18 ;  /* 0x00000008110e1223 */ /* 0x004fc80000000012 */
[----:B---3--:R-:W-:-:S07]  /*2ce0*/  @!P0 FFMA R14, R5, R2, R14 ;  /* 0x00000002050e8223 */ /* 0x008fce000000000e */
.L_x_9:
[----:B------:R-:W0:Y:S01]  /*2cf0*/  LDC.64 R2, c[0x0][0x390] ;  /* 0x0000e400ff027b82 */ /* 0x000e220000000a00 */
[----:B------:R-:W-:-:S04]  /*2d00*/  IMAD R7, R13, R7, R12 ;  /* 0x000000070d077224 */ /* 0x000fc800078e020c */
[----:B0-----:R-:W-:-:S05]  /*2d10*/  IMAD.WIDE R2, R7, 0x4, R2 ;  /* 0x0000000407027825 */ /* 0x001fca00078e0202 */
[----:B------:R-:W-:Y:S01]  /*2d20*/  STG.E desc[UR10][R2.64], R14 ;  /* 0x0000000e02007986 */ /* 0x000fe2000c10190a */
[----:B------:R-:W-:Y:S05]  /*2d30*/  EXIT ;  /* 0x000000000000794d */ /* 0x000fea0003800000 */
.L_x_13:
[----:B------:R-:W-:-:S00]  /*2d40*/  BRA `(.L_x_13) ;  /* 0xfffffffc00fc7947 */ /* 0x000fc0000383ffff */
[----:B------:R-:W-:-:S00]  /*2d50*/  NOP ;  /* 0x0000000000007918 */ /* 0x000fc00000000000 */
        /* <DEDUP_REMOVED lines=10> */
.L_x_69:


//--------------------- .text._Z7aTb_gpuPKfS0_Pfiii --------------------------
	.section	.text._Z7aTb_gpuPKfS0_Pfiii,"ax",@progbits
	.align	128
        .global         _Z7aTb_gpuPKfS0_Pfiii
        .type           _Z7aTb_gpuPKfS0_Pfiii,@function
        .size           _Z7aTb_gpuPKfS0_Pfiii,(.L_x_70 - _Z7aTb_gpuPKfS0_Pfiii)
        .other          _Z7aTb_gpuPKfS0_Pfiii,@"STO_CUDA_ENTRY STV_DEFAULT"
_Z7aTb_gpuPKfS0_Pfiii:
.text._Z7aTb_gpuPKfS0_Pfiii:
        /* <DEDUP_REMOVED lines=12> */
[----:B------:R-:W0:Y:S01]  /*00c0*/  S2R R5, SR_TID.X ;  /* 0x0000000000057919 */ /* 0x000e220000002100 */
[----:B------:R-:W1:Y:S01]  /*00d0*/  LDCU UR5, c[0x0][0x364] ;  /* 0x00006c80ff0577ac */ /* 0x000e620008000800 */
[----:B------:R-:W1:Y:S01]  /*00e0*/  S2R R2, SR_CTAID.Y ;  /* 0x0000000000027919 */ /* 0x000e620000002600 */
[----:B------:R-:W2:Y:S01]  /*00f0*/  S2R R7, SR_TID.Y ;  /* 0x0000000000077919 */ /* 0x000ea20000002200 */
[----:B0-----:R-:W-:Y:S02]  /*0100*/  IMAD R0, R0, UR4, R5 ;  /* 0x0000000400007c24 */ /* 0x001fe4000f8e0205 */
[----:B-1----:R-:W-:-:S03]  /*0110*/  IMAD R2, R2, UR5, RZ ;  /* 0x0000000502027c24 */ /* 0x002fc6000f8e02ff */
[----:B------:R-:W-:Y:S02]  /*0120*/  SHF.L.U32 R0, R0, 0x2, RZ ;  /* 0x0000000200007819 */ /* 0x000fe400000006ff */
[----:B--2---:R-:W-:-:S04]  /*0130*/  LEA R2, R2, R7, 0x2 ;  /* 0x0000000702027211 */ /* 0x004fc800078e10ff */
        /* <DEDUP_REMOVED lines=9> */
[----:B------:R-:W-:Y:S02]  /*01d0*/  CS2R R12, SRZ ;  /* 0x00000000000c7805 */ /* 0x000fe4000001ff00 */
[----:B------:R-:W-:-:S02]  /*01e0*/  CS2R R10, SRZ ;  /* 0x00000000000a7805 */ /* 0x000fc4000001ff00 */
[----:B------:R-:W-:Y:S02]  /*01f0*/  MOV R28, RZ ;  /* 0x000000ff001c7202 */ /* 0x000fe40000000f00 */
[----:B------:R-:W-:Y:S02]  /*0200*/  CS2R R20, SRZ ;  /* 0x0000000000147805 */ /* 0x000fe4000001ff00 */
[----:B------:R-:W-:Y:S01]  /*0210*/  MOV R22, RZ ;  /* 0x000000ff00167202 */ /* 0x000fe20000000f00 */
[----:B------:R-:W-:Y:S06]  /*0220*/  @!P0 BRA `(.L_x_16) ;  /* 0x00000008002c8947 */ /* 0x000fec0003800000 */
[----:B------:R-:W0:Y:S01]  /*0230*/  S2UR UR5, SR_CgaCtaId ;  /* 0x00000000000579c3 */ /* 0x000e220000008800 */
[----:B------:R-:W-:Y:S01]  /*0240*/  UMOV UR4, 0x400 ;  /* 0x0000040000047882 */ /* 0x000fe20000000000 */
[----:B------:R-:W-:Y:S01]  /*0250*/  MOV R22, RZ ;  /* 0x000000ff00167202 */ /* 0x000fe20000000f00 */
[----:B------:R-:W-:Y:S01]  /*0260*/  UIADD3 UR4, UPT, UPT, UR4, 0x1c00, URZ ;  /* 0x00001c0004047890 */ /* 0x000fe2000fffe0ff */
[----:B------:R-:W-:Y:S02]  /*0270*/  CS2R R20, SRZ ;  /* 0x0000000000147805 */ /* 0x000fe4000001ff00 */
[----:B------:R-:W-:Y:S02]  /*0280*/  MOV R19, RZ ;  /* 0x000000ff00137202 */ /* 0x000fe40000000f00 */
[----:B------:R-:W-:Y:S02]  /*0290*/  CS2R R12, SRZ ;  /* 0x00000000000c7805 */ /* 0x000fe4000001ff00 */
[----:B------:R-:W-:-:S02]  /*02a0*/  MOV R28, RZ ;  /* 0x000000ff001c7202 */ /* 0x000fc40000000f00 */
[----:B------:R-:W-:Y:S02]  /*02b0*/  CS2R R10, SRZ ;  /* 0x00000000000a7805 */ /* 0x000fe4000001ff00 */
[----:B------:R-:W-:Y:S02]  /*02c0*/  MOV R27, RZ ;  /* 0x000000ff001b7202 */ /* 0x000fe40000000f00 */
[----:B------:R-:W-:Y:S02]  /*02d0*/  CS2R R8, SRZ ;  /* 0x0000000000087805 */ /* 0x000fe4000001ff00 */
[----:B------:R-:W-:Y:S02]  /*02e0*/  CS2R R4, SRZ ;  /* 0x0000000000047805 */ /* 0x000fe4000001ff00 */
[----:B------:R-:W-:Y:S01]  /*02f0*/  CS2R R6, SRZ ;  /* 0x0000000000067805 */ /* 0x000fe2000001ff00 */
[----:B0-----:R-:W-:-:S03]  /*0300*/  ULEA UR5, UR5, UR4, 0x18 ;  /* 0x0000000405057291 */ /* 0x001fc6000f8ec0ff */
[----:B------:R-:W-:-:S09]  /*0310*/  UMOV UR4, URZ ;  /* 0x000000ff00047c82 */ /* 0x000fd20008000000 */
.L_x_18:
[----:B------:R-:W0:Y:S01]  /*0320*/  S2R R23, SR_TID.X ;  /* 0x0000000000177919 */ /* 0x000e220000002100 */
[----:B------:R-:W1:Y:S08]  /*0330*/  LDC R3, c[0x0][0x39c] ;  /* 0x0000e700ff037b82 */ /* 0x000e700000000800 */
[----:B------:R-:W2:Y:S01]  /*0340*/  LDC.64 R24, c[0x0][0x380] ;  /* 0x0000e000ff187b82 */ /* 0x000ea20000000a00 */
[----:B0-----:R-:W-:-:S05]  /*0350*/  IADD3 R14, PT, PT, R23, UR4, RZ ;  /* 0x00000004170e7c10 */ /* 0x001fca000fffe0ff */
[----:B-1----:R-:W-:-:S04]  /*0360*/  IMAD R15, R14, R3, R2 ;  /* 0x000000030e0f7224 */ /* 0x002fc800078e0202 */
[----:B--2---:R-:W-:-:S05]  /*0370*/  IMAD.WIDE R24, R15, 0x4, R24 ;  /* 0x000000040f187825 */ /* 0x004fca00078e0218 */
[----:B------:R-:W2:Y:S04]  /*0380*/  LDG.E.CONSTANT R14, desc[UR14][R24.64] ;  /* 0x0000000e180e7981 */ /* 0x000ea8000c1e9900 */
[----:B------:R-:W3:Y:S01]  /*0390*/  LDG.E.CONSTANT R18, desc[UR14][R24.64+0x40] ;  /* 0x0000400e18127981 */ /* 0x000ee2000c1e9900 */
[----:B------:R-:W0:Y:S01]  /*03a0*/  S2UR UR12, SR_CgaCtaId ;  /* 0x00000000000c79c3 */ /* 0x000e220000008800 */
[----:B------:R-:W-:Y:S01]  /*03b0*/  UMOV UR11, 0x400 ;  /* 0x00000400000b7882 */ /* 0x000fe20000000000 */
[----:B------:R-:W1:Y:S01]  /*03c0*/  S2R R17, SR_TID.Y ;  /* 0x0000000000117919 */ /* 0x000e620000002200 */
[----:B------:R-:W-:Y:S01]  /*03d0*/  UIADD3 UR6, UPT, UPT, UR11, 0x400, URZ ;  /* 0x000004000b067890 */ /* 0x000fe2000fffe0ff */
[----:B------:R-:W4:Y:S01]  /*03e0*/  LDG.E.CONSTANT R26, desc[UR14][R24.64+0xc0] ;  /* 0x0000c00e181a7981 */ /* 0x000f22000c1e9900 */
[----:B0-----:R-:W-:-:S02]  /*03f0*/  ULEA UR13, UR12, UR11, 0x18 ;  /* 0x0000000b0c0d7291 */ /* 0x001fc4000f8ec0ff */
[----:B------:R-:W-:-:S04]  /*0400*/  ULEA UR6, UR12, UR6, 0x18 ;  /* 0x000000060c067291 */ /* 0x000fc8000f8ec0ff */
[C---:B------:R-:W-:Y:S02]  /*0410*/  LEA R15, R23.reuse, UR13, 0x6 ;  /* 0x0000000d170f7c11 */ /* 0x040fe4000f8e30ff */
[----:B------:R-:W-:Y:S02]  /*0420*/  LEA R29, R23, UR6, 0x6 ;  /* 0x00000006171d7c11 */ /* 0x000fe4000f8e30ff */
[----:B-1----:R-:W-:-:S04]  /*0430*/  SHF.L.U32 R16, R17, 0x2, RZ ;  /* 0x0000000211107819 */ /* 0x002fc800000006ff */
[C---:B------:R-:W-:Y:S02]  /*0440*/  IADD3 R15, PT, PT, R16.reuse, R15, RZ ;  /* 0x0000000f100f7210 */ /* 0x040fe40007ffe0ff */
[----:B------:R-:W-:-:S03]  /*0450*/  IADD3 R29, PT, PT, R16, R29, RZ ;  /* 0x0000001d101d7210 */ /* 0x000fc60007ffe0ff */
[----:B--2---:R-:W-:Y:S04]  /*0460*/  STS [R15], R14 ;  /* 0x0000000e0f007388 */ /* 0x004fe80000000800 */
[----:B---3--:R0:W-:Y:S04]  /*0470*/  STS [R29], R18 ;  /* 0x000000121d007388 */ /* 0x0081e80000000800 */
[----:B0-----:R0:W2:Y:S01]  /*0480*/  LDG.E.CONSTANT R29, desc[UR14][R24.64+0x80] ;  /* 0x0000800e181d7981 */ /* 0x0010a2000c1e9900 */
[----:B------:R-:W-:-:S04]  /*0490*/  UIADD3 UR7, UPT, UPT, UR11, 0x800, URZ ;  /* 0x000008000b077890 */ /* 0x000fc8000fffe0ff */
[----:B------:R-:W-:-:S06]  /*04a0*/  ULEA UR7, UR12, UR7, 0x18 ;  /* 0x000000070c077291 */ /* 0x000fcc000f8ec0ff */
[----:B------:R-:W-:Y:S01]  /*04b0*/  LEA R15, R23, UR7, 0x6 ;  /* 0x00000007170f7c11 */ /* 0x000fe2000f8e30ff */
[----:B------:R-:W-:-:S03]  /*04c0*/  UIADD3 UR8, UPT, UPT, UR11, 0xc00, URZ ;  /* 0x00000c000b087890 */ /* 0x000fc6000fffe0ff */
[----:B0-----:R-:W-:Y:S02]  /*04d0*/  IADD3 R24, PT, PT, R16, R15, RZ ;  /* 0x0000000f10187210 */ /* 0x001fe40007ffe0ff */
[----:B------:R-:W0:Y:S01]  /*04e0*/  LDC.64 R14, c[0x0][0x388] ;  /* 0x0000e200ff0e7b82 */ /* 0x000e220000000a00 */
[----:B------:R-:W-:-:S06]  /*04f0*/  ULEA UR8, UR12, UR8, 0x18 ;  /* 0x000000080c087291 */ /* 0x000fcc000f8ec0ff */
[----:B------:R-:W-:-:S04]  /*0500*/  LEA R18, R23, UR8, 0x6 ;  /* 0x0000000817127c11 */ /* 0x000fc8000f8e30ff */
[----:B------:R-:W-:Y:S02]  /*0510*/  IADD3 R25, PT, PT, R16, R18, RZ ;  /* 0x0000001210197210 */ /* 0x000fe40007ffe0ff */
[----:B------:R-:W-:-:S05]  /*0520*/  IADD3 R18, PT, PT, R17, UR4, RZ ;  /* 0x0000000411127c10 */ /* 0x000fca000fffe0ff */
[----:B------:R-:W-:-:S04]  /*0530*/  IMAD R18, R18, R3, R0 ;  /* 0x0000000312127224 */ /* 0x000fc800078e0200 */
[----:B0-----:R-:W-:-:S05]  /*0540*/  IMAD.WIDE R14, R18, 0x4, R14 ;  /* 0x00000004120e7825 */ /* 0x001fca00078e020e */
[----:B------:R-:W3:Y:S04]  /*0550*/  LDG.E.CONSTANT R18, desc[UR14][R14.64+0x4] ;  /* 0x0000040e0e127981 */ /* 0x000ee8000c1e9900 */
[----:B--2---:R-:W-:Y:S04]  /*0560*/  STS [R24], R29 ;  /* 0x0000001d18007388 */ /* 0x004fe80000000800 */
[----:B----4-:R0:W-:Y:S04]  /*0570*/  STS [R25], R26 ;  /* 0x0000001a19007388 */ /* 0x0101e80000000800 */
[----:B0-----:R-:W2:Y:S01]  /*0580*/  LDG.E.CONSTANT R25, desc[UR14][R14.64] ;  /* 0x0000000e0e197981 */ /* 0x001ea2000c1e9900 */
[----:B------:R-:W-:-:S02]  /*0590*/  UIADD3 UR9, UPT, UPT, UR11, 0x1000, URZ ;  /* 0x000010000b097890 */ /* 0x000fc4000fffe0ff */
[----:B------:R-:W-:Y:S02]  /*05a0*/  UIADD3 UR10, UPT, UPT, UR11, 0x1400, URZ ;  /* 0x000014000b0a7890 */ /* 0x000fe4000fffe0ff */
[----:B------:R-:W-:Y:S02]  /*05b0*/  ULEA UR9, UR12, UR9, 0x18 ;  /* 0x000000090c097291 */ /* 0x000fe4000f8ec0ff */
[----:B------:R-:W-:-:S04]  /*05c0*/  ULEA UR10, UR12, UR10, 0x18 ;  /* 0x0000000a0c0a7291 */ /* 0x000fc8000f8ec0ff */
[----:B------:R-:W-:-:S04]  /*05d0*/  LEA R24, R17, UR9, 0x6 ;  /* 0x0000000911187c11 */ /* 0x000fc8000f8e30ff */
[----:B------:R-:W-:Y:S02]  /*05e0*/  LEA R29, R23, R24, 0x2 ;  /* 0x00000018171d7211 */ /* 0x000fe400078e10ff */
[----:B------:R-:W-:-:S04]  /*05f0*/  LEA R24, R17, UR10, 0x6 ;  /* 0x0000000a11187c11 */ /* 0x000fc8000f8e30ff */
[----:B------:R-:W-:Y:S02]  /*0600*/  LEA R26, R23, R24, 0x2 ;  /* 0x00000018171a7211 */ /* 0x000fe400078e10ff */
[----:B------:R-:W4:Y:S04]  /*0610*/  LDG.E.CONSTANT R24, desc[UR14][R14.64+0x8] ;  /* 0x0000080e0e187981 */ /* 0x000f28000c1e9900 */
[----:B--2---:R-:W-:Y:S04]  /*0620*/  STS [R29], R25 ;  /* 0x000000191d007388 */ /* 0x004fe80000000800 */
[----:B---3--:R0:W-:Y:S04]  /*0630*/  STS [R26], R18 ;  /* 0x000000121a007388 */ /* 0x0081e80000000800 */
[----:B0-----:R0:W2:Y:S01]  /*0640*/  LDG.E.CONSTANT R26, desc[UR14][R14.64+0xc] ;  /* 0x00000c0e0e1a7981 */ /* 0x0010a2000c1e9900 */
[----:B------:R-:W-:-:S04]  /*0650*/  UIADD3 UR11, UPT, UPT, UR11, 0x1800, URZ ;  /* 0x000018000b0b7890 */ /* 0x000fc8000fffe0ff */
[----:B------:R-:W-:Y:S01]  /*0660*/  ULEA UR11, UR12, UR11, 0x18 ;  /* 0x0000000b0c0b7291 */ /* 0x000fe2000f8ec0ff */
[----:B------:R-:W1:Y:S05]  /*0670*/  LDCU UR12, c[0x0][0x3a0] ;  /* 0x00007400ff0c77ac */ /* 0x000e6a0008000800 */
[C---:B------:R-:W-:Y:S02]  /*0680*/  LEA R18, R17.reuse, UR11, 0x6 ;  /* 0x0000000b11127c11 */ /* 0x040fe4000f8e30ff */
[----:B------:R-:W-:Y:S02]  /*0690*/  LEA R17, R17, UR5, 0x6 ;  /* 0x0000000511117c11 */ /* 0x000fe4000f8e30ff */
[----:B------:R-:W-:-:S02]  /*06a0*/  LEA R25, R23, R18, 0x2 ;  /* 0x0000001217197211 */ /* 0x000fc400078e10ff */
[----:B------:R-:W-:-:S03]  /*06b0*/  LEA R29, R23, R17, 0x2 ;  /* 0x00000011171d7211 */ /* 0x000fc600078e10ff */
[----:B----4-:R3:W-:Y:S01]  /*06c0*/  STS [R25], R24 ;  /* 0x0000001819007388 */ /* 0x0107e20000000800 */
[C---:B0-----:R-:W-:Y:S01]  /*06d0*/  LEA R14, R23.reuse, UR5, 0x2 ;  /* 0x00000005170e7c11 */ /* 0x041fe2000f8e10ff */
[----:B------:R-:W-:Y:S01]  /*06e0*/  UIADD3 UR4, UPT, UPT, UR4, 0x10, URZ ;  /* 0x0000001004047890 */ /* 0x000fe2000fffe0ff */
[C---:B------:R-:W-:Y:S02]  /*06f0*/  LEA R18, R23.reuse, UR10, 0x2 ;  /* 0x0000000a17127c11 */ /* 0x040fe4000f8e10ff */
[----:B------:R-:W-:Y:S02]  /*0700*/  IADD3 R14, PT, PT, R14, 0x40, RZ ;  /* 0x000000400e0e7810 */ /* 0x000fe40007ffe0ff */
[C---:B------:R-:W-:Y:S01]  /*0710*/  LEA R15, R23.reuse, UR11, 0x2 ;  /* 0x0000000b170f7c11 */ /* 0x040fe2000f8e10ff */
[----:B-1----:R-:W-:Y:S01]  /*0720*/  UISETP.GE.AND UP1, UPT, UR4, UR12, UPT ;  /* 0x0000000c0400728c */ /* 0x002fe2000bf26270 */
[----:B------:R-:W-:Y:S01]  /*0730*/  LEA R17, R23, UR9, 0x2 ;  /* 0x0000000917117c11 */ /* 0x000fe2000f8e10ff */
[----:B------:R-:W-:Y:S01]  /*0740*/  UMOV UR9, 0x40 ;  /* 0x0000004000097882 */ /* 0x000fe20000000000 */
[----:B--2---:R3:W-:Y:S01]  /*0750*/  STS [R29], R26 ;  /* 0x0000001a1d007388 */ /* 0x0047e20000000800 */
[----:B------:R-:W-:Y:S07]  /*0760*/  BAR.SYNC.DEFER_BLOCKING 0x0 ;  /* 0x0000000000007b1d */ /* 0x000fee0000010000 */
.L_x_17:
[----:B---3--:R-:W-:Y:S04]  /*0770*/  LDS R29, [R16+UR13] ;  /* 0x0000000d101d7984 */ /* 0x008fe80008000800 */
[----:B------:R-:W0:Y:S04]  /*0780*/  LDS R26, [R17+UR9+-0x40] ;  /* 0xffffc009111a7984 */ /* 0x000e280008000800 */
[----:B------:R-:W1:Y:S04]  /*0790*/  LDS R25, [R18+UR9+-0x40] ;  /* 0xffffc00912197984 */ /* 0x000e680008000800 */
[----:B------:R-:W2:Y:S04]  /*07a0*/  LDS R24, [R15+UR9+-0x40] ;  /* 0xffffc0090f187984 */ /* 0x000ea80008000800 */
[----:B------:R-:W3:Y:S01]  /*07b0*/  LDS R23, [R14+-0x40] ;  /* 0xffffc0000e177984 */ /* 0x000ee20000000800 */
[C---:B0-----:R-:W-:Y:S01]  /*07c0*/  FFMA R13, R29.reuse, R26, R13 ;  /* 0x0000001a1d0d7223 */ /* 0x041fe2000000000d */
[C---:B-1----:R-:W-:Y:S01]  /*07d0*/  FFMA R8, R29.reuse, R25, R8 ;  /* 0x000000191d087223 */ /* 0x042fe20000000008 */
[C---:B--2---:R-:W-:Y:S01]  /*07e0*/  FFMA R7, R29.reuse, R24, R7 ;  /* 0x000000181d077223 */ /* 0x044fe20000000007 */
[----:B---3--:R-:W-:-:S02]  /*07f0*/  FFMA R6, R29, R23, R6 ;  /* 0x000000171d067223 */ /* 0x008fc40000000006 */
[----:B------:R-:W0:Y:S02]  /*0800*/  LDS R29, [R16+UR6] ;  /* 0x00000006101d7984 */ /* 0x000e240008000800 */
[-C--:B0-----:R-:W-:Y:S01]  /*0810*/  FFMA R5, R26, R29.reuse, R5 ;  /* 0x0000001d1a057223 */ /* 0x081fe20000000005 */
[-C--:B------:R-:W-:Y:S01]  /*0820*/  FFMA R4, R25, R29.reuse, R4 ;  /* 0x0000001d19047223 */ /* 0x080fe20000000004 */
[-C--:B------:R-:W-:Y:S01]  /*0830*/  FFMA R9, R24, R29.reuse, R9 ;  /* 0x0000001d18097223 */ /* 0x080fe20000000009 */
[----:B------:R-:W-:Y:S02]  /*0840*/  FFMA R10, R23, R29, R10 ;  /* 0x0000001d170a7223 */ /* 0x000fe4000000000a */
[----:B------:R-:W0:Y:S02]  /*0850*/  LDS R29, [R16+UR7] ;  /* 0x00000007101d7984 */ /* 0x000e240008000800 */
[-C--:B0-----:R-:W-:Y:S01]  /*0860*/  FFMA R11, R26, R29.reuse, R11 ;  /* 0x0000001d1a0b7223 */ /* 0x081fe2000000000b */
[-C--:B------:R-:W-:Y:S01]  /*0870*/  FFMA R12, R25, R29.reuse, R12 ;  /* 0x0000001d190c7223 */ /* 0x080fe2000000000c */
[-C--:B------:R-:W-:Y:S01]  /*0880*/  FFMA R27, R24, R29.reuse, R27 ;  /* 0x0000001d181b7223 */ /* 0x080fe2000000001b */
[----:B------:R-:W-:-:S02]  /*0890*/  FFMA R28, R23, R29, R28 ;  /* 0x0000001d171c7223 */ /* 0x000fc4000000001c */
[----:B------:R-:W0:Y:S02]  /*08a0*/  LDS R29, [R16+UR8] ;  /* 0x00000008101d7984 */ /* 0x000e240008000800 */
[-C--:B0-----:R-:W-:Y:S01]  /*08b0*/  FFMA R19, R26, R29.reuse, R19 ;  /* 0x0000001d1a137223 */ /* 0x081fe20000000013 */
[-C--:B------:R-:W-:Y:S01]  /*08c0*/  FFMA R20, R25, R29.reuse, R20 ;  /* 0x0000001d19147223 */ /* 0x080fe20000000014 */
[-C--:B------:R-:W-:Y:S01]  /*08d0*/  FFMA R21, R24, R29.reuse, R21 ;  /* 0x0000001d18157223 */ /* 0x080fe20000000015 */
[----:B------:R-:W-:Y:S01]  /*08e0*/  FFMA R22, R23, R29, R22 ;  /* 0x0000001d17167223 */ /* 0x000fe20000000016 */
[----:B------:R-:W-:Y:S04]  /*08f0*/  LDS R24, [R17+UR9] ;  /* 0x0000000911187984 */ /* 0x000fe80008000800 */
[----:B------:R-:W0:Y:S04]  /*0900*/  LDS R29, [R16+UR13+0x40] ;  /* 0x0000400d101d7984 */ /* 0x000e280008000800 */
[----:B------:R-:W1:Y:S04]  /*0910*/  LDS R23, [R18+UR9] ;  /* 0x0000000912177984 */ /* 0x000e680008000800 */
[----:B------:R-:W2:Y:S01]  /*0920*/  LDS R26, [R15+UR9] ;  /* 0x000000090f1a7984 */ /* 0x000ea20008000800 */
[----:B------:R-:W-:-:S03]  /*0930*/  UIADD3 UR9, UPT, UPT, UR9, 0x80, URZ ;  /* 0x0000008009097890 */ /* 0x000fc6000fffe0ff */
[----:B------:R3:W4:Y:S01]  /*0940*/  LDS R25, [R14] ;  /* 0x000000000e197984 */ /* 0x0007220000000800 */
[----:B------:R-:W-:Y:S01]  /*0950*/  UISETP.NE.AND UP0, UPT, UR9, 0x440, UPT ;  /* 0x000004400900788c */ /* 0x000fe2000bf05270 */
[----:B---3--:R-:W-:Y:S01]  /*0960*/  IADD3 R14, PT, PT, R14, 0x80, RZ ;  /* 0x000000800e0e7810 */ /* 0x008fe20007ffe0ff */
[C---:B0-----:R-:W-:Y:S01]  /*0970*/  FFMA R13, R29.reuse, R24, R13 ;  /* 0x000000181d0d7223 */ /* 0x041fe2000000000d */
[C---:B-1----:R-:W-:Y:S01]  /*0980*/  FFMA R8, R29.reuse, R23, R8 ;  /* 0x000000171d087223 */ /* 0x042fe20000000008 */
[C---:B--2---:R-:W-:Y:S01]  /*0990*/  FFMA R7, R29.reuse, R26, R7 ;  /* 0x0000001a1d077223 */ /* 0x044fe20000000007 */
[----:B----4-:R-:W-:Y:S02]  /*09a0*/  FFMA R6, R29, R25, R6 ;  /* 0x000000191d067223 */ /* 0x010fe40000000006 */
[----:B------:R-:W0:Y:S02]  /*09b0*/  LDS R29, [R16+UR6+0x40] ;  /* 0x00004006101d7984 */ /* 0x000e240008000800 */
[-C--:B0-----:R-:W-:Y:S01]  /*09c0*/  FFMA R5, R24, R29.reuse, R5 ;  /* 0x0000001d18057223 */ /* 0x081fe20000000005 */
[-C--:B------:R-:W-:Y:S01]  /*09d0*/  FFMA R4, R23, R29.reuse, R4 ;  /* 0x0000001d17047223 */ /* 0x080fe20000000004 */
[-C--:B------:R-:W-:Y:S01]  /*09e0*/  FFMA R9, R26, R29.reuse, R9 ;  /* 0x0000001d1a097223 */ /* 0x080fe20000000009 */
[----:B------:R-:W-:-:S02]  /*09f0*/  FFMA R10, R25, R29, R10 ;  /* 0x0000001d190a7223 */ /* 0x000fc4000000000a */
[----:B------:R-:W0:Y:S02]  /*0a00*/  LDS R29, [R16+UR7+0x40] ;  /* 0x00004007101d7984 */ /* 0x000e240008000800 */
[-C--:B0-----:R-:W-:Y:S01]  /*0a10*/  FFMA R11, R24, R29.reuse, R11 ;  /* 0x0000001d180b7223 */ /* 0x081fe2000000000b */
[-C--:B------:R-:W-:Y:S01]  /*0a20*/  FFMA R12, R23, R29.reuse, R12 ;  /* 0x0000001d170c7223 */ /* 0x080fe2000000000c */
[-C--:B------:R-:W-:Y:S01]  /*0a30*/  FFMA R27, R26, R29.reuse, R27 ;  /* 0x0000001d1a1b7223 */ /* 0x080fe2000000001b */
[----:B------:R-:W-:Y:S02]  /*0a40*/  FFMA R28, R25, R29, R28 ;  /* 0x0000001d191c7223 */ /* 0x000fe4000000001c */
[----:B------:R0:W1:Y:S02]  /*0a50*/  LDS R29, [R16+UR8+0x40] ;  /* 0x00004008101d7984 */ /* 0x0000640008000800 */
[----:B0-----:R-:W-:Y:S01]  /*0a60*/  IADD3 R16, PT, PT, R16, 0x80, RZ ;  /* 0x0000008010107810 */ /* 0x001fe20007ffe0ff */
[-C--:B-1----:R-:W-:Y:S01]  /*0a70*/  FFMA R19, R24, R29.reuse, R19 ;  /* 0x0000001d18137223 */ /* 0x082fe20000000013 */
[-C--:B------:R-:W-:Y:S01]  /*0a80*/  FFMA R20, R23, R29.reuse, R20 ;  /* 0x0000001d17147223 */ /* 0x080fe20000000014 */
[-C--:B------:R-:W-:Y:S01]  /*0a90*/  FFMA R21, R26, R29.reuse, R21 ;  /* 0x0000001d1a157223 */ /* 0x080fe20000000015 */
[----:B------:R-:W-:Y:S01]  /*0aa0*/  FFMA R22, R25, R29, R22 ;  /* 0x0000001d19167223 */ /* 0x000fe20000000016 */
[----:B------:R-:W-:Y:S06]  /*0ab0*/  BRA.U UP0, `(.L_x_17) ;  /* 0xfffffffd002c7547 */ /* 0x000fec000b83ffff */
[----:B------:R-:W-:Y:S06]  /*0ac0*/  BAR.SYNC.DEFER_BLOCKING 0x0 ;  /* 0x0000000000007b1d */ /* 0x000fec0000010000 */
[----:B------:R-:W-:Y:S05]  /*0ad0*/  BRA.U !UP1, `(.L_x_18) ;  /* 0xfffffff909107547 */ /* 0x000fea000b83ffff */
.L_x_16:
[----:B------:R-:W0:Y:S01]  /*0ae0*/  LDC.64 R14, c[0x0][0x390] ;  /* 0x0000e400ff0e7b82 */ /* 0x000e220000000a00 */
[----:B------:R-:W-:-:S05]  /*0af0*/  IMAD R0, R2, R3, R0 ;  /* 0x0000000302007224 */ /* 0x000fca00078e0200 */
[CC--:B------:R-:W-:Y:S01]  /*0b00*/  LEA R25, R3.reuse, R0.reuse, 0x4 ;  /* 0x0000000003197211 */ /* 0x0c0fe200078e20ff */
[----:B0-----:R-:W-:Y:S01]  /*0b10*/  IMAD.WIDE R16, R0, 0x4, R14 ;  /* 0x0000000400107825 */ /* 0x001fe200078e020e */
[----:B------:R-:W-:-:S03]  /*0b20*/  LEA R0, R3, R0, 0x5 ;  /* 0x0000000003007211 */ /* 0x000fc600078e28ff */
[--C-:B------:R-:W-:Y:S01]  /*0b30*/  IMAD.WIDE R24, R25, 0x4, R14.reuse ;  /* 0x0000000419187825 */ /* 0x100fe200078e020e */
[----:B------:R-:W-:Y:S01]  /*0b40*/  LEA R23, R3, R0, 0x4 ;  /* 0x0000000003177211 */ /* 0x000fe200078e20ff */
[----:B------:R-:W-:Y:S02]  /*0b50*/  STG.E desc[UR14][R16.64], R13 ;  /* 0x0000000d10007986 */ /* 0x000fe4000c10190e */
[--C-:B------:R-:W-:Y:S02]  /*0b60*/  IMAD.WIDE R2, R0, 0x4, R14.reuse ;  /* 0x0000000400027825 */ /* 0x100fe400078e020e */
[----:B------:R-:W-:Y:S02]  /*0b70*/  STG.E desc[UR14][R16.64+0x4], R8 ;  /* 0x0000040810007986 */ /* 0x000fe4000c10190e */
[----:B------:R-:W-:Y:S02]  /*0b80*/  IMAD.WIDE R14, R23, 0x4, R14 ;  /* 0x00000004170e7825 */ /* 0x000fe400078e020e */
        /* <DEDUP_REMOVED lines=15> */
.L_x_15:
        /* <DEDUP_REMOVED lines=14> */
[C---:B------:R-:W-:Y:S01]  /*0d60*/  ISETP.GE.U32.AND P0, PT, R4.reuse, 0x31, PT ;  /* 0x000000310400780c */ /* 0x040fe20003f06070 */
[----:B------:R-:W-:Y:S01]  /*0d70*/  UMOV UR4, URZ ;  /* 0x000000ff00047c82 */ /* 0x000fe20008000000 */
[----:B------:R-:W-:Y:S02]  /*0d80*/  IADD3 R4, PT, PT, R4, -0x1, RZ ;  /* 0xffffffff04047810 */ /* 0x000fe40007ffe0ff */
[----:B------:R-:W-:-:S09]  /*0d90*/  MOV R20, RZ ;  /* 0x000000ff00147202 */ /* 0x000fd20000000f00 */
[----:B------:R-:W-:Y:S05]  /*0da0*/  @!P0 BRA `(.L_x_20) ;  /* 0x0000001000148947 */ /* 0x000fea0003800000 */
[----:B------:R-:W0:Y:S01]  /*0db0*/  S2UR UR9, SR_CgaCtaId ;  /* 0x00000000000979c3 */ /* 0x000e220000008800 */
[----:B------:R-:W-:Y:S01]  /*0dc0*/  UMOV UR8, 0x400 ;  /* 0x0000040000087882 */ /* 0x000fe20000000000 */
[----:B------:R-:W-:Y:S01]  /*0dd0*/  MOV R20, RZ ;  /* 0x000000ff00147202 */ /* 0x000fe20000000f00 */
[----:B------:R-:W-:Y:S01]  /*0de0*/  UIADD3 UR4, UPT, UPT, UR8, 0x2000, URZ ;  /* 0x0000200008047890 */ /* 0x000fe2000fffe0ff */
[----:B------:R-:W-:-:S04]  /*0df0*/  UMOV UR5, URZ ;  /* 0x000000ff00057c82 */ /* 0x000fc80008000000 */
[----:B------:R-:W1:Y:S08]  /*0e00*/  LDC.64 R10, c[0x0][0x380] ;  /* 0x0000e000ff0a7b82 */ /* 0x000e700000000a00 */
[----:B------:R-:W2:Y:S01]  /*0e10*/  LDC.64 R8, c[0x0][0x388] ;  /* 0x0000e200ff087b82 */ /* 0x000ea20000000a00 */
[----:B0-----:R-:W-:-:S03]  /*0e20*/  ULEA UR6, UR9, UR4, 0x18 ;  /* 0x0000000409067291 */ /* 0x001fc6000f8ec0ff */
[----:B------:R-:W-:-:S09]  /*0e30*/  UMOV UR4, URZ ;  /* 0x000000ff00047c82 */ /* 0x000fd20008000000 */
.L_x_21:
[----:B------:R-:W-:Y:S02]  /*0e40*/  IADD3 R21, PT, PT, R0, UR4, RZ ;  /* 0x0000000400157c10 */ /* 0x000fe4000fffe0ff */
[----:B------:R-:W-:-:S03]  /*0e50*/  IADD3 R22, PT, PT, R5, UR4, RZ ;  /* 0x0000000405167c10 */ /* 0x000fc6000fffe0ff */
[----:B------:R-:W-:Y:S02]  /*0e60*/  IMAD R17, R21, R2, R7 ;  /* 0x0000000215117224 */ /* 0x000fe400078e0207 */
[----:B------:R-:W-:Y:S02]  /*0e70*/  IMAD R19, R22, R3, R6 ;  /* 0x0000000316137224 */ /* 0x000fe400078e0206 */
[----:B-1----:R-:W-:-:S04]  /*0e80*/  IMAD.WIDE R16, R17, 0x4, R10 ;  /* 0x0000000411107825 */ /* 0x002fc800078e020a */
[----:B--2---:R-:W-:Y:S02]  /*0e90*/  IMAD.WIDE R18, R19, 0x4, R8 ;  /* 0x0000000413127825 */ /* 0x004fe400078e0208 */
[----:B------:R0:W2:Y:S04]  /*0ea0*/  LDG.E.CONSTANT R17, desc[UR14][R16.64] ;  /* 0x0000000e10117981 */ /* 0x0000a8000c1e9900 */
[----:B------:R1:W3:Y:S01]  /*0eb0*/  LDG.E.CONSTANT R18, desc[UR14][R18.64] ;  /* 0x0000000e12127981 */ /* 0x0002e2000c1e9900 */
[----:B------:R-:W-:Y:S01]  /*0ec0*/  UIADD3 UR7, UPT, UPT, UR8, 0x2400, URZ ;  /* 0x0000240008077890 */ /* 0x000fe2000fffe0ff */
[----:B------:R-:W-:Y:S02]  /*0ed0*/  LEA R13, R5, UR6, 0x2 ;  /* 0x00000006050d7c11 */ /* 0x000fe4000f8e10ff */
[----:B------:R-:W-:Y:S01]  /*0ee0*/  IADD3 R24, PT, PT, R22, 0x10, RZ ;  /* 0x0000001016187810 */ /* 0x000fe20007ffe0ff */
[----:B------:R-:W-:Y:S01]  /*0ef0*/  ULEA UR7, UR9, UR7, 0x18 ;  /* 0x0000000709077291 */ /* 0x000fe2000f8ec0ff */
[----:B------:R-:W-:-:S02]  /*0f00*/  LEA R14, R0, R13, 0x6 ;  /* 0x0000000d000e7211 */ /* 0x000fc400078e30ff */
[----:B0-----:R-:W-:Y:S01]  /*0f10*/  IADD3 R16, PT, PT, R21, 0x10, RZ ;  /* 0x0000001015107810 */ /* 0x001fe20007ffe0ff */
[----:B------:R-:W-:Y:S02]  /*0f20*/  IMAD R25, R24, R3, R6 ;  /* 0x0000000318197224 */ /* 0x000fe400078e0206 */
[----:B------:R-:W-:Y:S02]  /*0f30*/  LEA R12, R0, UR7, 0x2 ;  /* 0x00000007000c7c11 */ /* 0x000fe4000f8e10ff */
[----:B-1----:R-:W-:Y:S02]  /*0f40*/  IMAD R19, R16, R2, R7 ;  /* 0x0000000210137224 */ /* 0x002fe400078e0207 */
[----:B------:R-:W-:Y:S01]  /*0f50*/  LEA R15, R5, R12, 0x6 ;  /* 0x0000000c050f7211 */ /* 0x000fe200078e30ff */
[----:B--2---:R0:W-:Y:S04]  /*0f60*/  STS [R14], R17 ;  /* 0x000000110e007388 */ /* 0x0041e80000000800 */
[----:B---3--:R1:W-:Y:S01]  /*0f70*/  STS [R15], R18 ;  /* 0x000000120f007388 */ /* 0x0083e20000000800 */
[----:B------:R-:W-:Y:S01]  /*0f80*/  BAR.SYNC.DEFER_BLOCKING 0x0 ;  /* 0x0000000000007b1d */ /* 0x000fe20000010000 */
[----:B0-----:R-:W-:-:S04]  /*0f90*/  IMAD.WIDE R16, R19, 0x4, R10 ;  /* 0x0000000413107825 */ /* 0x001fc800078e020a */
[----:B-1----:R-:W-:Y:S02]  /*0fa0*/  IMAD.WIDE R18, R25, 0x4, R8 ;  /* 0x0000000419127825 */ /* 0x002fe400078e0208 */
[----:B------:R0:W2:Y:S04]  /*0fb0*/  LDG.E.CONSTANT R25, desc[UR14][R16.64] ;  /* 0x0000000e10197981 */ /* 0x0000a8000c1e9900 */
[----:B------:R1:W3:Y:S04]  /*0fc0*/  LDG.E.CONSTANT R24, desc[UR14][R18.64] ;  /* 0x0000000e12187981 */ /* 0x0002e8000c1e9900 */
[----:B------:R-:W-:Y:S04]  /*0fd0*/  LDS R27, [R13] ;  /* 0x000000000d1b7984 */ /* 0x000fe80000000800 */
[----:B------:R-:W4:Y:S04]  /*0fe0*/  LDS R28, [R12] ;  /* 0x000000000c1c7984 */ /* 0x000f280000000800 */
[----:B------:R-:W-:Y:S04]  /*0ff0*/  LDS R23, [R13+0x40] ;  /* 0x000040000d177984 */ /* 0x000fe80000000800 */
[----:B------:R-:W5:Y:S04]  /*1000*/  LDS R26, [R12+0x40] ;  /* 0x000040000c1a7984 */ /* 0x000f680000000800 */
[----:B------:R-:W-:Y:S04]  /*1010*/  LDS R29, [R13+0xc0] ;  /* 0x0000c0000d1d7984 */ /* 0x000fe80000000800 */
[----:B0-----:R-:W-:Y:S04]  /*1020*/  LDS R17, [R13+0x140] ;  /* 0x000140000d117984 */ /* 0x001fe80000000800 */
[----:B------:R-:W-:Y:S04]  /*1030*/  LDS R16, [R12+0x140] ;  /* 0x000140000c107984 */ /* 0x000fe80000000800 */
[----:B-1----:R-:W-:Y:S04]  /*1040*/  LDS R19, [R13+0x180] ;  /* 0x000180000d137984 */ /* 0x002fe80000000800 */
[----:B------:R-:W-:Y:S01]  /*1050*/  LDS R18, [R12+0x180] ;  /* 0x000180000c127984 */ /* 0x000fe20000000800 */
[----:B----4-:R-:W-:-:S03]  /*1060*/  FFMA R28, R27, R28, R20 ;  /* 0x0000001c1b1c7223 */ /* 0x010fc60000000014 */
[----:B------:R-:W-:Y:S04]  /*1070*/  LDS R20, [R13+0x80] ;  /* 0x000080000d147984 */ /* 0x000fe80000000800 */
[----:B------:R-:W0:Y:S01]  /*1080*/  LDS R27, [R12+0x80] ;  /* 0x000080000c1b7984 */ /* 0x000e220000000800 */
[----:B-----5:R-:W-:-:S03]  /*1090*/  FFMA R23, R23, R26, R28 ;  /* 0x0000001a17177223 */ /* 0x020fc6000000001c */
[----:B------:R-:W1:Y:S01]  /*10a0*/  LDS R26, [R12+0xc0] ;  /* 0x0000c0000c1a7984 */ /* 0x000e620000000800 */
[----:B0-----:R-:W-:-:S03]  /*10b0*/  FFMA R20, R20, R27, R23 ;  /* 0x0000001b14147223 */ /* 0x001fc60000000017 */
[----:B------:R-:W-:Y:S04]  /*10c0*/  LDS R23, [R13+0x100] ;  /* 0x000100000d177984 */ /* 0x000fe80000000800 */
[----:B------:R-:W0:Y:S01]  /*10d0*/  LDS R27, [R12+0x100] ;  /* 0x000100000c1b7984 */ /* 0x000e220000000800 */
[----:B-1----:R-:W-:-:S03]  /*10e0*/  FFMA R20, R29, R26, R20 ;  /* 0x0000001a1d147223 */ /* 0x002fc60000000014 */
[----:B------:R-:W-:Y:S01]  /*10f0*/  LDS R26, [R12+0x340] ;  /* 0x000340000c1a7984 */ /* 0x000fe20000000800 */
[----:B0-----:R-:W-:-:S03]  /*1100*/  FFMA R20, R23, R27, R20 ;  /* 0x0000001b17147223 */ /* 0x001fc60000000014 */
[----:B------:R-:W-:Y:S01]  /*1110*/  LDS R23, [R12+0x380] ;  /* 0x000380000c177984 */ /* 0x000fe20000000800 */
[----:B------:R-:W-:-:S03]  /*1120*/  FFMA R16, R17, R16, R20 ;  /* 0x0000001011107223 */ /* 0x000fc60000000014 */
[----:B------:R-:W-:Y:S04]  /*1130*/  LDS R17, [R13+0x1c0] ;  /* 0x0001c0000d117984 */ /* 0x000fe80000000800 */
[----:B------:R-:W0:Y:S01]  /*1140*/  LDS R20, [R12+0x1c0] ;  /* 0x0001c0000c147984 */ /* 0x000e220000000800 */
[----:B------:R-:W-:-:S03]  /*1150*/  FFMA R16, R19, R18, R16 ;  /* 0x0000001213107223 */ /* 0x000fc60000000010 */
[----:B------:R-:W-:Y:S04]  /*1160*/  LDS R19, [R13+0x200] ;  /* 0x000200000d137984 */ /* 0x000fe80000000800 */
[----:B------:R-:W1:Y:S01]  /*1170*/  LDS R18, [R12+0x200] ;  /* 0x000200000c127984 */ /* 0x000e620000000800 */
[----:B0-----:R-:W-:-:S03]  /*1180*/  FFMA R16, R17, R20, R16 ;  /* 0x0000001411107223 */ /* 0x001fc60000000010 */
[----:B------:R-:W-:Y:S04]  /*1190*/  LDS R17, [R13+0x240] ;  /* 0x000240000d117984 */ /* 0x000fe80000000800 */
[----:B------:R-:W0:Y:S01]  /*11a0*/  LDS R20, [R12+0x240] ;  /* 0x000240000c147984 */ /* 0x000e220000000800 */
[----:B-1----:R-:W-:-:S03]  /*11b0*/  FFMA R16, R19, R18, R16 ;  /* 0x0000001213107223 */ /* 0x002fc60000000010 */
        /* <DEDUP_REMOVED lines=9> */
[----:B------:R-:W0:Y:S04]  /*1250*/  LDS R17, [R13+0x340] ;  /* 0x000340000d117984 */ /* 0x000e280000000800 */
[----:B------:R-:W4:Y:S01]  /*1260*/  LDS R20, [R13+0x380] ;  /* 0x000380000d147984 */ /* 0x000f220000000800 */
[----:B-1----:R-:W-:-:S03]  /*1270*/  FFMA R16, R19, R18, R16 ;  /* 0x0000001213107223 */ /* 0x002fc60000000010 */
[----:B------:R-:W-:Y:S04]  /*1280*/  LDS R18, [R13+0x3c0] ;  /* 0x0003c0000d127984 */ /* 0x000fe80000000800 */
[----:B------:R-:W1:Y:S01]  /*1290*/  LDS R19, [R12+0x3c0] ;  /* 0x0003c0000c137984 */ /* 0x000e620000000800 */
[----:B------:R-:W-:Y:S01]  /*12a0*/  BAR.SYNC.DEFER_BLOCKING 0x0 ;  /* 0x0000000000007b1d */ /* 0x000fe20000010000 */
[----:B0-----:R-:W-:Y:S01]  /*12b0*/  FFMA R27, R17, R26, R16 ;  /* 0x0000001a111b7223 */ /* 0x001fe20000000010 */
[----:B------:R-:W-:-:S03]  /*12c0*/  IADD3 R16, PT, PT, R21, 0x20, RZ ;  /* 0x0000002015107810 */ /* 0x000fc60007ffe0ff */
[----:B----4-:R-:W-:Y:S01]  /*12d0*/  FFMA R29, R20, R23, R27 ;  /* 0x00000017141d7223 */ /* 0x010fe2000000001b */
[----:B------:R-:W-:Y:S01]  /*12e0*/  IADD3 R20, PT, PT, R22, 0x20, RZ ;  /* 0x0000002016147810 */ /* 0x000fe20007ffe0ff */
[----:B--2---:R-:W-:Y:S01]  /*12f0*/  STS [R14], R25 ;  /* 0x000000190e007388 */ /* 0x004fe20000000800 */
[----:B------:R-:W-:-:S03]  /*1300*/  IMAD R17, R16, R2, R7 ;  /* 0x0000000210117224 */ /* 0x000fc600078e0207 */
[----:B---3--:R-:W-:Y:S01]  /*1310*/  STS [R15], R24 ;  /* 0x000000180f007388 */ /* 0x008fe20000000800 */
[----:B------:R-:W-:Y:S01]  /*1320*/  IMAD R20, R20, R3, R6 ;  /* 0x0000000314147224 */ /* 0x000fe200078e0206 */
[----:B------:R-:W-:Y:S01]  /*1330*/  BAR.SYNC.DEFER_BLOCKING 0x0 ;  /* 0x0000000000007b1d */ /* 0x000fe20000010000 */
[----:B------:R-:W-:-:S04]  /*1340*/  IMAD.WIDE R16, R17, 0x4, R10 ;  /* 0x0000000411107825 */ /* 0x000fc800078e020a */
[----:B-1----:R-:W-:Y:S01]  /*1350*/  FFMA R29, R18, R19, R29 ;  /* 0x00000013121d7223 */ /* 0x002fe2000000001d */
[----:B------:R-:W-:Y:S01]  /*1360*/  IMAD.WIDE R18, R20, 0x4, R8 ;  /* 0x0000000414127825 */ /* 0x000fe200078e0208 */
[----:B------:R0:W2:Y:S04]  /*1370*/  LDG.E.CONSTANT R23, desc[UR14][R16.64] ;  /* 0x0000000e10177981 */ /* 0x0000a8000c1e9900 */
[----:B------:R1:W3:Y:S04]  /*1380*/  LDG.E.CONSTANT R20, desc[UR14][R18.64] ;  /* 0x0000000e12147981 */ /* 0x0002e8000c1e9900 */
[----:B------:R-:W-:Y:S04]  /*1390*/  LDS R26, [R13] ;  /* 0x000000000d1a7984 */ /* 0x000fe80000000800 */
[----:B------:R-:W4:Y:S04]  /*13a0*/  LDS R27, [R12] ;  /* 0x000000000c1b7984 */ /* 0x000f280000000800 */
[----:B------:R-:W-:Y:S04]  /*13b0*/  LDS R28, [R13+0x40] ;  /* 0x000040000d1c7984 */ /* 0x000fe80000000800 */
[----:B0-----:R-:W0:Y:S04]  /*13c0*/  LDS R17, [R12+0x40] ;  /* 0x000040000c117984 */ /* 0x001e280000000800 */
[----:B------:R-:W-:Y:S04]  /*13d0*/  LDS R16, [R13+0x80] ;  /* 0x000080000d107984 */ /* 0x000fe80000000800 */
[----:B------:R-:W5:Y:S04]  /*13e0*/  LDS R24, [R12+0x80] ;  /* 0x000080000c187984 */ /* 0x000f680000000800 */
[----:B------:R-:W-:Y:S04]  /*13f0*/  LDS R25, [R13+0xc0] ;  /* 0x0000c0000d197984 */ /* 0x000fe80000000800 */
[----:B-1----:R-:W-:Y:S04]  /*1400*/  LDS R19, [R13+0x140] ;  /* 0x000140000d137984 */ /* 0x002fe80000000800 */
[----:B------:R-:W-:Y:S01]  /*1410*/  LDS R18, [R12+0x140] ;  /* 0x000140000c127984 */ /* 0x000fe20000000800 */
[----:B----4-:R-:W-:-:S04]  /*1420*/  FFMA R26, R26, R27, R29 ;  /* 0x0000001b1a1a7223 */ /* 0x010fc8000000001d */
[----:B0-----:R-:W-:Y:S02]  /*1430*/  FFMA R17, R28, R17, R26 ;  /* 0x000000111c117223 */ /* 0x001fe4000000001a */
[----:B------:R-:W0:Y:S02]  /*1440*/  LDS R26, [R12+0xc0] ;  /* 0x0000c0000c1a7984 */ /* 0x000e240000000800 */
[----:B-----5:R-:W-:Y:S02]  /*1450*/  FFMA R16, R16, R24, R17 ;  /* 0x0000001810107223 */ /* 0x020fe40000000011 */
[----:B------:R-:W-:Y:S04]  /*1460*/  LDS R17, [R13+0x100] ;  /* 0x000100000d117984 */ /* 0x000fe80000000800 */
[----:B------:R-:W1:Y:S01]  /*1470*/  LDS R24, [R12+0x100] ;  /* 0x000100000c187984 */ /* 0x000e620000000800 */
[----:B0-----:R-:W-:-:S03]  /*1480*/  FFMA R16, R25, R26, R16 ;  /* 0x0000001a19107223 */ /* 0x001fc60000000010 */
[----:B------:R-:W-:Y:S01]  /*1490*/  LDS R25, [R13+0x240] ;  /* 0x000240000d197984 */ /* 0x000fe20000000800 */
[----:B------:R-:W-:Y:S02]  /*14a0*/  IADD3 R21, PT, PT, R21, 0x30, RZ ;  /* 0x0000003015157810 */ /* 0x000fe40007ffe0ff */
[----:B------:R-:W-:Y:S01]  /*14b0*/  IADD3 R22, PT, PT, R22, 0x30, RZ ;  /* 0x0000003016167810 */ /* 0x000fe20007ffe0ff */
[----:B------:R-:W-:Y:S01]  /*14c0*/  LDS R26, [R12+0x280] ;  /* 0x000280000c1a7984 */ /* 0x000fe20000000800 */
[----:B-1----:R-:W-:-:S03]  /*14d0*/  FFMA R16, R17, R24, R16 ;  /* 0x0000001811107223 */ /* 0x002fc60000000010 */
        /* <DEDUP_REMOVED lines=9> */
[----:B------:R-:W1:Y:S01]  /*1570*/  LDS R18, [R12+0x240] ;  /* 0x000240000c127984 */ /* 0x000e620000000800 */
[----:B------:R-:W-:-:S03]  /*1580*/  IMAD R19, R22, R3, R6 ;  /* 0x0000000316137224 */ /* 0x000fc600078e0206 */
[----:B------:R-:W-:Y:S01]  /*1590*/  LDS R22, [R12+0x2c0] ;  /* 0x0002c0000c167984 */ /* 0x000fe20000000800 */
[----:B0-----:R-:W-:-:S03]  /*15a0*/  FFMA R16, R17, R24, R16 ;  /* 0x0000001811107223 */ /* 0x001fc60000000010 */
[----:B------:R-:W0:Y:S01]  /*15b0*/  LDS R24, [R13+0x280] ;  /* 0x000280000d187984 */ /* 0x000e220000000800 */
[----:B------:R-:W-:-:S03]  /*15c0*/  IMAD R17, R21, R2, R7 ;  /* 0x0000000215117224 */ /* 0x000fc600078e0207 */
[----:B------:R-:W4:Y:S01]  /*15d0*/  LDS R21, [R13+0x2c0] ;  /* 0x0002c0000d157984 */ /* 0x000f220000000800 */
[----:B-1----:R-:W-:Y:S01]  /*15e0*/  FFMA R25, R25, R18, R16 ;  /* 0x0000001219197223 */ /* 0x002fe20000000010 */
[----:B------:R-:W-:-:S04]  /*15f0*/  IMAD.WIDE R16, R17, 0x4, R10 ;  /* 0x0000000411107825 */ /* 0x000fc800078e020a */
[----:B------:R-:W-:Y:S01]  /*1600*/  IMAD.WIDE R18, R19, 0x4, R8 ;  /* 0x0000000413127825 */ /* 0x000fe200078e0208 */
[----:B------:R1:W5:Y:S05]  /*1610*/  LDG.E.CONSTANT R28, desc[UR14][R16.64] ;  /* 0x0000000e101c7981 */ /* 0x00036a000c1e9900 */
[----:B------:R1:W5:Y:S01]  /*1620*/  LDG.E.CONSTANT R18, desc[UR14][R18.64] ;  /* 0x0000000e12127981 */ /* 0x000362000c1e9900 */
[----:B0-----:R-:W-:-:S03]  /*1630*/  FFMA R24, R24, R26, R25 ;  /* 0x0000001a18187223 */ /* 0x001fc60000000019 */
[----:B------:R-:W-:Y:S04]  /*1640*/  LDS R26, [R13+0x300] ;  /* 0x000300000d1a7984 */ /* 0x000fe80000000800 */
[----:B------:R-:W0:Y:S01]  /*1650*/  LDS R25, [R12+0x300] ;  /* 0x000300000c197984 */ /* 0x000e220000000800 */
[----:B----4-:R-:W-:-:S03]  /*1660*/  FFMA R21, R21, R22, R24 ;  /* 0x0000001615157223 */ /* 0x010fc60000000018 */
[----:B------:R-:W-:Y:S04]  /*1670*/  LDS R22, [R13+0x340] ;  /* 0x000340000d167984 */ /* 0x000fe80000000800 */
[----:B------:R-:W4:Y:S01]  /*1680*/  LDS R24, [R12+0x340] ;  /* 0x000340000c187984 */ /* 0x000f220000000800 */
[----:B0-----:R-:W-:-:S03]  /*1690*/  FFMA R21, R26, R25, R21 ;  /* 0x000000191a157223 */ /* 0x001fc60000000015 */
[----:B------:R-:W-:Y:S04]  /*16a0*/  LDS R26, [R13+0x3c0] ;  /* 0x0003c0000d1a7984 */ /* 0x000fe80000000800 */
[----:B------:R-:W-:Y:S01]  /*16b0*/  LDS R25, [R12+0x3c0] ;  /* 0x0003c0000c197984 */ /* 0x000fe20000000800 */
[----:B----4-:R-:W-:-:S03]  /*16c0*/  FFMA R21, R22, R24, R21 ;  /* 0x0000001816157223 */ /* 0x010fc60000000015 */
[----:B------:R-:W-:Y:S04]  /*16d0*/  LDS R22, [R13+0x380] ;  /* 0x000380000d167984 */ /* 0x000fe80000000800 */
[----:B------:R-:W0:Y:S01]  /*16e0*/  LDS R24, [R12+0x380] ;  /* 0x000380000c187984 */ /* 0x000e220000000800 */
[----:B------:R-:W-:Y:S06]  /*16f0*/  BAR.SYNC.DEFER_BLOCKING 0x0 ;  /* 0x0000000000007b1d */ /* 0x000fec0000010000 */
[----:B--2---:R-:W-:Y:S04]  /*1700*/  STS [R14], R23 ;  /* 0x000000170e007388 */ /* 0x004fe80000000800 */
[----:B---3--:R-:W-:Y:S01]  /*1710*/  STS [R15], R20 ;  /* 0x000000140f007388 */ /* 0x008fe20000000800 */
[----:B------:R-:W-:Y:S06]  /*1720*/  BAR.SYNC.DEFER_BLOCKING 0x0 ;  /* 0x0000000000007b1d */ /* 0x000fec0000010000 */
[----:B-1----:R-:W-:Y:S04]  /*1730*/  LDS R17, [R13] ;  /* 0x000000000d117984 */ /* 0x002fe80000000800 */
[----:B------:R-:W1:Y:S01]  /*1740*/  LDS R16, [R12] ;  /* 0x000000000c107984 */ /* 0x000e620000000800 */
[----:B0-----:R-:W-:-:S03]  /*1750*/  FFMA R21, R22, R24, R21 ;  /* 0x0000001816157223 */ /* 0x001fc60000000015 */
[----:B------:R-:W-:Y:S04]  /*1760*/  LDS R22, [R13+0x40] ;  /* 0x000040000d167984 */ /* 0x000fe80000000800 */
[----:B------:R-:W0:Y:S01]  /*1770*/  LDS R19, [R12+0x40] ;  /* 0x000040000c137984 */ /* 0x000e220000000800 */
[----:B------:R-:W-:-:S03]  /*1780*/  FFMA R26, R26, R25, R21 ;  /* 0x000000191a1a7223 */ /* 0x000fc60000000015 */
[----:B------:R-:W-:Y:S04]  /*1790*/  LDS R24, [R13+0x80] ;  /* 0x000080000d187984 */ /* 0x000fe80000000800 */
[----:B------:R-:W2:Y:S04]  /*17a0*/  LDS R21, [R12+0x80] ;  /* 0x000080000c157984 */ /* 0x000ea80000000800 */
[----:B------:R-:W-:Y:S04]  /*17b0*/  LDS R20, [R13+0x100] ;  /* 0x000100000d147984 */ /* 0x000fe80000000800 */
[----:B------:R-:W-:Y:S04]  /*17c0*/  LDS R27, [R13+0x300] ;  /* 0x000300000d1b7984 */ /* 0x000fe80000000800 */
[----:B------:R-:W-:Y:S04]  /*17d0*/  LDS R25, [R12+0x340] ;  /* 0x000340000c197984 */ /* 0x000fe80000000800 */
[----:B------:R-:W-:Y:S01]  /*17e0*/  LDS R29, [R12+0x380] ;  /* 0x000380000c1d7984 */ /* 0x000fe20000000800 */
[----:B-1----:R-:W-:-:S03]  /*17f0*/  FFMA R23, R17, R16, R26 ;  /* 0x0000001011177223 */ /* 0x002fc6000000001a */
[----:B------:R-:W-:Y:S04]  /*1800*/  LDS R17, [R13+0xc0] ;  /* 0x0000c0000d117984 */ /* 0x000fe80000000800 */
[----:B------:R-:W1:Y:S01]  /*1810*/  LDS R16, [R12+0xc0] ;  /* 0x0000c0000c107984 */ /* 0x000e620000000800 */
[----:B0-----:R-:W-:-:S03]  /*1820*/  FFMA R23, R22, R19, R23 ;  /* 0x0000001316177223 */ /* 0x001fc60000000017 */
[----:B------:R-:W0:Y:S04]  /*1830*/  LDS R19, [R12+0x100] ;  /* 0x000100000c137984 */ /* 0x000e280000000800 */
[----:B------:R-:W-:Y:S01]  /*1840*/  LDS R22, [R13+0x140] ;  /* 0x000140000d167984 */ /* 0x000fe20000000800 */
[----:B--2---:R-:W-:-:S03]  /*1850*/  FFMA R24, R24, R21, R23 ;  /* 0x0000001518187223 */ /* 0x004fc60000000017 */
[----:B------:R-:W2:Y:S04]  /*1860*/  LDS R21, [R12+0x140] ;  /* 0x000140000c157984 */ /* 0x000ea80000000800 */
[----:B------:R-:W-:Y:S01]  /*1870*/  LDS R26, [R13+0x380] ;  /* 0x000380000d1a7984 */ /* 0x000fe20000000800 */
[----:B-1----:R-:W-:-:S03]  /*1880*/  FFMA R23, R17, R16, R24 ;  /* 0x0000001011177223 */ /* 0x002fc60000000018 */
[----:B------:R-:W-:Y:S04]  /*1890*/  LDS R17, [R13+0x180] ;  /* 0x000180000d117984 */ /* 0x000fe80000000800 */
[----:B------:R-:W1:Y:S01]  /*18a0*/  LDS R16, [R12+0x180] ;  /* 0x000180000c107984 */ /* 0x000e620000000800 */
[----:B0-----:R-:W-:-:S03]  /*18b0*/  FFMA R23, R20, R19, R23 ;  /* 0x0000001314177223 */ /* 0x001fc60000000017 */
[----:B------:R-:W-:Y:S04]  /*18c0*/  LDS R20, [R13+0x1c0] ;  /* 0x0001c0000d147984 */ /* 0x000fe80000000800 */
[----:B------:R-:W0:Y:S01]  /*18d0*/  LDS R19, [R12+0x1c0] ;  /* 0x0001c0000c137984 */ /* 0x000e220000000800 */
[----:B--2---:R-:W-:-:S03]  /*18e0*/  FFMA R24, R22, R21, R23 ;  /* 0x0000001516187223 */ /* 0x004fc60000000017 */
[----:B------:R-:W-:Y:S04]  /*18f0*/  LDS R22, [R13+0x200] ;  /* 0x000200000d167984 */ /* 0x000fe80000000800 */
[----:B------:R-:W2:Y:S01]  /*1900*/  LDS R21, [R12+0x200] ;  /* 0x000200000c157984 */ /* 0x000ea20000000800 */
        /* <DEDUP_REMOVED lines=8> */
[----:B------:R-:W2:Y:S04]  /*1990*/  LDS R22, [R12+0x2c0] ;  /* 0x0002c0000c167984 */ /* 0x000ea80000000800 */
[----:B------:R-:W-:Y:S01]  /*19a0*/  LDS R24, [R13+0x340] ;  /* 0x000340000d187984 */ /* 0x000fe20000000800 */
[----:B-1----:R-:W-:-:S03]  /*19b0*/  FFMA R16, R16, R17, R21 ;  /* 0x0000001110107223 */ /* 0x002fc60000000015 */
[----:B------:R-:W1:Y:S01]  /*19c0*/  LDS R17, [R12+0x300] ;  /* 0x000300000c117984 */ /* 0x000e620000000800 */
[----:B0-----:R-:W-:-:S04]  /*19d0*/  FFMA R16, R19, R20, R16 ;  /* 0x0000001413107223 */ /* 0x001fc80000000010 */
[----:B--2---:R-:W-:-:S04]  /*19e0*/  FFMA R16, R23, R22, R16 ;  /* 0x0000001617107223 */ /* 0x004fc80000000010 */
[----:B-1----:R-:W-:Y:S02]  /*19f0*/  FFMA R27, R27, R17, R16 ;  /* 0x000000111b1b7223 */ /* 0x002fe40000000010 */
[----:B------:R-:W-:Y:S04]  /*1a00*/  LDS R16, [R13+0x3c0] ;  /* 0x0003c0000d107984 */ /* 0x000fe80000000800 */
[----:B------:R-:W0:Y:S01]  /*1a10*/  LDS R17, [R12+0x3c0] ;  /* 0x0003c0000c117984 */ /* 0x000e220000000800 */
[----:B------:R-:W-:Y:S06]  /*1a20*/  BAR.SYNC.DEFER_BLOCKING 0x0 ;  /* 0x0000000000007b1d */ /* 0x000fec0000010000 */
[----:B-----5:R-:W-:Y:S04]  /*1a30*/  STS [R14], R28 ;  /* 0x0000001c0e007388 */ /* 0x020fe80000000800 */
[----:B------:R-:W-:Y:S01]  /*1a40*/  STS [R15], R18 ;  /* 0x000000120f007388 */ /* 0x000fe20000000800 */
[----:B------:R-:W-:Y:S06]  /*1a50*/  BAR.SYNC.DEFER_BLOCKING 0x0 ;  /* 0x0000000000007b1d */ /* 0x000fec0000010000 */
[----:B------:R-:W-:Y:S04]  /*1a60*/  LDS R18, [R13] ;  /* 0x000000000d127984 */ /* 0x000fe80000000800 */
[----:B------:R-:W1:Y:S04]  /*1a70*/  LDS R19, [R12] ;  /* 0x000000000c137984 */ /* 0x000e680000000800 */
[----:B------:R-:W-:Y:S04]  /*1a80*/  LDS R20, [R13+0x40] ;  /* 0x000040000d147984 */ /* 0x000fe80000000800 */
[----:B------:R-:W2:Y:S04]  /*1a90*/  LDS R21, [R12+0x40] ;  /* 0x000040000c157984 */ /* 0x000ea80000000800 */
[----:B------:R-:W-:Y:S04]  /*1aa0*/  LDS R22, [R13+0x80] ;  /* 0x000080000d167984 */ /* 0x000fe80000000800 */
[----:B------:R-:W3:Y:S01]  /*1ab0*/  LDS R23, [R12+0x80] ;  /* 0x000080000c177984 */ /* 0x000ee20000000800 */
[----:B------:R-:W-:-:S03]  /*1ac0*/  FFMA R25, R24, R25, R27 ;  /* 0x0000001918197223 */ /* 0x000fc6000000001b */
[----:B------:R-:W-:Y:S01]  /*1ad0*/  LDS R14, [R12+0xc0] ;  /* 0x0000c0000c0e7984 */ /* 0x000fe20000000800 */
[----:B------:R-:W-:-:S03]  /*1ae0*/  FFMA R29, R26, R29, R25 ;  /* 0x0000001d1a1d7223 */ /* 0x000fc60000000019 */
[----:B------:R-:W4:Y:S01]  /*1af0*/  LDS R25, [R13+0xc0] ;  /* 0x0000c0000d197984 */ /* 0x000f220000000800 */
[----:B0-----:R-:W-:-:S03]  /*1b00*/  FFMA R17, R16, R17, R29 ;  /* 0x0000001110117223 */ /* 0x001fc6000000001d */
[----:B------:R-:W-:Y:S04]  /*1b10*/  LDS R15, [R13+0x100] ;  /* 0x000100000d0f7984 */ /* 0x000fe80000000800 */
[----:B------:R-:W0:Y:S04]  /*1b20*/  LDS R16, [R12+0x100] ;  /* 0x000100000c107984 */ /* 0x000e280000000800 */
[----:B------:R-:W-:Y:S01]  /*1b30*/  LDS R24, [R12+0x180] ;  /* 0x000180000c187984 */ /* 0x000fe20000000800 */
[----:B-1----:R-:W-:-:S03]  /*1b40*/  FFMA R19, R18, R19, R17 ;  /* 0x0000001312137223 */ /* 0x002fc60000000011 */
[----:B------:R-:W-:Y:S04]  /*1b50*/  LDS R17, [R13+0x140] ;  /* 0x000140000d117984 */ /* 0x000fe80000000800 */
[----:B------:R-:W1:Y:S01]  /*1b60*/  LDS R18, [R12+0x140] ;  /* 0x000140000c127984 */ /* 0x000e620000000800 */
[----:B--2---:R-:W-:-:S03]  /*1b70*/  FFMA R27, R20, R21, R19 ;  /* 0x00000015141b7223 */ /* 0x004fc60000000013 */
[----:B------:R-:W2:Y:S04]  /*1b80*/  LDS R21, [R13+0x180] ;  /* 0x000180000d157984 */ /* 0x000ea80000000800 */
[----:B------:R-:W-:Y:S04]  /*1b90*/  LDS R20, [R13+0x1c0] ;  /* 0x0001c0000d147984 */ /* 0x000fe80000000800 */
[----:B------:R-:W5:Y:S01]  /*1ba0*/  LDS R19, [R12+0x1c0] ;  /* 0x0001c0000c137984 */ /* 0x000f620000000800 */
[----:B---3--:R-:W-:-:S03]  /*1bb0*/  FFMA R26, R22, R23, R27 ;  /* 0x00000017161a7223 */ /* 0x008fc6000000001b */
[----:B------:R-:W-:Y:S04]  /*1bc0*/  LDS R22, [R13+0x200] ;  /* 0x000200000d167984 */ /* 0x000fe80000000800 */
[----:B------:R-:W3:Y:S01]  /*1bd0*/  LDS R23, [R12+0x200] ;  /* 0x000200000c177984 */ /* 0x000ee20000000800 */
[----:B----4-:R-:W-:-:S03]  /*1be0*/  FFMA R14, R25, R14, R26 ;  /* 0x0000000e190e7223 */ /* 0x010fc6000000001a */
[----:B------:R-:W-:Y:S01]  /*1bf0*/  LDS R26, [R13+0x3c0] ;  /* 0x0003c0000d1a7984 */ /* 0x000fe20000000800 */
[----:B0-----:R-:W-:-:S03]  /*1c00*/  FFMA R16, R15, R16, R14 ;  /* 0x000000100f107223 */ /* 0x001fc6000000000e */
[----:B------:R-:W-:Y:S04]  /*1c10*/  LDS R14, [R13+0x240] ;  /* 0x000240000d0e7984 */ /* 0x000fe80000000800 */
[----:B------:R-:W0:Y:S04]  /*1c20*/  LDS R15, [R12+0x240] ;  /* 0x000240000c0f7984 */ /* 0x000e280000000800 */
[----:B------:R-:W-:Y:S01]  /*1c30*/  LDS R27, [R12+0x3c0] ;  /* 0x0003c0000c1b7984 */ /* 0x000fe20000000800 */
[----:B-1----:R-:W-:-:S03]  /*1c40*/  FFMA R18, R17, R18, R16 ;  /* 0x0000001211127223 */ /* 0x002fc60000000010 */
[----:B------:R-:W-:Y:S01]  /*1c50*/  LDS R16, [R13+0x280] ;  /* 0x000280000d107984 */ /* 0x000fe20000000800 */
[----:B--2---:R-:W-:-:S03]  /*1c60*/  FFMA R25, R21, R24, R18 ;  /* 0x0000001815197223 */ /* 0x004fc60000000012 */
[----:B------:R-:W1:Y:S04]  /*1c70*/  LDS R17, [R12+0x280] ;  /* 0x000280000c117984 */ /* 0x000e680000000800 */
[----:B------:R-:W-:Y:S01]  /*1c80*/  LDS R18, [R13+0x2c0] ;  /* 0x0002c0000d127984 */ /* 0x000fe20000000800 */
[----:B-----5:R-:W-:-:S03]  /*1c90*/  FFMA R25, R20, R19, R25 ;  /* 0x0000001314197223 */ /* 0x020fc60000000019 */
[----:B------:R-:W2:Y:S04]  /*1ca0*/  LDS R21, [R12+0x2c0] ;  /* 0x0002c0000c157984 */ /* 0x000ea80000000800 */
[----:B------:R-:W-:Y:S04]  /*1cb0*/  LDS R19, [R13+0x300] ;  /* 0x000300000d137984 */ /* 0x000fe80000000800 */
[----:B------:R-:W4:Y:S01]  /*1cc0*/  LDS R20, [R12+0x300] ;  /* 0x000300000c147984 */ /* 0x000f220000000800 */
[----:B---3--:R-:W-:-:S03]  /*1cd0*/  FFMA R29, R22, R23, R25 ;  /* 0x00000017161d7223 */ /* 0x008fc60000000019 */
[----:B------:R-:W-:Y:S04]  /*1ce0*/  LDS R24, [R13+0x340] ;  /* 0x000340000d187984 */ /* 0x000fe80000000800 */
[----:B------:R-:W3:Y:S04]  /*1cf0*/  LDS R25, [R12+0x340] ;  /* 0x000340000c197984 */ /* 0x000ee80000000800 */
[----:B------:R-:W-:Y:S04]  /*1d00*/  LDS R22, [R13+0x380] ;  /* 0x000380000d167984 */ /* 0x000fe80000000800 */
[----:B------:R-:W5:Y:S01]  /*1d10*/  LDS R23, [R12+0x380] ;  /* 0x000380000c177984 */ /* 0x000f620000000800 */
[----:B0-----:R-:W-:Y:S01]  /*1d20*/  FFMA R15, R14, R15, R29 ;  /* 0x0000000f0e0f7223 */ /* 0x001fe2000000001d */
[----:B------:R-:W-:Y:S01]  /*1d30*/  LEA.HI R14, R4, 0x1, RZ, 0x1c ;  /* 0x00000001040e7811 */ /* 0x000fe200078fe0ff */
[----:B------:R-:W-:-:S03]  /*1d40*/  UIADD3 UR5, UPT, UPT, UR5, 0x4, URZ ;  /* 0x0000000405057890 */ /* 0x000fc6000fffe0ff */
[----:B------:R-:W-:Y:S01]  /*1d50*/  LOP3.LUT R14, R14, 0x1ffffffc, RZ, 0xc0, !PT ;  /* 0x1ffffffc0e0e7812 */ /* 0x000fe200078ec0ff */
[----:B-1----:R-:W-:Y:S01]  /*1d60*/  FFMA R15, R16, R17, R15 ;  /* 0x00000011100f7223 */ /* 0x002fe2000000000f */
[----:B------:R-:W-:Y:S02]  /*1d70*/  BAR.SYNC.DEFER_BLOCKING 0x0 ;  /* 0x0000000000007b1d */ /* 0x000fe40000010000 */
[----:B------:R-:W-:Y:S01]  /*1d80*/  ISETP.NE.AND P0, PT, R14, UR5, PT ;  /* 0x000000050e007c0c */ /* 0x000fe2000bf05270 */
[----:B--2---:R-:W-:-:S04]  /*1d90*/  FFMA R18, R18, R21, R15 ;  /* 0x0000001512127223 */ /* 0x004fc8000000000f */
[----:B----4-:R-:W-:Y:S01]  /*1da0*/  FFMA R19, R19, R20, R18 ;  /* 0x0000001413137223 */ /* 0x010fe20000000012 */
[----:B------:R-:W-:-:S03]  /*1db0*/  UIADD3 UR4, UPT, UPT, UR4, 0x40, URZ ;  /* 0x0000004004047890 */ /* 0x000fc6000fffe0ff */
[----:B---3--:R-:W-:-:S04]  /*1dc0*/  FFMA R19, R24, R25, R19 ;  /* 0x0000001918137223 */ /* 0x008fc80000000013 */
[----:B-----5:R-:W-:-:S04]  /*1dd0*/  FFMA R19, R22, R23, R19 ;  /* 0x0000001716137223 */ /* 0x020fc80000000013 */
[----:B------:R-:W-:Y:S01]  /*1de0*/  FFMA R20, R26, R27, R19 ;  /* 0x0000001b1a147223 */ /* 0x000fe20000000013 */
[----:B------:R-:W-:Y:S06]  /*1df0*/  @P0 BRA `(.L_x_21) ;  /* 0xfffffff000100947 */ /* 0x000fec000383ffff */
.L_x_20:
[----:B------:R-:W-:-:S04]  /*1e00*/  LEA.HI R8, R4, 0x1, RZ, 0x1c ;  /* 0x0000000104087811 */ /* 0x000fc800078fe0ff */
[----:B------:R-:W-:-:S13]  /*1e10*/  LOP3.LUT P0, R8, R8, 0x3, RZ, 0xc0, !PT ;  /* 0x0000000308087812 */ /* 0x000fda000780c0ff */
[----:B------:R-:W-:Y:S05]  /*1e20*/  @!P0 BRA `(.L_x_19) ;  /* 0x0000000c00448947 */ /* 0x000fea0003800000 */
[----:B------:R-:W-:Y:S02]  /*1e30*/  ISETP.NE.AND P1, PT, R8, 0x1, PT ;  /* 0x000000010800780c */ /* 0x000fe40003f25270 */
[----:B------:R-:W-:-:S11]  /*1e40*/  LOP3.LUT P0, RZ, R4, 0x10, RZ, 0xc0, !PT ;  /* 0x0000001004ff7812 */ /* 0x000fd6000780c0ff */
[----:B------:R-:W-:Y:S05]  /*1e50*/  @!P1 BRA `(.L_x_22) ;  /* 0x0000000800149947 */ /* 0x000fea0003800000 */
[----:B------:R-:W0:Y:S01]  /*1e60*/  LDC.64 R10, c[0x0][0x380] ;  /* 0x0000e000ff0a7b82 */ /* 0x000e220000000a00 */
[----:B------:R-:W-:Y:S02]  /*1e70*/  IADD3 R4, PT, PT, R0, UR4, RZ ;  /* 0x0000000400047c10 */ /* 0x000fe4000fffe0ff */
[----:B------:R-:W-:-:S03]  /*1e80*/  IADD3 R16, PT, PT, R5, UR4, RZ ;  /* 0x0000000405107c10 */ /* 0x000fc6000fffe0ff */
[----:B------:R-:W-:Y:S02]  /*1e90*/  IMAD R15, R4, R2, R7 ;  /* 0x00000002040f7224 */ /* 0x000fe400078e0207 */
[----:B------:R-:W1:Y:S01]  /*1ea0*/  LDC.64 R8, c[0x0][0x388] ;  /* 0x0000e200ff087b82 */ /* 0x000e620000000a00 */
[----:B------:R-:W-:Y:S02]  /*1eb0*/  IMAD R13, R16, R3, R6 ;  /* 0x00000003100d7224 */ /* 0x000fe400078e0206 */
[----:B0-----:R-:W-:-:S06]  /*1ec0*/  IMAD.WIDE R14, R15, 0x4, R10 ;  /* 0x000000040f0e7825 */ /* 0x001fcc00078e020a */
[----:B------:R-:W2:Y:S01]  /*1ed0*/  LDG.E.CONSTANT R14, desc[UR14][R14.64] ;  /* 0x0000000e0e0e7981 */ /* 0x000ea2000c1e9900 */
[----:B-1----:R-:W-:-:S06]  /*1ee0*/  IMAD.WIDE R12, R13, 0x4, R8 ;  /* 0x000000040d0c7825 */ /* 0x002fcc00078e0208 */
[----:B------:R-:W3:Y:S01]  /*1ef0*/  LDG.E.CONSTANT R13, desc[UR14][R12.64] ;  /* 0x0000000e0c0d7981 */ /* 0x000ee2000c1e9900 */
[----:B------:R-:W-:Y:S02]  /*1f00*/  IADD3 R4, PT, PT, R4, 0x10, RZ ;  /* 0x0000001004047810 */ /* 0x000fe40007ffe0ff */
[----:B------:R-:W-:-:S03]  /*1f10*/  IADD3 R16, PT, PT, R16, 0x10, RZ ;  /* 0x0000001010107810 */ /* 0x000fc60007ffe0ff */
[----:B------:R-:W-:Y:S02]  /*1f20*/  IMAD R25, R4, R2, R7 ;  /* 0x0000000204197224 */ /* 0x000fe400078e0207 */
[----:B------:R-:W-:Y:S02]  /*1f30*/  IMAD R17, R16, R3, R6 ;  /* 0x0000000310117224 */ /* 0x000fe400078e0206 */
[----:B------:R-:W-:-:S04]  /*1f40*/  IMAD.WIDE R24, R25, 0x4, R10 ;  /* 0x0000000419187825 */ /* 0x000fc800078e020a */
[----:B------:R-:W-:Y:S02]  /*1f50*/  IMAD.WIDE R8, R17, 0x4, R8 ;  /* 0x0000000411087825 */ /* 0x000fe400078e0208 */
[----:B------:R-:W4:Y:S04]  /*1f60*/  LDG.E.CONSTANT R24, desc[UR14][R24.64] ;  /* 0x0000000e18187981 */ /* 0x000f28000c1e9900 */
[----:B------:R0:W5:Y:S01]  /*1f70*/  LDG.E.CONSTANT R29, desc[UR14][R8.64] ;  /* 0x0000000e081d7981 */ /* 0x000162000c1e9900 */
[----:B------:R-:W1:Y:S01]  /*1f80*/  S2UR UR7, SR_CgaCtaId ;  /* 0x00000000000779c3 */ /* 0x000e620000008800 */
[----:B------:R-:W-:Y:S02]  /*1f90*/  UMOV UR5, 0x400 ;  /* 0x0000040000057882 */ /* 0x000fe40000000000 */
[----:B------:R-:W-:-:S02]  /*1fa0*/  UIADD3 UR6, UPT, UPT, UR5, 0x2000, URZ ;  /* 0x0000200005067890 */ /* 0x000fc4000fffe0ff */
[----:B------:R-:W-:Y:S02]  /*1fb0*/  UIADD3 UR5, UPT, UPT, UR5, 0x2400, URZ ;  /* 0x0000240005057890 */ /* 0x000fe4000fffe0ff */
[----:B-1----:R-:W-:Y:S02]  /*1fc0*/  ULEA UR6, UR7, UR6, 0x18 ;  /* 0x0000000607067291 */ /* 0x002fe4000f8ec0ff */
[----:B------:R-:W-:-:S04]  /*1fd0*/  ULEA UR5, UR7, UR5, 0x18 ;  /* 0x0000000507057291 */ /* 0x000fc8000f8ec0ff */
[C---:B------:R-:W-:Y:S02]  /*1fe0*/  LEA R11, R5.reuse, UR6, 0x2 ;  /* 0x00000006050b7c11 */ /* 0x040fe4000f8e10ff */
[C---:B------:R-:W-:Y:S02]  /*1ff0*/  LEA R4, R0.reuse, UR5, 0x2 ;  /* 0x0000000500047c11 */ /* 0x040fe4000f8e10ff */
[----:B------:R-:W-:Y:S02]  /*2000*/  LEA R27, R0, R11, 0x6 ;  /* 0x0000000b001b7211 */ /* 0x000fe400078e30ff */
[----:B------:R-:W-:-:S03]  /*2010*/  LEA R26, R5, R4, 0x6 ;  /* 0x00000004051a7211 */ /* 0x000fc600078e30ff */
[----:B--2---:R-:W-:Y:S04]  /*2020*/  STS [R27], R14 ;  /* 0x0000000e1b007388 */ /* 0x004fe80000000800 */
[----:B---3--:R-:W-:Y:S01]  /*2030*/  STS [R26], R13 ;  /* 0x0000000d1a007388 */ /* 0x008fe20000000800 */
[----:B------:R-:W-:Y:S06]  /*2040*/  BAR.SYNC.DEFER_BLOCKING 0x0 ;  /* 0x0000000000007b1d */ /* 0x000fec0000010000 */
[----:B0-----:R-:W-:Y:S04]  /*2050*/  LDS R9, [R11] ;  /* 0x000000000b097984 */ /* 0x001fe80000000800 */
[----:B------:R-:W0:Y:S04]  /*2060*/  LDS R8, [R4] ;  /* 0x0000000004087984 */ /* 0x000e280000000800 */
[----:B------:R-:W-:Y:S04]  /*2070*/  LDS R17, [R11+0x40] ;  /* 0x000040000b117984 */ /* 0x000fe80000000800 */
[----:B------:R-:W1:Y:S04]  /*2080*/  LDS R18, [R4+0x40] ;  /* 0x0000400004127984 */ /* 0x000e680000000800 */
[----:B------:R-:W-:Y:S04]  /*2090*/  LDS R23, [R11+0x80] ;  /* 0x000080000b177984 */ /* 0x000fe80000000800 */
[----:B------:R-:W2:Y:S04]  /*20a0*/  LDS R22, [R4+0x80] ;  /* 0x0000800004167984 */ /* 0x000ea80000000800 */
[----:B------:R-:W-:Y:S04]  /*20b0*/  LDS R12, [R11+0xc0] ;  /* 0x0000c0000b0c7984 */ /* 0x000fe80000000800 */
[----:B------:R-:W3:Y:S04]  /*20c0*/  LDS R15, [R4+0xc0] ;  /* 0x0000c000040f7984 */ /* 0x000ee80000000800 */
[----:B------:R-:W-:Y:S04]  /*20d0*/  LDS R10, [R11+0x100] ;  /* 0x000100000b0a7984 */ /* 0x000fe80000000800 */
[----:B------:R-:W4:Y:S04]  /*20e0*/  LDS R13, [R4+0x100] ;  /* 0x00010000040d7984 */ /* 0x000f280000000800 */
[----:B------:R-:W-:Y:S04]  /*20f0*/  LDS R16, [R11+0x140] ;  /* 0x000140000b107984 */ /* 0x000fe80000000800 */
[----:B------:R-:W5:Y:S01]  /*2100*/  LDS R19, [R4+0x140] ;  /* 0x0001400004137984 */ /* 0x000f620000000800 */
[----:B0-----:R-:W-:-:S03]  /*2110*/  FFMA R8, R9, R8, R20 ;  /* 0x0000000809087223 */ /* 0x001fc60000000014 */
[----:B------:R-:W-:Y:S01]  /*2120*/  LDS R21, [R4+0x180] ;  /* 0x0001800004157984 */ /* 0x000fe20000000800 */
[----:B-1----:R-:W-:-:S03]  /*2130*/  FFMA R8, R17, R18, R8 ;  /* 0x0000001211087223 */ /* 0x002fc60000000008 */
[----:B------:R-:W-:Y:S04]  /*2140*/  LDS R9, [R4+0x1c0] ;  /* 0x0001c00004097984 */ /* 0x000fe80000000800 */
[----:B------:R-:W0:Y:S01]  /*2150*/  LDS R18, [R11+0x180] ;  /* 0x000180000b127984 */ /* 0x000e220000000800 */
[----:B--2---:R-:W-:-:S03]  /*2160*/  FFMA R23, R23, R22, R8 ;  /* 0x0000001617177223 */ /* 0x004fc60000000008 */
[----:B------:R-:W-:Y:S04]  /*2170*/  LDS R14, [R11+0x240] ;  /* 0x000240000b0e7984 */ /* 0x000fe80000000800 */
[----:B------:R-:W1:Y:S01]  /*2180*/  LDS R8, [R11+0x1c0] ;  /* 0x0001c0000b087984 */ /* 0x000e620000000800 */
[----:B---3--:R-:W-:-:S03]  /*2190*/  FFMA R23, R12, R15, R23 ;  /* 0x0000000f0c177223 */ /* 0x008fc60000000017 */
[----:B------:R-:W-:Y:S04]  /*21a0*/  LDS R17, [R4+0x240] ;  /* 0x0002400004117984 */ /* 0x000fe80000000800 */
[----:B------:R-:W-:Y:S04]  /*21b0*/  LDS R12, [R11+0x200] ;  /* 0x000200000b0c7984 */ /* 0x000fe80000000800 */
[----:B------:R-:W2:Y:S01]  /*21c0*/  LDS R15, [R4+0x200] ;  /* 0x00020000040f7984 */ /* 0x000ea20000000800 */
[----:B----4-:R-:W-:-:S03]  /*21d0*/  FFMA R13, R10, R13, R23 ;  /* 0x0000000d0a0d7223 */ /* 0x010fc60000000017 */
[----:B------:R-:W-:Y:S01]  /*21e0*/  LDS R10, [R11+0x2c0] ;  /* 0x0002c0000b0a7984 */ /* 0x000fe20000000800 */
[----:B-----5:R-:W-:-:S03]  /*21f0*/  FFMA R13, R16, R19, R13 ;  /* 0x00000013100d7223 */ /* 0x020fc6000000000d */
[----:B------:R-:W-:Y:S04]  /*2200*/  LDS R22, [R11+0x300] ;  /* 0x000300000b167984 */ /* 0x000fe80000000800 */
[----:B------:R-:W-:Y:S04]  /*2210*/  LDS R16, [R11+0x280] ;  /* 0x000280000b107984 */ /* 0x000fe80000000800 */
[----:B------:R-:W3:Y:S01]  /*2220*/  LDS R19, [R4+0x280] ;  /* 0x0002800004137984 */ /* 0x000ee20000000800 */
[----:B0-----:R-:W-:-:S03]  /*2230*/  FFMA R21, R18, R21, R13 ;  /* 0x0000001512157223 */ /* 0x001fc6000000000d */
[----:B------:R-:W-:Y:S04]  /*2240*/  LDS R25, [R4+0x300] ;  /* 0x0003000004197984 */ /* 0x000fe80000000800 */
[----:B------:R-:W0:Y:S01]  /*2250*/  LDS R13, [R4+0x2c0] ;  /* 0x0002c000040d7984 */ /* 0x000e220000000800 */
[----:B-1----:R-:W-:-:S03]  /*2260*/  FFMA R9, R8, R9, R21 ;  /* 0x0000000908097223 */ /* 0x002fc60000000015 */
[----:B------:R-:W-:Y:S04]  /*2270*/  LDS R20, [R11+0x340] ;  /* 0x000340000b147984 */ /* 0x000fe80000000800 */
[----:B------:R-:W1:Y:S04]  /*2280*/  LDS R23, [R4+0x340] ;  /* 0x0003400004177984 */ /* 0x000e680000000800 */
[----:B------:R-:W-:Y:S01]  /*2290*/  LDS R18, [R11+0x380] ;  /* 0x000380000b127984 */ /* 0x000fe20000000800 */
[----:B--2---:R-:W-:-:S03]  /*22a0*/  FFMA R9, R12, R15, R9 ;  /* 0x0000000f0c097223 */ /* 0x004fc60000000009 */
[----:B------:R-:W2:Y:S01]  /*22b0*/  LDS R21, [R4+0x380] ;  /* 0x0003800004157984 */ /* 0x000ea20000000800 */
[----:B------:R-:W-:-:S04]  /*22c0*/  FFMA R9, R14, R17, R9 ;  /* 0x000000110e097223 */ /* 0x000fc80000000009 */
[----:B---3--:R-:W-:Y:S02]  /*22d0*/  FFMA R28, R16, R19, R9 ;  /* 0x00000013101c7223 */ /* 0x008fe40000000009 */
[----:B------:R-:W-:Y:S04]  /*22e0*/  LDS R16, [R11+0x3c0] ;  /* 0x0003c0000b107984 */ /* 0x000fe80000000800 */
[----:B------:R-:W3:Y:S01]  /*22f0*/  LDS R19, [R4+0x3c0] ;  /* 0x0003c00004137984 */ /* 0x000ee20000000800 */
[----:B------:R-:W-:Y:S06]  /*2300*/  BAR.SYNC.DEFER_BLOCKING 0x0 ;  /* 0x0000000000007b1d */ /* 0x000fec0000010000 */
[----:B------:R4:W-:Y:S04]  /*2310*/  STS [R27], R24 ;  /* 0x000000181b007388 */ /* 0x0009e80000000800 */
[----:B------:R-:W-:Y:S01]  /*2320*/  STS [R26], R29 ;  /* 0x0000001d1a007388 */ /* 0x000fe20000000800 */
[----:B------:R-:W-:Y:S01]  /*2330*/  BAR.SYNC.DEFER_BLOCKING 0x0 ;  /* 0x0000000000007b1d */ /* 0x000fe20000010000 */
[----:B0-----:R-:W-:-:S04]  /*2340*/  FFMA R28, R10, R13, R28 ;  /* 0x0000000d0a1c7223 */ /* 0x001fc8000000001c */
[----:B----4-:R-:W-:Y:S01]  /*2350*/  FFMA R27, R22, R25, R28 ;  /* 0x00000019161b7223 */ /* 0x010fe2000000001c */
[----:B------:R-:W-:Y:S04]  /*2360*/  LDS R9, [R11] ;  /* 0x000000000b097984 */ /* 0x000fe80000000800 */
[----:B------:R-:W0:Y:S04]  /*2370*/  LDS R8, [R4] ;  /* 0x0000000004087984 */ /* 0x000e280000000800 */
[----:B------:R-:W-:Y:S04]  /*2380*/  LDS R17, [R11+0x40] ;  /* 0x000040000b117984 */ /* 0x000fe80000000800 */
[----:B------:R-:W4:Y:S04]  /*2390*/  LDS R14, [R4+0x40] ;  /* 0x00004000040e7984 */ /* 0x000f280000000800 */
[----:B------:R-:W-:Y:S04]  /*23a0*/  LDS R15, [R11+0x80] ;  /* 0x000080000b0f7984 */ /* 0x000fe80000000800 */
[----:B------:R-:W5:Y:S04]  /*23b0*/  LDS R12, [R4+0x80] ;  /* 0x00008000040c7984 */ /* 0x000f680000000800 */
[----:B------:R-:W-:Y:S04]  /*23c0*/  LDS R13, [R11+0xc0] ;  /* 0x0000c0000b0d7984 */ /* 0x000fe80000000800 */
[----:B------:R-:W5:Y:S01]  /*23d0*/  LDS R10, [R4+0xc0] ;  /* 0x0000c000040a7984 */ /* 0x000f620000000800 */
[----:B-1----:R-:W-:-:S03]  /*23e0*/  FFMA R27, R20, R23, R27 ;  /* 0x00000017141b7223 */ /* 0x002fc6000000001b */
[----:B------:R-:W-:Y:S04]  /*23f0*/  LDS R25, [R11+0x100] ;  /* 0x000100000b197984 */ /* 0x000fe80000000800 */
[----:B------:R-:W1:Y:S01]  /*2400*/  LDS R22, [R4+0x100] ;  /* 0x0001000004167984 */ /* 0x000e620000000800 */
[----:B--2---:R-:W-:-:S03]  /*2410*/  FFMA R27, R18, R21, R27 ;  /* 0x00000015121b7223 */ /* 0x004fc6000000001b */
[----:B------:R-:W-:Y:S04]  /*2420*/  LDS R23, [R11+0x140] ;  /* 0x000140000b177984 */ /* 0x000fe80000000800 */
[----:B------:R-:W2:Y:S04]  /*2430*/  LDS R20, [R4+0x140] ;  /* 0x0001400004147984 */ /* 0x000ea80000000800 */
[----:B------:R-:W-:Y:S04]  /*2440*/  LDS R21, [R11+0x180] ;  /* 0x000180000b157984 */ /* 0x000fe80000000800 */
[----:B------:R-:W2:Y:S01]  /*2450*/  LDS R18, [R4+0x180] ;  /* 0x0001800004127984 */ /* 0x000ea20000000800 */
[----:B---3--:R-:W-:-:S03]  /*2460*/  FFMA R24, R16, R19, R27 ;  /* 0x0000001310187223 */ /* 0x008fc6000000001b */
[----:B------:R-:W-:Y:S01]  /*2470*/  LDS R16, [R11+0x1c0] ;  /* 0x0001c0000b107984 */ /* 0x000fe20000000800 */
[----:B0-----:R-:W-:-:S03]  /*2480*/  FFMA R24, R9, R8, R24 ;  /* 0x0000000809187223 */ /* 0x001fc60000000018 */
[----:B------:R-:W0:Y:S01]  /*2490*/  LDS R19, [R4+0x1c0] ;  /* 0x0001c00004137984 */ /* 0x000e220000000800 */
[----:B----4-:R-:W-:-:S03]  /*24a0*/  FFMA R24, R17, R14, R24 ;  /* 0x0000000e11187223 */ /* 0x010fc60000000018 */
[----:B------:R-:W-:Y:S04]  /*24b0*/  LDS R8, [R11+0x200] ;  /* 0x000200000b087984 */ /* 0x000fe80000000800 */
[----:B------:R-:W3:Y:S01]  /*24c0*/  LDS R9, [R4+0x200] ;  /* 0x0002000004097984 */ /* 0x000ee20000000800 */
[----:B-----5:R-:W-:-:S03]  /*24d0*/  FFMA R24, R15, R12, R24 ;  /* 0x0000000c0f187223 */ /* 0x020fc60000000018 */
[----:B------:R-:W-:Y:S04]  /*24e0*/  LDS R14, [R11+0x240] ;  /* 0x000240000b0e7984 */ /* 0x000fe80000000800 */
[----:B------:R-:W4:Y:S01]  /*24f0*/  LDS R17, [R4+0x240] ;  /* 0x0002400004117984 */ /* 0x000f220000000800 */
[----:B------:R-:W-:-:S03]  /*2500*/  FFMA R24, R13, R10, R24 ;  /* 0x0000000a0d187223 */ /* 0x000fc60000000018 */
[----:B------:R-:W-:Y:S04]  /*2510*/  LDS R12, [R11+0x280] ;  /* 0x000280000b0c7984 */ /* 0x000fe80000000800 */
[----:B------:R-:W5:Y:S01]  /*2520*/  LDS R15, [R4+0x280] ;  /* 0x00028000040f7984 */ /* 0x000f620000000800 */
[----:B-1----:R-:W-:-:S03]  /*2530*/  FFMA R24, R25, R22, R24 ;  /* 0x0000001619187223 */ /* 0x002fc60000000018 */
[----:B------:R-:W-:Y:S04]  /*2540*/  LDS R10, [R11+0x2c0] ;  /* 0x0002c0000b0a7984 */ /* 0x000fe80000000800 */
[----:B------:R-:W1:Y:S01]  /*2550*/  LDS R13, [R4+0x2c0] ;  /* 0x0002c000040d7984 */ /* 0x000e620000000800 */
[----:B--2---:R-:W-:-:S03]  /*2560*/  FFMA R24, R23, R20, R24 ;  /* 0x0000001417187223 */ /* 0x004fc60000000018 */
[----:B------:R-:W-:Y:S04]  /*2570*/  LDS R22, [R11+0x300] ;  /* 0x000300000b167984 */ /* 0x000fe80000000800 */
[----:B------:R-:W2:Y:S01]  /*2580*/  LDS R25, [R4+0x300] ;  /* 0x0003000004197984 */ /* 0x000ea20000000800 */
[----:B------:R-:W-:-:S03]  /*2590*/  FFMA R29, R21, R18, R24 ;  /* 0x00000012151d7223 */ /* 0x000fc60000000018 */
[----:B------:R-:W-:Y:S04]  /*25a0*/  LDS R20, [R11+0x340] ;  /* 0x000340000b147984 */ /* 0x000fe80000000800 */
[----:B------:R-:W2:Y:S04]  /*25b0*/  LDS R23, [R4+0x340] ;  /* 0x0003400004177984 */ /* 0x000ea80000000800 */
[----:B------:R-:W-:Y:S04]  /*25c0*/  LDS R18, [R11+0x380] ;  /* 0x000380000b127984 */ /* 0x000fe80000000800 */
[----:B------:R-:W2:Y:S04]  /*25d0*/  LDS R21, [R4+0x380] ;  /* 0x0003800004157984 */ /* 0x000ea80000000800 */
[----:B------:R-:W-:Y:S04]  /*25e0*/  LDS R24, [R11+0x3c0] ;  /* 0x0003c0000b187984 */ /* 0x000fe80000000800 */
[----:B------:R-:W2:Y:S01]  /*25f0*/  LDS R27, [R4+0x3c0] ;  /* 0x0003c000041b7984 */ /* 0x000ea20000000800 */
[----:B0-----:R-:W-:-:S04]  /*2600*/  FFMA R19, R16, R19, R29 ;  /* 0x0000001310137223 */ /* 0x001fc8000000001d */
[----:B---3--:R-:W-:-:S04]  /*2610*/  FFMA R9, R8, R9, R19 ;  /* 0x0000000908097223 */ /* 0x008fc80000000013 */
[----:B----4-:R-:W-:-:S04]  /*2620*/  FFMA R9, R14, R17, R9 ;  /* 0x000000110e097223 */ /* 0x010fc80000000009 */
[----:B-----5:R-:W-:-:S04]  /*2630*/  FFMA R9, R12, R15, R9 ;  /* 0x0000000f0c097223 */ /* 0x020fc80000000009 */
[----:B-1----:R-:W-:-:S04]  /*2640*/  FFMA R9, R10, R13, R9 ;  /* 0x0000000d0a097223 */ /* 0x002fc80000000009 */
[----:B--2---:R-:W-:-:S04]  /*2650*/  FFMA R9, R22, R25, R9 ;  /* 0x0000001916097223 */ /* 0x004fc80000000009 */
[----:B------:R-:W-:-:S04]  /*2660*/  FFMA R9, R20, R23, R9 ;  /* 0x0000001714097223 */ /* 0x000fc80000000009 */
[----:B------:R-:W-:Y:S01]  /*2670*/  FFMA R9, R18, R21, R9 ;  /* 0x0000001512097223 */ /* 0x000fe20000000009 */
[----:B------:R-:W-:-:S03]  /*2680*/  UIADD3 UR4, UPT, UPT, UR4, 0x20, URZ ;  /* 0x0000002004047890 */ /* 0x000fc6000fffe0ff */
[----:B------:R-:W-:Y:S01]  /*2690*/  FFMA R20, R24, R27, R9 ;  /* 0x0000001b18147223 */ /* 0x000fe20000000009 */
[----:B------:R-:W-:Y:S08]  /*26a0*/  BAR.SYNC.DEFER_BLOCKING 0x0 ;  /* 0x0000000000007b1d */ /* 0x000ff00000010000 */
.L_x_22:
[----:B------:R-:W-:Y:S05]  /*26b0*/  @P0 BRA `(.L_x_19) ;  /* 0x0000000400200947 */ /* 0x000fea0003800000 */
        /* <DEDUP_REMOVED lines=10> */
[----:B------:R-:W0:Y:S01]  /*2760*/  S2UR UR6, SR_CgaCtaId ;  /* 0x00000000000679c3 */ /* 0x000e220000008800 */
[----:B------:R-:W-:Y:S02]  /*2770*/  UMOV UR4, 0x400 ;  /* 0x0000040000047882 */ /* 0x000fe40000000000 */
[----:B------:R-:W-:Y:S02]  /*2780*/  UIADD3 UR5, UPT, UPT, UR4, 0x2000, URZ ;  /* 0x0000200004057890 */ /* 0x000fe4000fffe0ff */
[----:B------:R-:W-:Y:S02]  /*2790*/  UIADD3 UR4, UPT, UPT, UR4, 0x2400, URZ ;  /* 0x0000240004047890 */ /* 0x000fe4000fffe0ff */
[----:B0-----:R-:W-:Y:S02]  /*27a0*/  ULEA UR5, UR6, UR5, 0x18 ;  /* 0x0000000506057291 */ /* 0x001fe4000f8ec0ff */
        /* <DEDUP_REMOVED lines=8> */
[----:B------:R-:W-:Y:S04]  /*2830*/  LDS R17, [R9] ;  /* 0x0000000009117984 */ /* 0x000fe80000000800 */
        /* <DEDUP_REMOVED lines=10> */
[----:B------:R-:W5:Y:S04]  /*28e0*/  LDS R15, [R2+0x140] ;  /* 0x00014000020f7984 */ /* 0x000f680000000800 */
[----:B------:R-:W-:Y:S04]  /*28f0*/  LDS R0, [R9+0x180] ;  /* 0x0001800009007984 */ /* 0x000fe80000000800 */
[----:B------:R-:W5:Y:S04]  /*2900*/  LDS R5, [R2+0x180] ;  /* 0x0001800002057984 */ /* 0x000f680000000800 */
[----:B------:R-:W-:Y:S04]  /*2910*/  LDS R8, [R9+0x1c0] ;  /* 0x0001c00009087984 */ /* 0x000fe80000000800 */
[----:B------:R-:W5:Y:S01]  /*2920*/  LDS R13, [R2+0x1c0] ;  /* 0x0001c000020d7984 */ /* 0x000f620000000800 */
[----:B0-----:R-:W-:-:S03]  /*2930*/  FFMA R17, R17, R14, R20 ;  /* 0x0000000e11117223 */ /* 0x001fc60000000014 */
[----:B------:R-:W-:Y:S04]  /*2940*/  LDS R4, [R9+0x200] ;  /* 0x0002000009047984 */ /* 0x000fe80000000800 */
[----:B------:R-:W0:Y:S01]  /*2950*/  LDS R11, [R2+0x200] ;  /* 0x00020000020b7984 */ /* 0x000e220000000800 */
[----:B-1----:R-:W-:-:S03]  /*2960*/  FFMA R24, R24, R26, R17 ;  /* 0x0000001a18187223 */ /* 0x002fc60000000011 */
[----:B------:R-:W-:Y:S04]  /*2970*/  LDS R14, [R9+0x240] ;  /* 0x00024000090e7984 */ /* 0x000fe80000000800 */
[----:B------:R-:W1:Y:S01]  /*2980*/  LDS R19, [R2+0x240] ;  /* 0x0002400002137984 */ /* 0x000e620000000800 */
[----:B--2---:R-:W-:-:S03]  /*2990*/  FFMA R27, R21, R16, R24 ;  /* 0x00000010151b7223 */ /* 0x004fc60000000018 */
[----:B------:R-:W-:Y:S04]  /*29a0*/  LDS R12, [R9+0x280] ;  /* 0x00028000090c7984 */ /* 0x000fe80000000800 */
[----:B------:R-:W2:Y:S01]  /*29b0*/  LDS R17, [R2+0x280] ;  /* 0x0002800002117984 */ /* 0x000ea20000000800 */
[----:B---3--:R-:W-:-:S03]  /*29c0*/  FFMA R27, R22, R25, R27 ;  /* 0x00000019161b7223 */ /* 0x008fc6000000001b */
[----:B------:R-:W-:Y:S04]  /*29d0*/  LDS R16, [R9+0x2c0] ;  /* 0x0002c00009107984 */ /* 0x000fe80000000800 */
[----:B------:R-:W3:Y:S01]  /*29e0*/  LDS R21, [R2+0x2c0] ;  /* 0x0002c00002157984 */ /* 0x000ee20000000800 */
[----:B----4-:R-:W-:-:S03]  /*29f0*/  FFMA R27, R18, R23, R27 ;  /* 0x00000017121b7223 */ /* 0x010fc6000000001b */
[----:B------:R-:W-:Y:S04]  /*2a00*/  LDS R20, [R9+0x300] ;  /* 0x0003000009147984 */ /* 0x000fe80000000800 */
[----:B------:R-:W4:Y:S01]  /*2a10*/  LDS R25, [R2+0x300] ;  /* 0x0003000002197984 */ /* 0x000f220000000800 */
[----:B-----5:R-:W-:-:S03]  /*2a20*/  FFMA R29, R10, R15, R27 ;  /* 0x0000000f0a1d7223 */ /* 0x020fc6000000001b */
[----:B------:R-:W-:Y:S04]  /*2a30*/  LDS R18, [R9+0x340] ;  /* 0x0003400009127984 */ /* 0x000fe80000000800 */
[----:B------:R-:W5:Y:S04]  /*2a40*/  LDS R23, [R2+0x340] ;  /* 0x0003400002177984 */ /* 0x000f680000000800 */
[----:B------:R-:W-:Y:S04]  /*2a50*/  LDS R10, [R9+0x380] ;  /* 0x00038000090a7984 */ /* 0x000fe80000000800 */
[----:B------:R-:W5:Y:S04]  /*2a60*/  LDS R15, [R2+0x380] ;  /* 0x00038000020f7984 */ /* 0x000f680000000800 */
[----:B------:R-:W-:Y:S04]  /*2a70*/  LDS R22, [R9+0x3c0] ;  /* 0x0003c00009167984 */ /* 0x000fe80000000800 */
[----:B------:R-:W5:Y:S01]  /*2a80*/  LDS R27, [R2+0x3c0] ;  /* 0x0003c000021b7984 */ /* 0x000f620000000800 */
        /* <DEDUP_REMOVED lines=8> */
[----:B------:R-:W-:-:S04]  /*2b10*/  FFMA R5, R10, R15, R5 ;  /* 0x0000000f0a057223 */ /* 0x000fc80000000005 */
[----:B------:R-:W-:Y:S01]  /*2b20*/  FFMA R20, R22, R27, R5 ;  /* 0x0000001b16147223 */ /* 0x000fe20000000005 */
[----:B------:R-:W-:Y:S06]  /*2b30*/  BAR.SYNC.DEFER_BLOCKING 0x0 ;  /* 0x0000000000007b1d */ /* 0x000fec0000010000 */
.L_x_19:
[----:B------:R-:W0:Y:S01]  /*2b40*/  LDC.64 R4, c[0x0][0x390] ;  /* 0x0000e400ff047b82 */ /* 0x000e220000000a00 */
[----:B------:R-:W-:-:S04]  /*2b50*/  IMAD R3, R7, R3, R6 ;  /* 0x0000000307037224 */ /* 0x000fc800078e0206 */
[----:B0-----:R-:W-:-:S05]  /*2b60*/  IMAD.WIDE R2, R3, 0x4, R4 ;  /* 0x0000000403027825 */ /* 0x001fca00078e0204 */
[----:B------:R-:W-:Y:S01]  /*2b70*/  STG.E desc[UR14][R2.64], R20 ;  /* 0x0000001402007986 */ /* 0x000fe2000c10190e */
[----:B------:R-:W-:Y:S05]  /*2b80*/  EXIT ;  /* 0x000000000000794d */ /* 0x000fea0003800000 */
.L_x_14:
        /* <DEDUP_REMOVED lines=14> */
[C---:B------:R-:W-:Y:S02]  /*2c70*/  ISETP.GE.U32.AND P1, PT, R4.reuse, 0x8, PT ;  /* 0x000000080400780c */ /* 0x040fe40003f26070 */
        /* <DEDUP_REMOVED lines=8> */
.L_x_25:
[----:B------:R-:W0:Y:S01]  /*2d00*/  LDC.64 R16, c[0x0][0x380] ;  /* 0x0000e000ff107b82 */ /* 0x000e220000000a00 */
[----:B------:R-:W-:Y:S02]  /*2d10*/  IMAD R9, R2, UR4, R5 ;  /* 0x0000000402097c24 */ /* 0x000fe4000f8e0205 */
[----:B------:R-:W-:-:S05]  /*2d20*/  IMAD R11, R3, UR4, R0 ;  /* 0x00000004030b7c24 */ /* 0x000fca000f8e0200 */
[----:B------:R-:W1:Y:S01]  /*2d30*/  LDC.64 R28, c[0x0][0x388] ;  /* 0x0000e200ff1c7b82 */ /* 0x000e620000000a00 */
[----:B0-----:R-:W-:-:S05]  /*2d40*/  IMAD.WIDE R16, R9, 0x4, R16 ;  /* 0x0000000409107825 */ /* 0x001fca00078e0210 */
[----:B------:R0:W2:Y:S01]  /*2d50*/  LDG.E.CONSTANT R27, desc[UR14][R16.64] ;  /* 0x0000000e101b7981 */ /* 0x0000a2000c1e9900 */
[----:B------:R-:W-:-:S04]  /*2d60*/  IMAD.WIDE R14, R2, 0x4, R16 ;  /* 0x00000004020e7825 */ /* 0x000fc800078e0210 */
[----:B-1----:R-:W-:Y:S01]  /*2d70*/  IMAD.WIDE R28, R11, 0x4, R28 ;  /* 0x000000040b1c7825 */ /* 0x002fe200078e021c */
[----:B------:R1:W3:Y:S03]  /*2d80*/  LDG.E.CONSTANT R25, desc[UR14][R14.64] ;  /* 0x0000000e0e197981 */ /* 0x0002e6000c1e9900 */
[----:B------:R-:W-:-:S04]  /*2d90*/  IMAD.WIDE R12, R2, 0x4, R14 ;  /* 0x00000004020c7825 */ /* 0x000fc800078e020e */
[C---:B------:R-:W-:Y:S02]  /*2da0*/  IMAD.WIDE R20, R3.reuse, 0x4, R28 ;  /* 0x0000000403147825 */ /* 0x040fe400078e021c */
[----:B------:R-:W2:Y:S02]  /*2db0*/  LDG.E.CONSTANT R28, desc[UR14][R28.64] ;  /* 0x0000000e1c1c7981 */ /* 0x000ea4000c1e9900 */
[C---:B------:R-:W-:Y:S02]  /*2dc0*/  IMAD.WIDE R18, R3.reuse, 0x4, R20 ;  /* 0x0000000403127825 */ /* 0x040fe400078e0214 */
[----:B------:R-:W3:Y:S02]  /*2dd0*/  LDG.E.CONSTANT R26, desc[UR14][R20.64] ;  /* 0x0000000e141a7981 */ /* 0x000ee4000c1e9900 */
[----:B------:R-:W-:Y:S02]  /*2de0*/  IMAD.WIDE R10, R2, 0x4, R12 ;  /* 0x00000004020a7825 */ /* 0x000fe400078e020c */
[----:B------:R4:W5:Y:S02]  /*2df0*/  LDG.E.CONSTANT R24, desc[UR14][R18.64] ;  /* 0x0000000e12187981 */ /* 0x000964000c1e9900 */
[----:B0-----:R-:W-:-:S02]  /*2e00*/  IMAD.WIDE R16, R3, 0x4, R18 ;  /* 0x0000000403107825 */ /* 0x001fc400078e0212 */
[----:B------:R-:W5:Y:S02]  /*2e10*/  LDG.E.CONSTANT R13, desc[UR14][R12.64] ;  /* 0x0000000e0c0d7981 */ /* 0x000f64000c1e9900 */
[C---:B------:R-:W-:Y:S02]  /*2e20*/  IMAD.WIDE R22, R2.reuse, 0x4, R10 ;  /* 0x0000000402167825 */ /* 0x040fe400078e020a */
[----:B------:R-:W5:Y:S02]  /*2e30*/  LDG.E.CONSTANT R11, desc[UR14][R10.64] ;  /* 0x0000000e0a0b7981 */ /* 0x000f64000c1e9900 */
[----:B-1----:R-:W-:Y:S02]  /*2e40*/  IMAD.WIDE R14, R3, 0x4, R16 ;  /* 0x00000004030e7825 */ /* 0x002fe400078e0210 */
[----:B------:R-:W5:Y:S02]  /*2e50*/  LDG.E.CONSTANT R9, desc[UR14][R22.64] ;  /* 0x0000000e16097981 */ /* 0x000f64000c1e9900 */
[----:B----4-:R-:W-:-:S02]  /*2e60*/  IMAD.WIDE R18, R2, 0x4, R22 ;  /* 0x0000000402127825 */ /* 0x010fc400078e0216 */
[----:B------:R0:W4:Y:S04]  /*2e70*/  LDG.E.CONSTANT R12, desc[UR14][R16.64] ;  /* 0x0000000e100c7981 */ /* 0x000128000c1e9900 */
[----:B------:R1:W4:Y:S04]  /*2e80*/  LDG.E.CONSTANT R10, desc[UR14][R14.64] ;  /* 0x0000000e0e0a7981 */ /* 0x000328000c1e9900 */
[----:B------:R-:W4:Y:S01]  /*2e90*/  LDG.E.CONSTANT R29, desc[UR14][R18.64] ;  /* 0x0000000e121d7981 */ /* 0x000f22000c1e9900 */
[----:B0-----:R-:W-:-:S04]  /*2ea0*/  IMAD.WIDE R16, R3, 0x4, R14 ;  /* 0x0000000403107825 */ /* 0x001fc800078e020e */
[----:B-1----:R-:W-:-:S04]  /*2eb0*/  IMAD.WIDE R14, R2, 0x4, R18 ;  /* 0x00000004020e7825 */ /* 0x002fc800078e0212 */
[----:B------:R-:W-:Y:S01]  /*2ec0*/  IMAD.WIDE R20, R3, 0x4, R16 ;  /* 0x0000000403147825 */ /* 0x000fe200078e0210 */
[----:B------:R-:W4:Y:S04]  /*2ed0*/  LDG.E.CONSTANT R18, desc[UR14][R14.64] ;  /* 0x0000000e0e127981 */ /* 0x000f28000c1e9900 */
[----:B------:R-:W4:Y:S01]  /*2ee0*/  LDG.E.CONSTANT R16, desc[UR14][R16.64] ;  /* 0x0000000e10107981 */ /* 0x000f22000c1e9900 */
[----:B------:R-:W-:-:S03]  /*2ef0*/  IMAD.WIDE R22, R2, 0x4, R14 ;  /* 0x0000000402167825 */ /* 0x000fc600078e020e */
[----:B------:R0:W4:Y:S04]  /*2f00*/  LDG.E.CONSTANT R19, desc[UR14][R20.64] ;  /* 0x0000000e14137981 */ /* 0x000128000c1e9900 */
[----:B------:R-:W4:Y:S01]  /*2f10*/  LDG.E.CONSTANT R22, desc[UR14][R22.64] ;  /* 0x0000000e16167981 */ /* 0x000f22000c1e9900 */
[----:B0-----:R-:W-:-:S06]  /*2f20*/  IMAD.WIDE R20, R3, 0x4, R20 ;  /* 0x0000000403147825 */ /* 0x001fcc00078e0214 */
[----:B------:R-:W4:Y:S01]  /*2f30*/  LDG.E.CONSTANT R21, desc[UR14][R20.64] ;  /* 0x0000000e14157981 */ /* 0x000f22000c1e9900 */
[----:B------:R-:W-:-:S06]  /*2f40*/  UIADD3 UR4, UPT, UPT, UR4, 0x8, URZ ;  /* 0x0000000804047890 */ /* 0x000fcc000fffe0ff */
[----:B------:R-:W-:Y:S01]  /*2f50*/  ISETP.NE.AND P1, PT, R6, UR4, PT ;  /* 0x0000000406007c0c */ /* 0x000fe2000bf25270 */
[----:B--2---:R-:W-:-:S04]  /*2f60*/  FFMA R28, R27, R28, R8 ;  /* 0x0000001c1b1c7223 */ /* 0x004fc80000000008 */
[----:B---3--:R-:W-:-:S04]  /*2f70*/  FFMA R26, R25, R26, R28 ;  /* 0x0000001a191a7223 */ /* 0x008fc8000000001c */
[----:B-----5:R-:W-:-:S04]  /*2f80*/  FFMA R24, R13, R24, R26 ;  /* 0x000000180d187223 */ /* 0x020fc8000000001a */
[----:B----4-:R-:W-:-:S04]  /*2f90*/  FFMA R12, R11, R12, R24 ;  /* 0x0000000c0b0c7223 */ /* 0x010fc80000000018 */
[----:B------:R-:W-:-:S04]  /*2fa0*/  FFMA R10, R9, R10, R12 ;  /* 0x0000000a090a7223 */ /* 0x000fc8000000000c */
[----:B------:R-:W-:-:S04]  /*2fb0*/  FFMA R29, R29, R16, R10 ;  /* 0x000000101d1d7223 */ /* 0x000fc8000000000a */
[----:B------:R-:W-:-:S04]  /*2fc0*/  FFMA R19, R18, R19, R29 ;  /* 0x0000001312137223 */ /* 0x000fc8000000001d */
[----:B------:R-:W-:Y:S01]  /*2fd0*/  FFMA R8, R22, R21, R19 ;  /* 0x0000001516087223 */ /* 0x000fe20000000013 */
[----:B------:R-:W-:Y:S06]  /*2fe0*/  @P1 BRA `(.L_x_25) ;  /* 0xfffffffc00441947 */ /* 0x000fec000383ffff */
.L_x_24:
[----:B------:R-:W-:Y:S05]  /*2ff0*/  @!P0 BRA `(.L_x_23) ;  /* 0x0000000000e48947 */ /* 0x000fea0003800000 */
[----:B------:R-:W-:Y:S02]  /*3000*/  ISETP.GE.U32.AND P0, PT, R7, 0x4, PT ;  /* 0x000000040700780c */ /* 0x000fe40003f06070 */
[----:B------:R-:W-:-:S04]  /*3010*/  LOP3.LUT R9, R4, 0x3, RZ, 0xc0, !PT ;  /* 0x0000000304097812 */ /* 0x000fc800078ec0ff */
[----:B------:R-:W-:-:S07]  /*3020*/  ISETP.NE.AND P1, PT, R9, RZ, PT ;  /* 0x000000ff0900720c */ /* 0x000fce0003f25270 */
[----:B------:R-:W-:Y:S06]  /*3030*/  @!P0 BRA `(.L_x_26) ;  /* 0x0000000000648947 */ /* 0x000fec0003800000 */
[----:B------:R-:W0:Y:S01]  /*3040*/  LDC.64 R22, c[0x0][0x380] ;  /* 0x0000e000ff167b82 */ /* 0x000e220000000a00 */
[C---:B------:R-:W-:Y:S02]  /*3050*/  IMAD R7, R6.reuse, R2, R5 ;  /* 0x0000000206077224 */ /* 0x040fe400078e0205 */
[----:B------:R-:W-:-:S05]  /*3060*/  IMAD R11, R6, R3, R0 ;  /* 0x00000003060b7224 */ /* 0x000fca00078e0200 */
[----:B------:R-:W1:Y:S01]  /*3070*/  LDC.64 R24, c[0x0][0x388] ;  /* 0x0000e200ff187b82 */ /* 0x000e620000000a00 */
[----:B0-----:R-:W-:-:S05]  /*3080*/  IMAD.WIDE R22, R7, 0x4, R22 ;  /* 0x0000000407167825 */ /* 0x001fca00078e0216 */
[----:B------:R-:W2:Y:S01]  /*3090*/  LDG.E.CONSTANT R7, desc[UR14][R22.64] ;  /* 0x0000000e16077981 */ /* 0x000ea2000c1e9900 */
[----:B-1----:R-:W-:-:S04]  /*30a0*/  IMAD.WIDE R24, R11, 0x4, R24 ;  /* 0x000000040b187825 */ /* 0x002fc800078e0218 */
[----:B------:R-:W-:-:S04]  /*30b0*/  IMAD.WIDE R10, R2, 0x4, R22 ;  /* 0x00000004020a7825 */ /* 0x000fc800078e0216 */
[C---:B------:R-:W-:Y:S02]  /*30c0*/  IMAD.WIDE R12, R3.reuse, 0x4, R24 ;  /* 0x00000004030c7825 */ /* 0x040fe400078e0218 */
[----:B------:R-:W2:Y:S02]  /*30d0*/  LDG.E.CONSTANT R24, desc[UR14][R24.64] ;  /* 0x0000000e18187981 */ /* 0x000ea4000c1e9900 */
[C---:B------:R-:W-:Y:S02]  /*30e0*/  IMAD.WIDE R16, R2.reuse, 0x4, R10 ;  /* 0x0000000402107825 */ /* 0x040fe400078e020a */
[----:B------:R-:W3:Y:S02]  /*30f0*/  LDG.E.CONSTANT R10, desc[UR14][R10.64] ;  /* 0x0000000e0a0a7981 */ /* 0x000ee4000c1e9900 */
[----:B------:R-:W-:Y:S02]  /*3100*/  IMAD.WIDE R14, R3, 0x4, R12 ;  /* 0x00000004030e7825 */ /* 0x000fe400078e020c */
[----:B------:R-:W3:Y:S02]  /*3110*/  LDG.E.CONSTANT R12, desc[UR14][R12.64] ;  /* 0x0000000e0c0c7981 */ /* 0x000ee4000c1e9900 */
[----:B------:R-:W-:-:S02]  /*3120*/  IMAD.WIDE R18, R2, 0x4, R16 ;  /* 0x0000000402127825 */ /* 0x000fc400078e0210 */
[----:B------:R-:W4:Y:S02]  /*3130*/  LDG.E.CONSTANT R26, desc[UR14][R16.64] ;  /* 0x0000000e101a7981 */ /* 0x000f24000c1e9900 */
[----:B------:R-:W-:Y:S02]  /*3140*/  IMAD.WIDE R20, R3, 0x4, R14 ;  /* 0x0000000403147825 */ /* 0x000fe400078e020e */
        /* <DEDUP_REMOVED lines=8> */
.L_x_26:
[----:B------:R-:W-:Y:S05]  /*31d0*/  @!P1 BRA `(.L_x_23) ;  /* 0x00000000006c9947 */ /* 0x000fea0003800000 */
[----:B------:R-:W0:Y:S01]  /*31e0*/  LDC.64 R16, c[0x0][0x380] ;  /* 0x0000e000ff107b82 */ /* 0x000e220000000a00 */
[----:B------:R-:W-:Y:S02]  /*31f0*/  ISETP.NE.AND P0, PT, R9, 0x1, PT ;  /* 0x000000010900780c */ /* 0x000fe40003f05270 */
[----:B------:R-:W-:-:S04]  /*3200*/  LOP3.LUT R4, R4, 0x1, RZ, 0xc0, !PT ;  /* 0x0000000104047812 */ /* 0x000fc800078ec0ff */
[----:B------:R-:W-:Y:S01]  /*3210*/  ISETP.NE.U32.AND P1, PT, R4, 0x1, PT ;  /* 0x000000010400780c */ /* 0x000fe20003f25070 */
[----:B------:R-:W1:Y:S06]  /*3220*/  LDC.64 R14, c[0x0][0x388] ;  /* 0x0000e200ff0e7b82 */ /* 0x000e6c0000000a00 */
[C---:B------:R-:W-:Y:S02]  /*3230*/  @P0 IMAD R7, R6.reuse, R2, R5 ;  /* 0x0000000206070224 */ /* 0x040fe400078e0205 */
[----:B------:R-:W2:Y:S01]  /*3240*/  LDC.64 R12, c[0x0][0x380] ;  /* 0x0000e000ff0c7b82 */ /* 0x000ea20000000a00 */
[C---:B------:R-:W-:Y:S01]  /*3250*/  @P0 IMAD R9, R6.reuse, R3, R0 ;  /* 0x0000000306090224 */ /* 0x040fe200078e0200 */
[----:B------:R-:W-:-:S06]  /*3260*/  @P0 IADD3 R6, PT, PT, R6, 0x2, RZ ;  /* 0x0000000206060810 */ /* 0x000fcc0007ffe0ff */
[----:B------:R-:W3:Y:S01]  /*3270*/  LDC.64 R10, c[0x0][0x388] ;  /* 0x0000e200ff0a7b82 */ /* 0x000ee20000000a00 */
[----:B0-----:R-:W-:-:S04]  /*3280*/  @P0 IMAD.WIDE R16, R7, 0x4, R16 ;  /* 0x0000000407100825 */ /* 0x001fc800078e0210 */
[----:B-1----:R-:W-:Y:S02]  /*3290*/  @P0 IMAD.WIDE R14, R9, 0x4, R14 ;  /* 0x00000004090e0825 */ /* 0x002fe400078e020e */
[----:B------:R-:W4:Y:S02]  /*32a0*/  @P0 LDG.E.CONSTANT R9, desc[UR14][R16.64] ;  /* 0x0000000e10090981 */ /* 0x000f24000c1e9900 */
[C---:B------:R-:W-:Y:S02]  /*32b0*/  @!P1 IMAD R21, R6.reuse, R2, R5 ;  /* 0x0000000206159224 */ /* 0x040fe400078e0205 */
[----:B------:R-:W-:Y:S02]  /*32c0*/  @!P1 IMAD R23, R6, R3, R0 ;  /* 0x0000000306179224 */ /* 0x000fe400078e0200 */
[----:B------:R-:W-:-:S04]  /*32d0*/  @P0 IMAD.WIDE R18, R2, 0x4, R16 ;  /* 0x0000000402120825 */ /* 0x000fc800078e0210 */
[----:B------:R-:W-:Y:S02]  /*32e0*/  @P0 IMAD.WIDE R6, R3, 0x4, R14 ;  /* 0x0000000403060825 */ /* 0x000fe400078e020e */
[----:B------:R-:W4:Y:S02]  /*32f0*/  @P0 LDG.E.CONSTANT R14, desc[UR14][R14.64] ;  /* 0x0000000e0e0e0981 */ /* 0x000f24000c1e9900 */
[----:B--2---:R-:W-:Y:S02]  /*3300*/  @!P1 IMAD.WIDE R12, R21, 0x4, R12 ;  /* 0x00000004150c9825 */ /* 0x004fe400078e020c */
[----:B------:R-:W2:Y:S02]  /*3310*/  @P0 LDG.E.CONSTANT R18, desc[UR14][R18.64] ;  /* 0x0000000e12120981 */ /* 0x000ea4000c1e9900 */
[----:B---3--:R-:W-:Y:S02]  /*3320*/  @!P1 IMAD.WIDE R10, R23, 0x4, R10 ;  /* 0x00000004170a9825 */ /* 0x008fe400078e020a */
[----:B------:R-:W2:Y:S04]  /*3330*/  @P0 LDG.E.CONSTANT R6, desc[UR14][R6.64] ;  /* 0x0000000e06060981 */ /* 0x000ea8000c1e9900 */
[----:B------:R-:W3:Y:S04]  /*3340*/  @!P1 LDG.E.CONSTANT R13, desc[UR14][R12.64] ;  /* 0x0000000e0c0d9981 */ /* 0x000ee8000c1e9900 */
[----:B------:R-:W3:Y:S01]  /*3350*/  @!P1 LDG.E.CONSTANT R10, desc[UR14][R10.64] ;  /* 0x0000000e0a0a9981 */ /* 0x000ee2000c1e9900 */
[----:B----4-:R-:W-:-:S04]  /*3360*/  @P0 FFMA R9, R9, R14, R8 ;  /* 0x0000000e09090223 */ /* 0x010fc80000000008 */
[----:B--2---:R-:W-:-:S04]  /*3370*/  @P0 FFMA R8, R18, R6, R9 ;  /* 0x0000000612080223 */ /* 0x004fc80000000009 */
[----:B---3--:R-:W-:-:S07]  /*3380*/  @!P1 FFMA R8, R13, R10, R8 ;  /* 0x0000000a0d089223 */ /* 0x008fce0000000008 */
.L_x_23:
[----:B------:R-:W0:Y:S01]  /*3390*/  LDC.64 R6, c[0x0][0x390] ;  /* 0x0000e400ff067b82 */ /* 0x000e220000000a00 */
[----:B------:R-:W-:-:S04]  /*33a0*/  IMAD R3, R5, R3, R0 ;  /* 0x0000000305037224 */ /* 0x000fc800078e0200 */
[----:B0-----:R-:W-:-:S05]  /*33b0*/  IMAD.WIDE R2, R3, 0x4, R6 ;  /* 0x0000000403027825 */ /* 0x001fca00078e0206 */
[----:B------:R-:W-:Y:S01]  /*33c0*/  STG.E desc[UR14][R2.64], R8 ;  /* 0x0000000802007986 */ /* 0x000fe2000c10190e */
[----:B------:R-:W-:Y:S05]  /*33d0*/  EXIT ;  /* 0x000000000000794d */ /* 0x000fea0003800000 */
.L_x_27:
        /* <DEDUP_REMOVED lines=10> */
.L_x_70:


//--------------------- .text._Z7abT_gpuPKfS0_Pfiii --------------------------
	.section	.text._Z7abT_gpuPKfS0_Pfiii,"ax",@progbits
	.align	128
        .global         _Z7abT_gpuPKfS0_Pfiii
        .type           _Z7abT_gpuPKfS0_Pfiii,@function
        .size           _Z7abT_gpuPKfS0_Pfiii,(.L_x_71 - _Z7abT_gpuPKfS0_Pfiii)
        .other          _Z7abT_gpuPKfS0_Pfiii,@"STO_CUDA_ENTRY STV_DEFAULT"
_Z7abT_gpuPKfS0_Pfiii:
.text._Z7abT_gpuPKfS0_Pfiii:
[----:B------:R-:W-:Y:S01]  /*0000*/  LDC R1, c[0x0][0x37c] ;  /* 0x0000df00ff017b82 */ /* 0x000fe20000000800 */
[----:B------:R-:W0:Y:S01]  /*0010*/  LDCU UR14, c[0x0][0x3a0] ;  /* 0x00007400ff0e77ac */ /* 0x000e220008000800 */
[----:B------:R-:W0:Y:S01]  /*0020*/  LDCU.64 UR10, c[0x0][0x398] ;  /* 0x00007300ff0a77ac */ /* 0x000e220008000a00 */
[----:B------:R-:W1:Y:S01]  /*0030*/  LDCU.64 UR12, c[0x0][0x358] ;  /* 0x00006b00ff0c77ac */ /* 0x000e620008000a00 */
[----:B0-----:R-:W-:-:S04]  /*0040*/  ULOP3.LUT UR4, UR14, UR11, UR10, 0xfe, !UPT ;  /* 0x0000000b0e047292 */ /* 0x001fc8000f8efe0a */
[----:B------:R-:W-:-:S09]  /*0050*/  ULOP3.LUT UP0, URZ, UR4, 0xf, URZ, 0xc0, !UPT ;  /* 0x0000000f04ff7892 */ /* 0x000fd2000f80c0ff */
[----:B-1----:R-:W-:Y:S05]  /*0060*/  BRA.U UP0, `(.L_x_28) ;  /* 0x0000001d00a47547 */ /* 0x002fea000b800000 */
[----:B------:R-:W-:-:S04]  /*0070*/  UISETP.GE.AND UP0, UPT, UR11, UR14, UPT ;  /* 0x0000000e0b00728c */ /* 0x000fc8000bf06270 */
[----:B------:R-:W-:-:S09]  /*0080*/  UISETP.NE.OR UP0, UPT, UR10, UR11, !UP0 ;  /* 0x0000000b0a00728c */ /* 0x000fd2000c705670 */
[----:B------:R-:W-:Y:S05]  /*0090*/  BRA.U UP0, `(.L_x_29) ;  /* 0x0000000d00147547 */ /* 0x000fea000b800000 */
        /* <DEDUP_REMOVED lines=11> */
[----:B------:R-:W-:-:S13]  /*0150*/  ISETP.GE.AND P0, PT, R3, UR11, PT ;  /* 0x0000000b03007c0c */ /* 0x000fda000bf06270 */
[----:B------:R-:W-:Y:S05]  /*0160*/  @P0 EXIT ;  /* 0x000000000000094d */ /* 0x000fea0003800000 */
[----:B------:R-:W-:Y:S01]  /*0170*/  UISETP.GE.AND UP0, UPT, UR14, 0x1, UPT ;  /* 0x000000010e00788c */ /* 0x000fe2000bf06270 */
[----:B------:R-:W-:Y:S01]  /*0180*/  HFMA2 R40, -RZ, RZ, 0, 0 ;  /* 0x00000000ff287431 */ /* 0x000fe200000001ff */
[----:B------:R-:W-:Y:S01]  /*0190*/  CS2R R32, SRZ ;  /* 0x0000000000207805 */ /* 0x000fe2000001ff00 */
[----:B------:R-:W-:Y:S01]  /*01a0*/  HFMA2 R10, -RZ, RZ, 0, 0 ;  /* 0x00000000ff0a7431 */ /* 0x000fe200000001ff */
[----:B------:R-:W-:Y:S01]  /*01b0*/  MOV R12, RZ ;  /* 0x000000ff000c7202 */ /* 0x000fe20000000f00 */
[----:B------:R-:W-:Y:S01]  /*01c0*/  HFMA2 R38, -RZ, RZ, 0, 0 ;  /* 0x00000000ff267431 */ /* 0x000fe200000001ff */
[----:B------:R-:W-:Y:S01]  /*01d0*/  MOV R36, RZ ;  /* 0x000000ff00247202 */ /* 0x000fe20000000f00 */
[----:B------:R-:W-:Y:S01]  /*01e0*/  HFMA2 R26, -RZ, RZ, 0, 0 ;  /* 0x00000000ff1a7431 */ /* 0x000fe200000001ff */
[----:B------:R-:W-:Y:S01]  /*01f0*/  MOV R34, RZ ;  /* 0x000000ff00227202 */ /* 0x000fe20000000f00 */
[----:B------:R-:W-:Y:S01]  /*0200*/  HFMA2 R28, -RZ, RZ, 0, 0 ;  /* 0x00000000ff1c7431 */ /* 0x000fe200000001ff */
[----:B------:R-:W-:Y:S01]  /*0210*/  MOV R22, RZ ;  /* 0x000000ff00167202 */ /* 0x000fe20000000f00 */
[----:B------:R-:W-:Y:S01]  /*0220*/  HFMA2 R3, -RZ, RZ, 0, 0 ;  /* 0x00000000ff037431 */ /* 0x000fe200000001ff */
[----:B------:R-:W-:-:S02]  /*0230*/  MOV R30, RZ ;  /* 0x000000ff001e7202 */ /* 0x000fc40000000f00 */
[----:B------:R-:W-:Y:S02]  /*0240*/  CS2R R8, SRZ ;  /* 0x0000000000087805 */ /* 0x000fe4000001ff00 */
[----:B------:R-:W-:Y:S01]  /*0250*/  MOV R6, RZ ;  /* 0x000000ff00067202 */ /* 0x000fe20000000f00 */
[----:B------:R-:W-:Y:S06]  /*0260*/  BRA.U !UP0, `(.L_x_30) ;  /* 0x0000000908347547 */ /* 0x000fec000b800000 */
[----:B------:R-:W0:Y:S01]  /*0270*/  S2UR UR7, SR_CgaCtaId ;  /* 0x00000000000779c3 */ /* 0x000e220000008800 */
[----:B------:R-:W-:Y:S01]  /*0280*/  UMOV UR4, 0x400 ;  /* 0x0000040000047882 */ /* 0x000fe20000000000 */
[----:B------:R-:W-:Y:S01]  /*0290*/  CS2R R8, SRZ ;  /* 0x0000000000087805 */ /* 0x000fe2000001ff00 */
[----:B------:R-:W-:Y:S01]  /*02a0*/  UIADD3 UR5, UPT, UPT, UR4, 0x1000, URZ ;  /* 0x0000100004057890 */ /* 0x000fe2000fffe0ff */
[----:B------:R-:W-:Y:S01]  /*02b0*/  MOV R6, RZ ;  /* 0x000000ff00067202 */ /* 0x000fe20000000f00 */
[----:B------:R-:W-:Y:S01]  /*02c0*/  UIADD3 UR6, UPT, UPT, UR4, 0x1400, URZ ;  /* 0x0000140004067890 */ /* 0x000fe2000fffe0ff */
[----:B------:R-:W-:Y:S01]  /*02d0*/  MOV R3, RZ ;  /* 0x000000ff00037202 */ /* 0x000fe20000000f00 */
[----:B------:R-:W-:Y:S01]  /*02e0*/  UIADD3 UR4, UPT, UPT, UR4, 0x1800, URZ ;  /* 0x0000180004047890 */ /* 0x000fe2000fffe0ff */
[----:B------:R-:W-:Y:S02]  /*02f0*/  MOV R30, RZ ;  /* 0x000000ff001e7202 */ /* 0x000fe40000000f00 */
[----:B------:R-:W-:-:S02]  /*0300*/  CS2R R32, SRZ ;  /* 0x0000000000207805 */ /* 0x000fc4000001ff00 */
[----:B------:R-:W-:Y:S02]  /*0310*/  MOV R28, RZ ;  /* 0x000000ff001c7202 */ /* 0x000fe40000000f00 */
[----:B------:R-:W-:Y:S02]  /*0320*/  MOV R22, RZ ;  /* 0x000000ff00167202 */ /* 0x000fe40000000f00 */
[----:B------:R-:W-:Y:S02]  /*0330*/  MOV R26, RZ ;  /* 0x000000ff001a7202 */ /* 0x000fe40000000f00 */
[----:B------:R-:W-:Y:S02]  /*0340*/  MOV R34, RZ ;  /* 0x000000ff00227202 */ /* 0x000fe40000000f00 */
[----:B------:R-:W-:Y:S02]  /*0350*/  MOV R38, RZ ;  /* 0x000000ff00267202 */ /* 0x000fe40000000f00 */
[----:B------:R-:W-:-:S02]  /*0360*/  MOV R36, RZ ;  /* 0x000000ff00247202 */ /* 0x000fc40000000f00 */
[----:B------:R-:W-:Y:S01]  /*0370*/  MOV R10, RZ ;  /* 0x000000ff000a7202 */ /* 0x000fe20000000f00 */
[----:B0-----:R-:W-:Y:S01]  /*0380*/  ULEA UR5, UR7, UR5, 0x18 ;  /* 0x0000000507057291 */ /* 0x001fe2000f8ec0ff */
[----:B------:R-:W-:Y:S01]  /*0390*/  MOV R12, RZ ;  /* 0x000000ff000c7202 */ /* 0x000fe20000000f00 */
[----:B------:R-:W-:Y:S01]  /*03a0*/  ULEA UR6, UR7, UR6, 0x18 ;  /* 0x0000000607067291 */ /* 0x000fe2000f8ec0ff */
[----:B------:R-:W-:Y:S01]  /*03b0*/  MOV R40, RZ ;  /* 0x000000ff00287202 */ /* 0x000fe20000000f00 */
[----:B------:R-:W-:Y:S02]  /*03c0*/  ULEA UR4, UR7, UR4, 0x18 ;  /* 0x0000000407047291 */ /* 0x000fe4000f8ec0ff */
[C---:B------:R-:W-:Y:S02]  /*03d0*/  LEA R15, R0.reuse, UR5, 0x6 ;  /* 0x00000005000f7c11 */ /* 0x040fe4000f8e30ff */
[C---:B------:R-:W-:Y:S02]  /*03e0*/  LEA R25, R0.reuse, UR6, 0x6 ;  /* 0x0000000600197c11 */ /* 0x040fe4000f8e30ff */
[----:B------:R-:W-:Y:S01]  /*03f0*/  LEA R27, R0, UR4, 0x6 ;  /* 0x00000004001b7c11 */ /* 0x000fe2000f8e30ff */
[----:B------:R-:W-:-:S06]  /*0400*/  UMOV UR4, URZ ;  /* 0x000000ff00047c82 */ /* 0x000fcc0008000000 */
.L_x_32:
[----:B------:R-:W0:Y:S01]  /*0410*/  LDC R7, c[0x0][0x3a0] ;  /* 0x0000e800ff077b82 */ /* 0x000e220000000800 */
[----:B------:R-:W-:-:S07]  /*0420*/  IADD3 R14, PT, PT, R0, UR4, RZ ;  /* 0x00000004000e7c10 */ /* 0x000fce000fffe0ff */
[----:B------:R-:W1:Y:S08]  /*0430*/  LDC.64 R20, c[0x0][0x380] ;  /* 0x0000e000ff147b82 */ /* 0x000e700000000a00 */
[----:B------:R-:W2:Y:S01]  /*0440*/  S2UR UR10, SR_CgaCtaId ;  /* 0x00000000000a79c3 */ /* 0x000ea20000008800 */
[----:B0-----:R-:W-:-:S07]  /*0450*/  IMAD R14, R5, R7, R14 ;  /* 0x00000007050e7224 */ /* 0x001fce00078e020e */
[----:B------:R-:W0:Y:S01]  /*0460*/  LDC.64 R18, c[0x0][0x388] ;  /* 0x0000e200ff127b82 */ /* 0x000e220000000a00 */
[----:B-1----:R-:W-:-:S05]  /*0470*/  IMAD.WIDE.U32 R16, R14, 0x4, R20 ;  /* 0x000000040e107825 */ /* 0x002fca00078e0014 */
[----:B------:R1:W3:Y:S01]  /*0480*/  LDG.E.CONSTANT R23, desc[UR12][R16.64] ;  /* 0x0000000c10177981 */ /* 0x0002e2000c1e9900 */
[CC--:B------:R-:W-:Y:S01]  /*0490*/  LEA R43, R7.reuse, R14.reuse, 0x4 ;  /* 0x0000000e072b7211 */ /* 0x0c0fe200078e20ff */
[----:B------:R-:W-:Y:S01]  /*04a0*/  UMOV UR9, 0x400 ;  /* 0x0000040000097882 */ /* 0x000fe20000000000 */
[----:B------:R-:W-:Y:S01]  /*04b0*/  LEA R14, R7, R14, 0x5 ;  /* 0x0000000e070e7211 */ /* 0x000fe200078e28ff */
[----:B--2---:R-:W-:Y:S01]  /*04c0*/  ULEA UR11, UR10, UR9, 0x18 ;  /* 0x000000090a0b7291 */ /* 0x004fe2000f8ec0ff */
[C---:B------:R-:W-:Y:S01]  /*04d0*/  SHF.L.U32 R13, R2.reuse, 0x6, RZ ;  /* 0x00000006020d7819 */ /* 0x040fe200000006ff */
[----:B------:R-:W-:Y:S01]  /*04e0*/  IMAD.WIDE.U32 R42, R43, 0x4, R20 ;  /* 0x000000042b2a7825 */ /* 0x000fe200078e0014 */
[----:B-1----:R-:W-:Y:S02]  /*04f0*/  IADD3 R16, PT, PT, R2, UR4, RZ ;  /* 0x0000000402107c10 */ /* 0x002fe4000fffe0ff */
[----:B------:R-:W-:Y:S02]  /*0500*/  LEA R29, R7, R14, 0x4 ;  /* 0x0000000e071d7211 */ /* 0x000fe400078e20ff */
[----:B------:R-:W-:Y:S01]  /*0510*/  IADD3 R11, PT, PT, R13, UR11, RZ ;  /* 0x0000000b0d0b7c10 */ /* 0x000fe2000fffe0ff */
[----:B------:R-:W-:-:S03]  /*0520*/  IMAD R17, R4, R7, R16 ;  /* 0x0000000704117224 */ /* 0x000fc600078e0210 */
[----:B------:R-:W-:Y:S01]  /*0530*/  LEA R24, R0, R11, 0x2 ;  /* 0x0000000b00187211 */ /* 0x000fe200078e10ff */
[----:B0-----:R-:W-:Y:S01]  /*0540*/  IMAD.WIDE R18, R17, 0x4, R18 ;  /* 0x0000000411127825 */ /* 0x001fe200078e0212 */
[----:B------:R-:W2:Y:S03]  /*0550*/  LDG.E.CONSTANT R11, desc[UR12][R42.64] ;  /* 0x0000000c2a0b7981 */ /* 0x000ea6000c1e9900 */
[----:B------:R-:W-:-:S05]  /*0560*/  IMAD.WIDE.U32 R16, R14, 0x4, R20 ;  /* 0x000000040e107825 */ /* 0x000fca00078e0014 */
[----:B------:R0:W4:Y:S01]  /*0570*/  LDG.E.CONSTANT R14, desc[UR12][R16.64] ;  /* 0x0000000c100e7981 */ /* 0x000122000c1e9900 */
[----:B------:R-:W-:-:S06]  /*0580*/  IMAD.WIDE.U32 R20, R29, 0x4, R20 ;  /* 0x000000041d147825 */ /* 0x000fcc00078e0014 */
[----:B------:R-:W5:Y:S01]  /*0590*/  LDG.E.CONSTANT R20, desc[UR12][R20.64] ;  /* 0x0000000c14147981 */ /* 0x000f62000c1e9900 */
[----:B0-----:R-:W-:-:S03]  /*05a0*/  IMAD.WIDE.U32 R16, R7, 0x4, R18 ;  /* 0x0000000407107825 */ /* 0x001fc600078e0012 */
[----:B------:R-:W5:Y:S01]  /*05b0*/  LDG.E.CONSTANT R18, desc[UR12][R18.64] ;  /* 0x0000000c12127981 */ /* 0x000f62000c1e9900 */
[----:B------:R-:W-:-:S04]  /*05c0*/  IMAD.WIDE.U32 R42, R7, 0x4, R16 ;  /* 0x00000004072a7825 */ /* 0x000fc800078e0010 */
[----:B------:R-:W-:Y:S02]  /*05d0*/  IMAD.WIDE.U32 R44, R7, 0x4, R42 ;  /* 0x00000004072c7825 */ /* 0x000fe400078e002a */
[----:B------:R-:W5:Y:S04]  /*05e0*/  LDG.E.CONSTANT R42, desc[UR12][R42.64] ;  /* 0x0000000c2a2a7981 */ /* 0x000f68000c1e9900 */
[----:B------:R-:W5:Y:S04]  /*05f0*/  LDG.E.CONSTANT R44, desc[UR12][R44.64] ;  /* 0x0000000c2c2c7981 */ /* 0x000f68000c1e9900 */
[----:B---3--:R0:W-:Y:S04]  /*0600*/  STS [R24], R23 ;  /* 0x0000001718007388 */ /* 0x0081e80000000800 */
[----:B0-----:R0:W3:Y:S01]  /*0610*/  LDG.E.CONSTANT R23, desc[UR12][R16.64] ;  /* 0x0000000c10177981 */ /* 0x0010e2000c1e9900 */
[----:B------:R-:W-:-:S04]  /*0620*/  UIADD3 UR5, UPT, UPT, UR9, 0x400, URZ ;  /* 0x0000040009057890 */ /* 0x000fc8000fffe0ff */
[----:B------:R-:W-:Y:S02]  /*0630*/  ULEA UR6, UR10, UR5, 0x18 ;  /* 0x000000050a067291 */ /* 0x000fe4000f8ec0ff */
[----:B------:R-:W-:-:S04]  /*0640*/  UIADD3 UR5, UPT, UPT, UR9, 0x800, URZ ;  /* 0x0000080009057890 */ /* 0x000fc8000fffe0ff */
[----:B------:R-:W-:Y:S02]  /*0650*/  ULEA UR7, UR10, UR5, 0x18 ;  /* 0x000000050a077291 */ /* 0x000fe4000f8ec0ff */
[----:B------:R-:W-:Y:S01]  /*0660*/  UIADD3 UR5, UPT, UPT, UR9, 0xc00, URZ ;  /* 0x00000c0009057890 */ /* 0x000fe2000fffe0ff */
[----:B------:R-:W-:-:S03]  /*0670*/  IADD3 R29, PT, PT, R13, UR6, RZ ;  /* 0x000000060d1d7c10 */ /* 0x000fc6000fffe0ff */
[----:B------:R-:W-:Y:S02]  /*0680*/  ULEA UR8, UR10, UR5, 0x18 ;  /* 0x000000050a087291 */ /* 0x000fe4000f8ec0ff */
[----:B------:R-:W-:Y:S01]  /*0690*/  UIADD3 UR5, UPT, UPT, UR9, 0x1c00, URZ ;  /* 0x00001c0009057890 */ /* 0x000fe2000fffe0ff */
[C---:B------:R-:W-:Y:S02]  /*06a0*/  LEA R24, R0.reuse, R29, 0x2 ;  /* 0x0000001d00187211 */ /* 0x040fe400078e10ff */
[C---:B0-----:R-:W-:Y:S01]  /*06b0*/  IADD3 R17, PT, PT, R13.reuse, UR7, RZ ;  /* 0x000000070d117c10 */ /* 0x041fe2000fffe0ff */
[----:B------:R-:W-:Y:S01]  /*06c0*/  ULEA UR5, UR10, UR5, 0x18 ;  /* 0x000000050a057291 */ /* 0x000fe2000f8ec0ff */
[----:B------:R-:W-:Y:S01]  /*06d0*/  IADD3 R19, PT, PT, R13, UR8, RZ ;  /* 0x000000080d137c10 */ /* 0x000fe2000fffe0ff */
[----:B--2---:R0:W-:Y:S01]  /*06e0*/  STS [R24], R11 ;  /* 0x0000000b18007388 */ /* 0x0041e20000000800 */
[C---:B------:R-:W-:Y:S02]  /*06f0*/  LEA R17, R0.reuse, R17, 0x2 ;  /* 0x0000001100117211 */ /* 0x040fe400078e10ff */
[----:B------:R-:W-:-:S02]  /*0700*/  LEA R19, R0, R19, 0x2 ;  /* 0x0000001300137211 */ /* 0x000fc400078e10ff */
[C---:B------:R-:W-:Y:S01]  /*0710*/  LEA R21, R2.reuse, R15, 0x2 ;  /* 0x0000000f02157211 */ /* 0x040fe200078e10ff */
[----:B----4-:R1:W-:Y:S01]  /*0720*/  STS [R17], R14 ;  /* 0x0000000e11007388 */ /* 0x0103e20000000800 */
[----:B------:R-:W-:Y:S02]  /*0730*/  LEA R16, R2, R25, 0x2 ;  /* 0x0000001902107211 */ /* 0x000fe400078e10ff */
[----:B0-----:R-:W-:Y:S02]  /*0740*/  LEA R11, R0, UR5, 0x6 ;  /* 0x00000005000b7c11 */ /* 0x001fe4000f8e30ff */
[C---:B------:R-:W-:Y:S01]  /*0750*/  LEA R29, R2.reuse, R27, 0x2 ;  /* 0x0000001b021d7211 */ /* 0x040fe200078e10ff */
[----:B-----5:R0:W-:Y:S01]  /*0760*/  STS [R19], R20 ;  /* 0x0000001413007388 */ /* 0x0201e20000000800 */
[----:B-1----:R-:W-:-:S03]  /*0770*/  LEA R17, R2, R11, 0x2 ;  /* 0x0000000b02117211 */ /* 0x002fc600078e10ff */
[----:B------:R0:W-:Y:S01]  /*0780*/  STS [R21], R18 ;  /* 0x0000001215007388 */ /* 0x0001e20000000800 */
[----:B------:R-:W-:Y:S01]  /*0790*/  UIADD3 UR4, UPT, UPT, UR4, 0x10, URZ ;  /* 0x0000001004047890 */ /* 0x000fe2000fffe0ff */
[----:B------:R-:W-:Y:S01]  /*07a0*/  IADD3 R14, PT, PT, R11, 0x4, RZ ;  /* 0x000000040b0e7810 */ /* 0x000fe20007ffe0ff */
[----:B------:R-:W-:-:S04]  /*07b0*/  UMOV UR5, 0x4 ;  /* 0x0000000400057882 */ /* 0x000fc80000000000 */
[----:B------:R-:W-:Y:S01]  /*07c0*/  ISETP.LE.AND P0, PT, R7, UR4, PT ;  /* 0x0000000407007c0c */ /* 0x000fe2000bf03270 */
[----:B---3--:R0:W-:Y:S04]  /*07d0*/  STS [R16], R23 ;  /* 0x0000001710007388 */ /* 0x0081e80000000800 */
[----:B------:R0:W-:Y:S04]  /*07e0*/  STS [R29], R42 ;  /* 0x0000002a1d007388 */ /* 0x0001e80000000800 */
[----:B------:R0:W-:Y:S01]  /*07f0*/  STS [R17], R44 ;  /* 0x0000002c11007388 */ /* 0x0001e20000000800 */
[----:B------:R-:W-:Y:S06]  /*0800*/  BAR.SYNC.DEFER_BLOCKING 0x0 ;  /* 0x0000000000007b1d */ /* 0x000fec0000010000 */
.L_x_31:
[----:B0-----:R-:W-:Y:S04]  /*0810*/  LDS R29, [R15+UR5+-0x4] ;  /* 0xfffffc050f1d7984 */ /* 0x001fe80008000800 */
[----:B------:R-:W0:Y:S04]  /*0820*/  LDS.64 R16, [R13+UR11] ;  /* 0x0000000b0d107984 */ /* 0x000e280008000a00 */
[----:B------:R-:W1:Y:S04]  /*0830*/  LDS R7, [R25+UR5+-0x4] ;  /* 0xfffffc0519077984 */ /* 0x000e680008000800 */
[----:B------:R-:W2:Y:S04]  /*0840*/  LDS R31, [R27+UR5+-0x4] ;  /* 0xfffffc051b1f7984 */ /* 0x000ea80008000800 */
[----:B------:R-:W3:Y:S04]  /*0850*/  LDS R11, [R14+-0x4] ;  /* 0xfffffc000e0b7984 */ /* 0x000ee80000000800 */
[----:B------:R-:W4:Y:S04]  /*0860*/  LDS.64 R18, [R13+UR6] ;  /* 0x000000060d127984 */ /* 0x000f280008000a00 */
[----:B------:R-:W5:Y:S01]  /*0870*/  LDS.64 R20, [R13+UR7] ;  /* 0x000000070d147984 */ /* 0x000f620008000a00 */
[C---:B0-----:R-:W-:Y:S01]  /*0880*/  FFMA R24, R16.reuse, R29, R33 ;  /* 0x0000001d10187223 */ /* 0x041fe20000000021 */
[C---:B-1----:R-:W-:Y:S01]  /*0890*/  FFMA R10, R16.reuse, R7, R10 ;  /* 0x00000007100a7223 */ /* 0x042fe2000000000a */
[C---:B--2---:R-:W-:Y:S01]  /*08a0*/  FFMA R12, R16.reuse, R31, R12 ;  /* 0x0000001f100c7223 */ /* 0x044fe2000000000c */
[----:B---3--:R-:W-:Y:S01]  /*08b0*/  FFMA R32, R16, R11, R32 ;  /* 0x0000000b10207223 */ /* 0x008fe20000000020 */
[-C--:B----4-:R-:W-:Y:S01]  /*08c0*/  FFMA R16, R29, R18.reuse, R40 ;  /* 0x000000121d107223 */ /* 0x090fe20000000028 */
[-C--:B------:R-:W-:Y:S01]  /*08d0*/  FFMA R36, R7, R18.reuse, R36 ;  /* 0x0000001207247223 */ /* 0x080fe20000000024 */
[-C--:B------:R-:W-:Y:S01]  /*08e0*/  FFMA R38, R31, R18.reuse, R38 ;  /* 0x000000121f267223 */ /* 0x080fe20000000026 */
[----:B------:R-:W-:Y:S01]  /*08f0*/  FFMA R34, R11, R18, R34 ;  /* 0x000000120b227223 */ /* 0x000fe20000000022 */
[-C--:B-----5:R-:W-:Y:S01]  /*0900*/  FFMA R18, R7, R20.reuse, R22 ;  /* 0x0000001407127223 */ /* 0x0a0fe20000000016 */
[-C--:B------:R-:W-:Y:S01]  /*0910*/  FFMA R26, R29, R20.reuse, R26 ;  /* 0x000000141d1a7223 */ /* 0x080fe2000000001a */
[----:B------:R0:W1:Y:S01]  /*0920*/  LDS.64 R22, [R13+UR8] ;  /* 0x000000080d167984 */ /* 0x0000620008000a00 */
[-C--:B------:R-:W-:Y:S01]  /*0930*/  FFMA R28, R31, R20.reuse, R28 ;  /* 0x000000141f1c7223 */ /* 0x080fe2000000001c */
[----:B------:R-:W-:Y:S01]  /*0940*/  FFMA R30, R11, R20, R30 ;  /* 0x000000140b1e7223 */ /* 0x000fe2000000001e */
[----:B0-----:R-:W-:Y:S01]  /*0950*/  IADD3 R13, PT, PT, R13, 0x8, RZ ;  /* 0x000000080d0d7810 */ /* 0x001fe20007ffe0ff */
[-C--:B-1----:R-:W-:Y:S01]  /*0960*/  FFMA R42, R29, R22.reuse, R3 ;  /* 0x000000161d2a7223 */ /* 0x082fe20000000003 */
[-C--:B------:R-:W-:Y:S01]  /*0970*/  FFMA R20, R31, R22.reuse, R9 ;  /* 0x000000161f147223 */ /* 0x080fe20000000009 */
[-C--:B------:R-:W-:Y:S01]  /*0980*/  FFMA R6, R7, R22.reuse, R6 ;  /* 0x0000001607067223 */ /* 0x080fe20000000006 */
[----:B------:R-:W0:Y:S01]  /*0990*/  LDS R3, [R15+UR5] ;  /* 0x000000050f037984 */ /* 0x000e220008000800 */
[----:B------:R-:W-:-:S03]  /*09a0*/  FFMA R8, R11, R22, R8 ;  /* 0x000000160b087223 */ /* 0x000fc60000000008 */
[----:B------:R-:W1:Y:S04]  /*09b0*/  LDS R9, [R27+UR5] ;  /* 0x000000051b097984 */ /* 0x000e680008000800 */
[----:B------:R-:W2:Y:S01]  /*09c0*/  LDS R29, [R25+UR5] ;  /* 0x00000005191d7984 */ /* 0x000ea20008000800 */
[----:B------:R-:W-:-:S03]  /*09d0*/  UIADD3 UR5, UPT, UPT, UR5, 0x8, URZ ;  /* 0x0000000805057890 */ /* 0x000fc6000fffe0ff */
[----:B------:R3:W4:Y:S01]  /*09e0*/  LDS R7, [R14] ;  /* 0x000000000e077984 */ /* 0x0007220000000800 */
[----:B------:R-:W-:Y:S01]  /*09f0*/  UISETP.NE.AND UP0, UPT, UR5, 0x44, UPT ;  /* 0x000000440500788c */ /* 0x000fe2000bf05270 */
[----:B---3--:R-:W-:Y:S01]  /*0a00*/  IADD3 R14, PT, PT, R14, 0x8, RZ ;  /* 0x000000080e0e7810 */ /* 0x008fe20007ffe0ff */
[C---:B0-----:R-:W-:Y:S01]  /*0a10*/  FFMA R33, R3.reuse, R17, R24 ;  /* 0x0000001103217223 */ /* 0x041fe20000000018 */
[C---:B------:R-:W-:Y:S01]  /*0a20*/  FFMA R40, R3.reuse, R19, R16 ;  /* 0x0000001303287223 */ /* 0x040fe20000000010 */
[C---:B------:R-:W-:Y:S01]  /*0a30*/  FFMA R26, R3.reuse, R21, R26 ;  /* 0x00000015031a7223 */ /* 0x040fe2000000001a */
[----:B------:R-:W-:Y:S01]  /*0a40*/  FFMA R3, R3, R23, R42 ;  /* 0x0000001703037223 */ /* 0x000fe2000000002a */
[C---:B-1----:R-:W-:Y:S01]  /*0a50*/  FFMA R12, R9.reuse, R17, R12 ;  /* 0x00000011090c7223 */ /* 0x042fe2000000000c */
[C---:B------:R-:W-:Y:S01]  /*0a60*/  FFMA R38, R9.reuse, R19, R38 ;  /* 0x0000001309267223 */ /* 0x040fe20000000026 */
[C---:B------:R-:W-:Y:S01]  /*0a70*/  FFMA R28, R9.reuse, R21, R28 ;  /* 0x00000015091c7223 */ /* 0x040fe2000000001c */
[----:B------:R-:W-:Y:S01]  /*0a80*/  FFMA R9, R9, R23, R20 ;  /* 0x0000001709097223 */ /* 0x000fe20000000014 */
[C---:B--2---:R-:W-:Y:S01]  /*0a90*/  FFMA R10, R29.reuse, R17, R10 ;  /* 0x000000111d0a7223 */ /* 0x044fe2000000000a */
[C---:B------:R-:W-:Y:S01]  /*0aa0*/  FFMA R36, R29.reuse, R19, R36 ;  /* 0x000000131d247223 */ /* 0x040fe20000000024 */
[C---:B------:R-:W-:Y:S01]  /*0ab0*/  FFMA R22, R29.reuse, R21, R18 ;  /* 0x000000151d167223 */ /* 0x040fe20000000012 */
[----:B------:R-:W-:Y:S01]  /*0ac0*/  FFMA R6, R29, R23, R6 ;  /* 0x000000171d067223 */ /* 0x000fe20000000006 */
[C---:B----4-:R-:W-:Y:S01]  /*0ad0*/  FFMA R32, R7.reuse, R17, R32 ;  /* 0x0000001107207223 */ /* 0x050fe20000000020 */
[C---:B------:R-:W-:Y:S01]  /*0ae0*/  FFMA R34, R7.reuse, R19, R34 ;  /* 0x0000001307227223 */ /* 0x040fe20000000022 */
[C---:B------:R-:W-:Y:S01]  /*0af0*/  FFMA R30, R7.reuse, R21, R30 ;  /* 0x00000015071e7223 */ /* 0x040fe2000000001e */
[----:B------:R-:W-:Y:S01]  /*0b00*/  FFMA R8, R7, R23, R8 ;  /* 0x0000001707087223 */ /* 0x000fe20000000008 */
[----:B------:R-:W-:Y:S06]  /*0b10*/  BRA.U UP0, `(.L_x_31) ;  /* 0xfffffffd003c7547 */ /* 0x000fec000b83ffff */
[----:B------:R-:W-:Y:S06]  /*0b20*/  BAR.SYNC.DEFER_BLOCKING 0x0 ;  /* 0x0000000000007b1d */ /* 0x000fec0000010000 */
[----:B------:R-:W-:Y:S05]  /*0b30*/  @!P0 BRA `(.L_x_32) ;  /* 0xfffffff800348947 */ /* 0x000fea000383ffff */
.L_x_30:
[----:B------:R-:W0:Y:S08]  /*0b40*/  LDC R0, c[0x0][0x39c] ;  /* 0x0000e700ff007b82 */ /* 0x000e300000000800 */
[----:B------:R-:W1:Y:S01]  /*0b50*/  LDC.64 R14, c[0x0][0x390] ;  /* 0x0000e400ff0e7b82 */ /* 0x000e620000000a00 */
[----:B0-----:R-:W-:-:S05]  /*0b60*/  IMAD R7, R5, R0, R4 ;  /* 0x0000000005077224 */ /* 0x001fca00078e0204 */
[CC--:B------:R-:W-:Y:S01]  /*0b70*/  LEA R17, R0.reuse, R7.reuse, 0x4 ;  /* 0x0000000700117211 */ /* 0x0c0fe200078e20ff */
[----:B-1----:R-:W-:Y:S01]  /*0b80*/  IMAD.WIDE R4, R7, 0x4, R14 ;  /* 0x0000000407047825 */ /* 0x002fe200078e020e */
        /* <DEDUP_REMOVED lines=22> */
.L_x_29:
[----:B------:R-:W0:Y:S01]  /*0cf0*/  S2R R0, SR_CTAID.Y ;  /* 0x0000000000007919 */ /* 0x000e220000002600 */
[----:B------:R-:W1:Y:S01]  /*0d00*/  LDCU UR4, c[0x0][0x360] ;  /* 0x00006c00ff0477ac */ /* 0x000e620008000800 */
[----:B------:R-:W0:Y:S01]  /*0d10*/  S2R R37, SR_TID.Y ;  /* 0x0000000000257919 */ /* 0x000e220000002200 */
[----:B------:R-:W0:Y:S01]  /*0d20*/  LDCU UR5, c[0x0][0x364] ;  /* 0x00006c80ff0577ac */ /* 0x000e220008000800 */
[----:B------:R-:W1:Y:S01]  /*0d30*/  S2R R3, SR_CTAID.X ;  /* 0x0000000000037919 */ /* 0x000e620000002500 */
[----:B------:R-:W1:Y:S01]  /*0d40*/  S2R R38, SR_TID.X ;  /* 0x0000000000267919 */ /* 0x000e620000002100 */
[----:B0-----:R-:W-:-:S05]  /*0d50*/  IMAD R0, R0, UR5, R37 ;  /* 0x0000000500007c24 */ /* 0x001fca000f8e0225 */
[----:B------:R-:W-:Y:S01]  /*0d60*/  ISETP.GE.AND P0, PT, R0, UR11, PT ;  /* 0x0000000b00007c0c */ /* 0x000fe2000bf06270 */
[----:B-1----:R-:W-:-:S05]  /*0d70*/  IMAD R3, R3, UR4, R38 ;  /* 0x0000000403037c24 */ /* 0x002fca000f8e0226 */
[----:B------:R-:W-:-:S13]  /*0d80*/  ISETP.GE.OR P0, PT, R3, UR10, P0 ;  /* 0x0000000a03007c0c */ /* 0x000fda0008706670 */
[----:B------:R-:W-:Y:S05]  /*0d90*/  @P0 EXIT ;  /* 0x000000000000094d */ /* 0x000fea0003800000 */
[----:B------:R-:W-:Y:S01]  /*0da0*/  UISETP.GE.AND UP0, UPT, UR14, 0x1, UPT ;  /* 0x000000010e00788c */ /* 0x000fe2000bf06270 */
[----:B------:R-:W-:-:S08]  /*0db0*/  HFMA2 R39, -RZ, RZ, 0, 0 ;  /* 0x00000000ff277431 */ /* 0x000fd000000001ff */
[----:B------:R-:W-:Y:S05]  /*0dc0*/  BRA.U !UP0, `(.L_x_33) ;  /* 0x0000001108387547 */ /* 0x000fea000b800000 */
[----:B------:R-:W0:Y:S01]  /*0dd0*/  S2UR UR7, SR_CgaCtaId ;  /* 0x00000000000779c3 */ /* 0x000e220000008800 */
[----:B------:R-:W-:Y:S01]  /*0de0*/  UMOV UR6, 0x400 ;  /* 0x0000040000067882 */ /* 0x000fe20000000000 */
[----:B------:R-:W-:Y:S01]  /*0df0*/  UISETP.GE.U32.AND UP1, UPT, UR14, 0x31, UPT ;  /* 0x000000310e00788c */ /* 0x000fe2000bf26070 */
[----:B------:R-:W-:Y:S01]  /*0e00*/  MOV R39, RZ ;  /* 0x000000ff00277202 */ /* 0x000fe20000000f00 */
[----:B------:R-:W-:Y:S02]  /*0e10*/  UIADD3 UR4, UPT, UPT, UR6, 0x2000, URZ ;  /* 0x0000200006047890 */ /* 0x000fe4000fffe0ff */
[----:B------:R-:W-:Y:S02]  /*0e20*/  UIADD3 UR6, UPT, UPT, UR6, 0x2400, URZ ;  /* 0x0000240006067890 */ /* 0x000fe4000fffe0ff */
[----:B------:R-:W-:-:S04]  /*0e30*/  UIADD3 UR9, UPT, UPT, UR14, -0x1, URZ ;  /* 0xffffffff0e097890 */ /* 0x000fc8000fffe0ff */
[----:B------:R-:W-:Y:S02]  /*0e40*/  ULEA.HI UR8, UR9, 0x1, URZ, 0x1c ;  /* 0x0000000109087891 */ /* 0x000fe4000f8fe0ff */
[----:B0-----:R-:W-:Y:S02]  /*0e50*/  ULEA UR5, UR7, UR4, 0x18 ;  /* 0x0000000407057291 */ /* 0x001fe4000f8ec0ff */
[----:B------:R-:W-:Y:S02]  /*0e60*/  ULEA UR6, UR7, UR6, 0x18 ;  /* 0x0000000607067291 */ /* 0x000fe4000f8ec0ff */
[----:B------:R-:W-:Y:S02]  /*0e70*/  ULOP3.LUT UP0, UR7, UR8, 0x3, URZ, 0xc0, !UPT ;  /* 0x0000000308077892 */ /* 0x000fe4000f80c0ff */
[----:B------:R-:W-:Y:S01]  /*0e80*/  LEA R36, R38, UR5, 0x6 ;  /* 0x0000000526247c11 */ /* 0x000fe2000f8e30ff */
[----:B------:R-:W-:Y:S01]  /*0e90*/  UMOV UR4, URZ ;  /* 0x000000ff00047c82 */ /* 0x000fe20008000000 */
[----:B------:R-:W-:Y:S01]  /*0ea0*/  LEA R2, R37, UR6, 0x6 ;  /* 0x0000000625027c11 */ /* 0x000fe2000f8e30ff */
[----:B------:R-:W-:Y:S07]  /*0eb0*/  BRA.U !UP1, `(.L_x_34) ;  /* 0x00000009092c7547 */ /* 0x000fee000b800000 */
[----:B------:R-:W-:Y:S01]  /*0ec0*/  MOV R39, RZ ;  /* 0x000000ff00277202 */ /* 0x000fe20000000f00 */
[----:B------:R-:W-:Y:S01]  /*0ed0*/  UMOV UR4, URZ ;  /* 0x000000ff00047c82 */ /* 0x000fe20008000000 */
[----:B------:R-:W-:-:S05]  /*0ee0*/  UMOV UR5, URZ ;  /* 0x000000ff00057c82 */ /* 0x000fca0008000000 */
.L_x_35:
[----:B------:R-:W0:Y:S01]  /*0ef0*/  LDC.64 R4, c[0x0][0x380] ;  /* 0x0000e000ff047b82 */ /* 0x000e220000000a00 */
[----:B------:R-:W-:Y:S02]  /*0f00*/  IMAD R8, R3, UR14, R37 ;  /* 0x0000000e03087c24 */ /* 0x000fe4000f8e0225 */
[----:B------:R-:W-:-:S03]  /*0f10*/  IMAD R10, R0, UR14, R38 ;  /* 0x0000000e000a7c24 */ /* 0x000fc6000f8e0226 */
[----:B------:R-:W-:Y:S02]  /*0f20*/  IADD3 R9, PT, PT, R8, UR4, RZ ;  /* 0x0000000408097c10 */ /* 0x000fe4000fffe0ff */
[----:B------:R-:W1:Y:S01]  /*0f30*/  LDC.64 R6, c[0x0][0x388] ;  /* 0x0000e200ff067b82 */ /* 0x000e620000000a00 */
[----:B------:R-:W-:Y:S02]  /*0f40*/  IADD3 R11, PT, PT, R10, UR4, RZ ;  /* 0x000000040a0b7c10 */ /* 0x000fe4000fffe0ff */
[----:B0-----:R-:W-:-:S05]  /*0f50*/  IMAD.WIDE R4, R9, 0x4, R4 ;  /* 0x0000000409047825 */ /* 0x001fca00078e0204 */
[----:B------:R-:W2:Y:S01]  /*0f60*/  LDG.E.CONSTANT R21, desc[UR12][R4.64] ;  /* 0x0000000c04157981 */ /* 0x000ea2000c1e9900 */
[----:B-1----:R-:W-:-:S03]  /*0f70*/  IMAD.WIDE R6, R11, 0x4, R6 ;  /* 0x000000040b067825 */ /* 0x002fc600078e0206 */
[----:B------:R-:W3:Y:S04]  /*0f80*/  LDG.E.CONSTANT R31, desc[UR12][R4.64+0x40] ;  /* 0x0000400c041f7981 */ /* 0x000ee8000c1e9900 */
[----:B------:R-:W4:Y:S04]  /*0f90*/  LDG.E.CONSTANT R30, desc[UR12][R6.64] ;  /* 0x0000000c061e7981 */ /* 0x000f28000c1e9900 */
[----:B------:R-:W5:Y:S04]  /*0fa0*/  LDG.E.CONSTANT R28, desc[UR12][R6.64+0x40] ;  /* 0x0000400c061c7981 */ /* 0x000f68000c1e9900 */
[----:B------:R-:W5:Y:S04]  /*0fb0*/  LDG.E.CONSTANT R29, desc[UR12][R4.64+0x80] ;  /* 0x0000800c041d7981 */ /* 0x000f68000c1e9900 */
[----:B------:R-:W5:Y:S01]  /*0fc0*/  LDG.E.CONSTANT R40, desc[UR12][R6.64+0x80] ;  /* 0x0000800c06287981 */ /* 0x000f62000c1e9900 */
[----:B------:R-:W-:-:S02]  /*0fd0*/  LEA R34, R37, R36, 0x2 ;  /* 0x0000002425227211 */ /* 0x000fc400078e10ff */
[----:B------:R-:W-:Y:S01]  /*0fe0*/  LEA R35, R38, R2, 0x2 ;  /* 0x0000000226237211 */ /* 0x000fe200078e10ff */
[----:B------:R-:W5:Y:S04]  /*0ff0*/  LDG.E.CONSTANT R33, desc[UR12][R4.64+0xc0] ;  /* 0x0000c00c04217981 */ /* 0x000f68000c1e9900 */
[----:B------:R0:W5:Y:S04]  /*1000*/  LDG.E.CONSTANT R32, desc[UR12][R6.64+0xc0] ;  /* 0x0000c00c06207981 */ /* 0x000168000c1e9900 */
[----:B--2---:R-:W-:Y:S04]  /*1010*/  STS [R34], R21 ;  /* 0x0000001522007388 */ /* 0x004fe80000000800 */
[----:B----4-:R-:W-:Y:S01]  /*1020*/  STS [R35], R30 ;  /* 0x0000001e23007388 */ /* 0x010fe20000000800 */
[----:B------:R-:W-:Y:S06]  /*1030*/  BAR.SYNC.DEFER_BLOCKING 0x0 ;  /* 0x0000000000007b1d */ /* 0x000fec0000010000 */
[----:B------:R-:W-:Y:S04]  /*1040*/  LDS.128 R8, [R36] ;  /* 0x0000000024087984 */ /* 0x000fe80000000c00 */
[----:B------:R-:W1:Y:S04]  /*1050*/  LDS.128 R24, [R2] ;  /* 0x0000000002187984 */ /* 0x000e680000000c00 */
[----:B------:R-:W-:Y:S04]  /*1060*/  LDS.128 R12, [R36+0x10] ;  /* 0x00001000240c7984 */ /* 0x000fe80000000c00 */
[----:B------:R-:W2:Y:S04]  /*1070*/  LDS.128 R16, [R2+0x10] ;  /* 0x0000100002107984 */ /* 0x000ea80000000c00 */
[----:B0-----:R-:W-:Y:S04]  /*1080*/  LDS.128 R4, [R36+0x20] ;  /* 0x0000200024047984 */ /* 0x001fe80000000c00 */
[----:B------:R-:W0:Y:S01]  /*1090*/  LDS.128 R20, [R2+0x20] ;  /* 0x0000200002147984 */ /* 0x000e220000000c00 */
[----:B-1----:R-:W-:-:S04]  /*10a0*/  FFMA R8, R8, R24, R39 ;  /* 0x0000001808087223 */ /* 0x002fc80000000027 */
[----:B------:R-:W-:-:S04]  /*10b0*/  FFMA R9, R9, R25, R8 ;  /* 0x0000001909097223 */ /* 0x000fc80000000008 */
[----:B------:R-:W-:-:S04]  /*10c0*/  FFMA R10, R10, R26, R9 ;  /* 0x0000001a0a0a7223 */ /* 0x000fc80000000009 */
[----:B------:R-:W-:Y:S02]  /*10d0*/  FFMA R11, R11, R27, R10 ;  /* 0x0000001b0b0b7223 */ /* 0x000fe4000000000a */
[----:B------:R-:W-:Y:S02]  /*10e0*/  LDS.128 R24, [R2+0x30] ;  /* 0x0000300002187984 */ /* 0x000fe40000000c00 */
[----:B--2---:R-:W-:Y:S02]  /*10f0*/  FFMA R12, R12, R16, R11 ;  /* 0x000000100c0c7223 */ /* 0x004fe4000000000b */
[----:B------:R-:W1:Y:S01]  /*1100*/  LDS.128 R8, [R36+0x30] ;  /* 0x0000300024087984 */ /* 0x000e620000000c00 */
[----:B------:R-:W-:Y:S01]  /*1110*/  BAR.SYNC.DEFER_BLOCKING 0x0 ;  /* 0x0000000000007b1d */ /* 0x000fe20000010000 */
[----:B------:R-:W-:-:S04]  /*1120*/  FFMA R13, R13, R17, R12 ;  /* 0x000000110d0d7223 */ /* 0x000fc8000000000c */
[----:B------:R-:W-:Y:S01]  /*1130*/  FFMA R14, R14, R18, R13 ;  /* 0x000000120e0e7223 */ /* 0x000fe2000000000d */
[----:B---3--:R-:W-:Y:S04]  /*1140*/  STS [R34], R31 ;  /* 0x0000001f22007388 */ /* 0x008fe80000000800 */
[----:B-----5:R-:W-:Y:S01]  /*1150*/  STS [R35], R28 ;  /* 0x0000001c23007388 */ /* 0x020fe20000000800 */
[----:B------:R-:W-:Y:S01]  /*1160*/  FFMA R15, R15, R19, R14 ;  /* 0x000000130f0f7223 */ /* 0x000fe2000000000e */
[----:B------:R-:W-:Y:S03]  /*1170*/  BAR.SYNC.DEFER_BLOCKING 0x0 ;  /* 0x0000000000007b1d */ /* 0x000fe60000010000 */
[----:B0-----:R-:W-:-:S04]  /*1180*/  FFMA R4, R4, R20, R15 ;  /* 0x0000001404047223 */ /* 0x001fc8000000000f */
[----:B------:R-:W-:-:S04]  /*1190*/  FFMA R5, R5, R21, R4 ;  /* 0x0000001505057223 */ /* 0x000fc80000000004 */
[----:B------:R-:W-:-:S04]  /*11a0*/  FFMA R6, R6, R22, R5 ;  /* 0x0000001606067223 */ /* 0x000fc80000000005 */
[----:B------:R-:W-:Y:S01]  /*11b0*/  FFMA R7, R7, R23, R6 ;  /* 0x0000001707077223 */ /* 0x000fe20000000006 */
[----:B------:R-:W-:Y:S04]  /*11c0*/  LDS.128 R12, [R36] ;  /* 0x00000000240c7984 */ /* 0x000fe80000000c00 */
[----:B------:R-:W0:Y:S01]  /*11d0*/  LDS.128 R16, [R2] ;  /* 0x0000000002107984 */ /* 0x000e220000000c00 */
[----:B-1----:R-:W-:-:S03]  /*11e0*/  FFMA R8, R8, R24, R7 ;  /* 0x0000001808087223 */ /* 0x002fc60000000007 */
[----:B------:R-:W-:Y:S04]  /*11f0*/  LDS.128 R4, [R36+0x10] ;  /* 0x0000100024047984 */ /* 0x000fe80000000c00 */
[----:B------:R-:W1:Y:S01]  /*1200*/  LDS.128 R20, [R2+0x10] ;  /* 0x0000100002147984 */ /* 0x000e620000000c00 */
[----:B------:R-:W-:-:S04]  /*1210*/  FFMA R9, R9, R25, R8 ;  /* 0x0000001909097223 */ /* 0x000fc80000000008 */
[----:B------:R-:W-:-:S04]  /*1220*/  FFMA R10, R10, R26, R9 ;  /* 0x0000001a0a0a7223 */ /* 0x000fc80000000009 */
[----:B------:R-:W-:Y:S02]  /*1230*/  FFMA R11, R11, R27, R10 ;  /* 0x0000001b0b0b7223 */ /* 0x000fe4000000000a */
[----:B------:R-:W-:Y:S02]  /*1240*/  LDS.128 R24, [R2+0x20] ;  /* 0x0000200002187984 */ /* 0x000fe40000000c00 */
[----:B0-----:R-:W-:Y:S02]  /*1250*/  FFMA R12, R12, R16, R11 ;  /* 0x000000100c0c7223 */ /* 0x001fe4000000000b */
[----:B------:R-:W0:Y:S02]  /*1260*/  LDS.128 R8, [R36+0x20] ;  /* 0x0000200024087984 */ /* 0x000e240000000c00 */
[----:B------:R-:W-:-:S04]  /*1270*/  FFMA R13, R13, R17, R12 ;  /* 0x000000110d0d7223 */ /* 0x000fc8000000000c */
[----:B------:R-:W-:-:S04]  /*1280*/  FFMA R14, R14, R18, R13 ;  /* 0x000000120e0e7223 */ /* 0x000fc8000000000d */
[----:B------:R-:W-:Y:S02]  /*1290*/  FFMA R15, R15, R19, R14 ;  /* 0x000000130f0f7223 */ /* 0x000fe4000000000e */
[----:B------:R-:W-:Y:S02]  /*12a0*/  LDS.128 R16, [R2+0x30] ;  /* 0x0000300002107984 */ /* 0x000fe40000000c00 */
[----:B-1----:R-:W-:Y:S02]  /*12b0*/  FFMA R4, R4, R20, R15 ;  /* 0x0000001404047223 */ /* 0x002fe4000000000f */
[----:B------:R-:W1:Y:S01]  /*12c0*/  LDS.128 R12, [R36+0x30] ;  /* 0x00003000240c7984 */ /* 0x000e620000000c00 */
[----:B------:R-:W-:Y:S01]  /*12d0*/  BAR.SYNC.DEFER_BLOCKING 0x0 ;  /* 0x0000000000007b1d */ /* 0x000fe20000010000 */
[----:B------:R-:W-:-:S04]  /*12e0*/  FFMA R5, R5, R21, R4 ;  /* 0x0000001505057223 */ /* 0x000fc80000000004 */
[----:B------:R-:W-:Y:S01]  /*12f0*/  FFMA R6, R6, R22, R5 ;  /* 0x0000001606067223 */ /* 0x000fe20000000005 */
[----:B------:R-:W-:Y:S04]  /*1300*/  STS [R34], R29 ;  /* 0x0000001d22007388 */ /* 0x000fe80000000800 */
[----:B------:R-:W-:Y:S01]  /*1310*/  STS [R35], R40 ;  /* 0x0000002823007388 */ /* 0x000fe20000000800 */
[----:B------:R-:W-:Y:S01]  /*1320*/  BAR.SYNC.DEFER_BLOCKING 0x0 ;  /* 0x0000000000007b1d */ /* 0x000fe20000010000 */
[----:B------:R-:W-:-:S04]  /*1330*/  FFMA R7, R7, R23, R6 ;  /* 0x0000001707077223 */ /* 0x000fc80000000006 */
[----:B0-----:R-:W-:-:S04]  /*1340*/  FFMA R8, R8, R24, R7 ;  /* 0x0000001808087223 */ /* 0x001fc80000000007 */
[----:B------:R-:W-:Y:S01]  /*1350*/  FFMA R9, R9, R25, R8 ;  /* 0x0000001909097223 */ /* 0x000fe20000000008 */
[----:B------:R-:W-:Y:S04]  /*1360*/  LDS.128 R4, [R36] ;  /* 0x0000000024047984 */ /* 0x000fe80000000c00 */
[----:B------:R-:W0:Y:S01]  /*1370*/  LDS.128 R20, [R2] ;  /* 0x0000000002147984 */ /* 0x000e220000000c00 */
[----:B------:R-:W-:-:S03]  /*1380*/  FFMA R10, R10, R26, R9 ;  /* 0x0000001a0a0a7223 */ /* 0x000fc60000000009 */
[----:B------:R-:W-:Y:S01]  /*1390*/  LDS.128 R28, [R2+0x10] ;  /* 0x00001000021c7984 */ /* 0x000fe20000000c00 */
[----:B------:R-:W-:-:S03]  /*13a0*/  FFMA R11, R11, R27, R10 ;  /* 0x0000001b0b0b7223 */ /* 0x000fc6000000000a */
[----:B------:R-:W-:Y:S01]  /*13b0*/  LDS.128 R24, [R2+0x30] ;  /* 0x0000300002187984 */ /* 0x000fe20000000c00 */
[----:B-1----:R-:W-:-:S03]  /*13c0*/  FFMA R12, R12, R16, R11 ;  /* 0x000000100c0c7223 */ /* 0x002fc6000000000b */
        /* <DEDUP_REMOVED lines=10> */
[----:B------:R-:W2:Y:S01]  /*1470*/  LDS.128 R20, [R36+0x30] ;  /* 0x0000300024147984 */ /* 0x000ea20000000c00 */
[----:B------:R-:W-:Y:S01]  /*1480*/  BAR.SYNC.DEFER_BLOCKING 0x0 ;  /* 0x0000000000007b1d */ /* 0x000fe20000010000 */
[----:B-1----:R-:W-:-:S04]  /*1490*/  FFMA R8, R8, R28, R7 ;  /* 0x0000001c08087223 */ /* 0x002fc80000000007 */
[----:B------:R-:W-:Y:S01]  /*14a0*/  FFMA R9, R9, R29, R8 ;  /* 0x0000001d09097223 */ /* 0x000fe20000000008 */
[----:B------:R-:W-:Y:S04]  /*14b0*/  STS [R34], R33 ;  /* 0x0000002122007388 */ /* 0x000fe80000000800 */
[----:B------:R-:W-:Y:S01]  /*14c0*/  STS [R35], R32 ;  /* 0x0000002023007388 */ /* 0x000fe20000000800 */
[----:B------:R-:W-:Y:S01]  /*14d0*/  BAR.SYNC.DEFER_BLOCKING 0x0 ;  /* 0x0000000000007b1d */ /* 0x000fe20000010000 */
[----:B------:R-:W-:-:S04]  /*14e0*/  FFMA R10, R10, R30, R9 ;  /* 0x0000001e0a0a7223 */ /* 0x000fc80000000009 */
        /* <DEDUP_REMOVED lines=9> */
[----:B--2---:R-:W-:-:S03]  /*1580*/  FFMA R20, R20, R24, R29 ;  /* 0x0000001814147223 */ /* 0x004fc6000000001d */
[----:B------:R-:W1:Y:S01]  /*1590*/  LDS.128 R16, [R2+0x10] ;  /* 0x0000100002107984 */ /* 0x000e620000000c00 */
[----:B------:R-:W-:-:S04]  /*15a0*/  FFMA R21, R21, R25, R20 ;  /* 0x0000001915157223 */ /* 0x000fc80000000014 */
[----:B------:R-:W-:-:S04]  /*15b0*/  FFMA R22, R22, R26, R21 ;  /* 0x0000001a16167223 */ /* 0x000fc80000000015 */
[----:B------:R-:W-:Y:S02]  /*15c0*/  FFMA R29, R23, R27, R22 ;  /* 0x0000001b171d7223 */ /* 0x000fe40000000016 */
[----:B------:R-:W-:Y:S04]  /*15d0*/  LDS.128 R20, [R36+0x20] ;  /* 0x0000200024147984 */ /* 0x000fe80000000c00 */
[----:B------:R-:W2:Y:S01]  /*15e0*/  LDS.128 R24, [R2+0x20] ;  /* 0x0000200002187984 */ /* 0x000ea20000000c00 */
[----:B0-----:R-:W-:-:S03]  /*15f0*/  FFMA R4, R4, R8, R29 ;  /* 0x0000000804047223 */ /* 0x001fc6000000001d */
[----:B------:R-:W0:Y:S01]  /*1600*/  LDS.128 R28, [R36+0x30] ;  /* 0x00003000241c7984 */ /* 0x000e220000000c00 */
[----:B------:R-:W-:-:S04]  /*1610*/  FFMA R5, R5, R9, R4 ;  /* 0x0000000905057223 */ /* 0x000fc80000000004 */
[----:B------:R-:W-:-:S04]  /*1620*/  FFMA R6, R6, R10, R5 ;  /* 0x0000000a06067223 */ /* 0x000fc80000000005 */
[----:B------:R-:W-:-:S04]  /*1630*/  FFMA R7, R7, R11, R6 ;  /* 0x0000000b07077223 */ /* 0x000fc80000000006 */
[----:B-1----:R-:W-:-:S04]  /*1640*/  FFMA R12, R12, R16, R7 ;  /* 0x000000100c0c7223 */ /* 0x002fc80000000007 */
[----:B------:R-:W-:-:S04]  /*1650*/  FFMA R13, R13, R17, R12 ;  /* 0x000000110d0d7223 */ /* 0x000fc8000000000c */
[----:B------:R-:W-:-:S04]  /*1660*/  FFMA R14, R14, R18, R13 ;  /* 0x000000120e0e7223 */ /* 0x000fc8000000000d */
[----:B------:R-:W-:-:S04]  /*1670*/  FFMA R15, R15, R19, R14 ;  /* 0x000000130f0f7223 */ /* 0x000fc8000000000e */
[----:B--2---:R-:W-:-:S04]  /*1680*/  FFMA R20, R20, R24, R15 ;  /* 0x0000001814147223 */ /* 0x004fc8000000000f */
[----:B------:R-:W-:Y:S01]  /*1690*/  FFMA R21, R21, R25, R20 ;  /* 0x0000001915157223 */ /* 0x000fe20000000014 */
[----:B------:R-:W-:-:S03]  /*16a0*/  ULEA.HI UR6, UR9, 0x1, URZ, 0x1c ;  /* 0x0000000109067891 */ /* 0x000fc6000f8fe0ff */
[----:B------:R-:W-:Y:S01]  /*16b0*/  FFMA R22, R22, R26, R21 ;  /* 0x0000001a16167223 */ /* 0x000fe20000000015 */
[----:B------:R-:W-:Y:S02]  /*16c0*/  UIADD3 UR5, UPT, UPT, UR5, 0x4, URZ ;  /* 0x0000000405057890 */ /* 0x000fe4000fffe0ff */
[----:B------:R-:W-:Y:S01]  /*16d0*/  ULOP3.LUT UR6, UR6, 0x1ffffffc, URZ, 0xc0, !UPT ;  /* 0x1ffffffc06067892 */ /* 0x000fe2000f8ec0ff */
[----:B------:R-:W-:-:S03]  /*16e0*/  FFMA R23, R23, R27, R22 ;  /* 0x0000001b17177223 */ /* 0x000fc60000000016 */
[----:B------:R-:W-:Y:S01]  /*16f0*/  UISETP.NE.AND UP1, UPT, UR5, UR6, UPT ;  /* 0x000000060500728c */ /* 0x000fe2000bf25270 */
[----:B0-----:R-:W-:-:S04]  /*1700*/  FFMA R28, R28, R32, R23 ;  /* 0x000000201c1c7223 */ /* 0x001fc80000000017 */
[----:B------:R-:W-:-:S04]  /*1710*/  FFMA R29, R29, R33, R28 ;  /* 0x000000211d1d7223 */ /* 0x000fc8000000001c */
[----:B------:R-:W-:Y:S01]  /*1720*/  FFMA R30, R30, R34, R29 ;  /* 0x000000221e1e7223 */ /* 0x000fe2000000001d */
[----:B------:R-:W-:-:S03]  /*1730*/  UIADD3 UR4, UPT, UPT, UR4, 0x40, URZ ;  /* 0x0000004004047890 */ /* 0x000fc6000fffe0ff */
[----:B------:R-:W-:Y:S01]  /*1740*/  FFMA R39, R31, R35, R30 ;  /* 0x000000231f277223 */ /* 0x000fe2000000001e */
[----:B------:R-:W-:Y:S06]  /*1750*/  BAR.SYNC.DEFER_BLOCKING 0x0 ;  /* 0x0000000000007b1d */ /* 0x000fec0000010000 */
[----:B------:R-:W-:Y:S05]  /*1760*/  BRA.U UP1, `(.L_x_35) ;  /* 0xfffffff501e07547 */ /* 0x000fea000b83ffff */
.L_x_34:
[----:B------:R-:W-:Y:S05]  /*1770*/  BRA.U !UP0, `(.L_x_33) ;  /* 0x0000000508cc7547 */ /* 0x000fea000b800000 */
[----:B------:R-:W-:Y:S02]  /*1780*/  UISETP.NE.AND UP1, UPT, UR7, 0x1, UPT ;  /* 0x000000010700788c */ /* 0x000fe4000bf25270 */
[----:B------:R-:W-:-:S07]  /*1790*/  ULOP3.LUT UP0, URZ, UR9, 0x10, URZ, 0xc0, !UPT ;  /* 0x0000001009ff7892 */ /* 0x000fce000f80c0ff */
[----:B------:R-:W-:Y:S05]  /*17a0*/  BRA.U !UP1, `(.L_x_36) ;  /* 0x00000005091c7547 */ /* 0x000fea000b800000 */
        /* <DEDUP_REMOVED lines=11> */
[----:B------:R0:W5:Y:S01]  /*1860*/  LDG.E.CONSTANT R35, desc[UR12][R14.64+0x40] ;  /* 0x0000400c0e237981 */ /* 0x000162000c1e9900 */
[----:B------:R-:W-:Y:S02]  /*1870*/  LEA R33, R37, R36, 0x2 ;  /* 0x0000002425217211 */ /* 0x000fe400078e10ff */
[----:B------:R-:W-:Y:S01]  /*1880*/  LEA R32, R38, R2, 0x2 ;  /* 0x0000000226207211 */ /* 0x000fe200078e10ff */
[----:B------:R-:W-:-:S02]  /*1890*/  UIADD3 UR4, UPT, UPT, UR4, 0x20, URZ ;  /* 0x0000002004047890 */ /* 0x000fc4000fffe0ff */
        /* <DEDUP_REMOVED lines=8> */
[----:B------:R-:W0:Y:S04]  /*1920*/  LDS.128 R16, [R2+0x20] ;  /* 0x0000200002107984 */ /* 0x000e280000000c00 */
[----:B------:R-:W-:Y:S01]  /*1930*/  LDS.128 R24, [R2+0x30] ;  /* 0x0000300002187984 */ /* 0x000fe20000000c00 */
[----:B-1----:R-:W-:-:S04]  /*1940*/  FFMA R4, R4, R20, R39 ;  /* 0x0000001404047223 */ /* 0x002fc80000000027 */
[----:B------:R-:W-:-:S04]  /*1950*/  FFMA R5, R5, R21, R4 ;  /* 0x0000001505057223 */ /* 0x000fc80000000004 */
[----:B------:R-:W-:-:S04]  /*1960*/  FFMA R6, R6, R22, R5 ;  /* 0x0000001606067223 */ /* 0x000fc80000000005 */
[----:B------:R-:W-:Y:S02]  /*1970*/  FFMA R7, R7, R23, R6 ;  /* 0x0000001707077223 */ /* 0x000fe40000000006 */
[----:B------:R-:W1:Y:S01]  /*1980*/  LDS.128 R20, [R36+0x30] ;  /* 0x0000300024147984 */ /* 0x000e620000000c00 */
[----:B------:R-:W-:Y:S01]  /*1990*/  BAR.SYNC.DEFER_BLOCKING 0x0 ;  /* 0x0000000000007b1d */ /* 0x000fe20000010000 */
[----:B--2---:R-:W-:-:S04]  /*19a0*/  FFMA R8, R8, R28, R7 ;  /* 0x0000001c08087223 */ /* 0x004fc80000000007 */
[----:B------:R-:W-:Y:S01]  /*19b0*/  FFMA R9, R9, R29, R8 ;  /* 0x0000001d09097223 */ /* 0x000fe20000000008 */
[----:B---3--:R-:W-:Y:S04]  /*19c0*/  STS [R33], R34 ;  /* 0x0000002221007388 */ /* 0x008fe80000000800 */
[----:B-----5:R-:W-:Y:S01]  /*19d0*/  STS [R32], R35 ;  /* 0x0000002320007388 */ /* 0x020fe20000000800 */
        /* <DEDUP_REMOVED lines=28> */
[----:B------:R-:W-:-:S04]  /*1ba0*/  FFMA R21, R21, R25, R20 ;  /* 0x0000001915157223 */ /* 0x000fc80000000014 */
[----:B------:R-:W-:-:S04]  /*1bb0*/  FFMA R22, R22, R26, R21 ;  /* 0x0000001a16167223 */ /* 0x000fc80000000015 */
[----:B------:R-:W-:-:S04]  /*1bc0*/  FFMA R23, R23, R27, R22 ;  /* 0x0000001b17177223 */ /* 0x000fc80000000016 */
[----:B0-----:R-:W-:-:S04]  /*1bd0*/  FFMA R28, R28, R32, R23 ;  /* 0x000000201c1c7223 */ /* 0x001fc80000000017 */
[----:B------:R-:W-:-:S04]  /*1be0*/  FFMA R29, R29, R33, R28 ;  /* 0x000000211d1d7223 */ /* 0x000fc8000000001c */
[----:B------:R-:W-:-:S04]  /*1bf0*/  FFMA R30, R30, R34, R29 ;  /* 0x000000221e1e7223 */ /* 0x000fc8000000001d */
[----:B------:R-:W-:Y:S01]  /*1c00*/  FFMA R39, R31, R35, R30 ;  /* 0x000000231f277223 */ /* 0x000fe2000000001e */
[----:B------:R-:W-:Y:S06]  /*1c10*/  BAR.SYNC.DEFER_BLOCKING 0x0 ;  /* 0x0000000000007b1d */ /* 0x000fec0000010000 */
.L_x_36:
[----:B------:R-:W-:Y:S05]  /*1c20*/  BRA.U UP0, `(.L_x_33) ;  /* 0x0000000100a07547 */ /* 0x000fea000b800000 */
        /* <DEDUP_REMOVED lines=8> */
[----:B-1----:R-:W-:-:S05]  /*1cb0*/  IMAD.WIDE R24, R7, 0x4, R24 ;  /* 0x0000000407187825 */ /* 0x002fca00078e0218 */
[----:B------:R-:W3:Y:S01]  /*1cc0*/  LDG.E.CONSTANT R29, desc[UR12][R24.64] ;  /* 0x0000000c181d7981 */ /* 0x000ee2000c1e9900 */
[----:B------:R-:W-:Y:S02]  /*1cd0*/  LEA R37, R37, R36, 0x2 ;  /* 0x0000002425257211 */ /* 0x000fe400078e10ff */
[----:B------:R-:W-:-:S03]  /*1ce0*/  LEA R38, R38, R2, 0x2 ;  /* 0x0000000226267211 */ /* 0x000fc600078e10ff */
[----:B--2---:R-:W-:Y:S04]  /*1cf0*/  STS [R37], R28 ;  /* 0x0000001c25007388 */ /* 0x004fe80000000800 */
[----:B---3--:R-:W-:Y:S01]  /*1d00*/  STS [R38], R29 ;  /* 0x0000001d26007388 */ /* 0x008fe20000000800 */
[----:B------:R-:W-:Y:S06]  /*1d10*/  BAR.SYNC.DEFER_BLOCKING 0x0 ;  /* 0x0000000000007b1d */ /* 0x000fec0000010000 */
[----:B------:R-:W-:Y:S04]  /*1d20*/  LDS.128 R4, [R36] ;  /* 0x0000000024047984 */ /* 0x000fe80000000c00 */
[----:B------:R-:W0:Y:S04]  /*1d30*/  LDS.128 R8, [R2] ;  /* 0x0000000002087984 */ /* 0x000e280000000c00 */
[----:B------:R-:W-:Y:S04]  /*1d40*/  LDS.128 R12, [R36+0x10] ;  /* 0x00001000240c7984 */ /* 0x000fe80000000c00 */
[----:B------:R-:W1:Y:S04]  /*1d50*/  LDS.128 R16, [R2+0x10] ;  /* 0x0000100002107984 */ /* 0x000e680000000c00 */
[----:B------:R-:W-:Y:S04]  /*1d60*/  LDS.128 R20, [R36+0x20] ;  /* 0x0000200024147984 */ /* 0x000fe80000000c00 */
[----:B------:R-:W2:Y:S04]  /*1d70*/  LDS.128 R24, [R2+0x20] ;  /* 0x0000200002187984 */ /* 0x000ea80000000c00 */
[----:B------:R-:W-:Y:S04]  /*1d80*/  LDS.128 R28, [R36+0x30] ;  /* 0x00003000241c7984 */ /* 0x000fe80000000c00 */
[----:B------:R-:W3:Y:S01]  /*1d90*/  LDS.128 R32, [R2+0x30] ;  /* 0x0000300002207984 */ /* 0x000ee20000000c00 */
[----:B0-----:R-:W-:-:S04]  /*1da0*/  FFMA R4, R4, R8, R39 ;  /* 0x0000000804047223 */ /* 0x001fc80000000027 */
        /* <DEDUP_REMOVED lines=11> */
[----:B---3--:R-:W-:-:S04]  /*1e60*/  FFMA R28, R28, R32, R23 ;  /* 0x000000201c1c7223 */ /* 0x008fc80000000017 */
[----:B------:R-:W-:-:S04]  /*1e70*/  FFMA R29, R29, R33, R28 ;  /* 0x000000211d1d7223 */ /* 0x000fc8000000001c */
[----:B------:R-:W-:-:S04]  /*1e80*/  FFMA R30, R30, R34, R29 ;  /* 0x000000221e1e7223 */ /* 0x000fc8000000001d */
[----:B------:R-:W-:Y:S01]  /*1e90*/  FFMA R39, R31, R35, R30 ;  /* 0x000000231f277223 */ /* 0x000fe2000000001e */
[----:B------:R-:W-:Y:S06]  /*1ea0*/  BAR.SYNC.DEFER_BLOCKING 0x0 ;  /* 0x0000000000007b1d */ /* 0x000fec0000010000 */
.L_x_33:
[----:B------:R-:W0:Y:S01]  /*1eb0*/  LDC.64 R4, c[0x0][0x390] ;  /* 0x0000e400ff047b82 */ /* 0x000e220000000a00 */
[----:B------:R-:W-:-:S04]  /*1ec0*/  IMAD R3, R3, UR11, R0 ;  /* 0x0000000b03037c24 */ /* 0x000fc8000f8e0200 */
[----:B0-----:R-:W-:-:S05]  /*1ed0*/  IMAD.WIDE R2, R3, 0x4, R4 ;  /* 0x0000000403027825 */ /* 0x001fca00078e0204 */
[----:B------:R-:W-:Y:S01]  /*1ee0*/  STG.E desc[UR12][R2.64], R39 ;  /* 0x0000002702007986 */ /* 0x000fe2000c10190c */
[----:B------:R-:W-:Y:S05]  /*1ef0*/  EXIT ;  /* 0x000000000000794d */ /* 0x000fea0003800000 */
.L_x_28:
        /* <DEDUP_REMOVED lines=14> */
[----:B------:R-:W-:Y:S02]  /*1fe0*/  UISETP.GE.U32.AND UP0, UPT, UR14, 0x10, UPT ;  /* 0x000000100e00788c */ /* 0x000fe4000bf06070 */
[----:B------:R-:W-:Y:S01]  /*1ff0*/  IMAD R9, R6, UR14, RZ ;  /* 0x0000000e06097c24 */ /* 0x000fe2000f8e02ff */
[----:B------:R-:W-:Y:S01]  /*2000*/  ULOP3.LUT UR4, UR14, 0xf, URZ, 0xc0, !UPT ;  /* 0x0000000f0e047892 */ /* 0x000fe2000f8ec0ff */
[----:B------:R-:W-:Y:S02]  /*2010*/  MOV R26, RZ ;  /* 0x000000ff001a7202 */ /* 0x000fe40000000f00 */
[----:B------:R-:W-:Y:S01]  /*2020*/  MOV R8, RZ ;  /* 0x000000ff00087202 */ /* 0x000fe20000000f00 */
[----:B------:R-:W-:Y:S02]  /*2030*/  UISETP.NE.AND UP1, UPT, UR4, URZ, UPT ;  /* 0x000000ff0400728c */ /* 0x000fe4000bf25270 */
[----:B------:R-:W-:Y:S09]  /*2040*/  BRA.U !UP0, `(.L_x_38) ;  /* 0x0000000108f47547 */ /* 0x000ff2000b800000 */
[----:B------:R-:W-:Y:S01]  /*2050*/  ULOP3.LUT UR5, UR14, 0x7ffffff0, URZ, 0xc0, !UPT ;  /* 0x7ffffff00e057892 */ /* 0x000fe2000f8ec0ff */
[----:B------:R-:W-:Y:S01]  /*2060*/  HFMA2 R0, -RZ, RZ, 0, 0 ;  /* 0x00000000ff007431 */ /* 0x000fe200000001ff */
[----:B------:R-:W-:-:S04]  /*2070*/  MOV R26, RZ ;  /* 0x000000ff001a7202 */ /* 0x000fc80000000f00 */
[----:B------:R-:W-:-:S07]  /*2080*/  MOV R8, UR5 ;  /* 0x0000000500087c02 */ /* 0x000fce0008000f00 */
.L_x_39:
[----:B------:R-:W0:Y:S01]  /*2090*/  LDC.64 R2, c[0x0][0x380] ;  /* 0x0000e000ff027b82 */ /* 0x000e220000000a00 */
[----:B------:R-:W-:Y:S01]  /*20a0*/  IADD3 R13, PT, PT, R9, R0, RZ ;  /* 0x00000000090d7210 */ /* 0x000fe20007ffe0ff */
[----:B------:R-:W-:-:S06]  /*20b0*/  IMAD R11, R7, UR14, R0 ;  /* 0x0000000e070b7c24 */ /* 0x000fcc000f8e0200 */
[----:B------:R-:W1:Y:S01]  /*20c0*/  LDC.64 R4, c[0x0][0x388] ;  /* 0x0000e200ff047b82 */ /* 0x000e620000000a00 */
[----:B0-----:R-:W-:-:S05]  /*20d0*/  IMAD.WIDE R2, R11, 0x4, R2 ;  /* 0x000000040b027825 */ /* 0x001fca00078e0202 */
[----:B------:R-:W2:Y:S01]  /*20e0*/  LDG.E.CONSTANT R27, desc[UR12][R2.64] ;  /* 0x0000000c021b7981 */ /* 0x000ea2000c1e9900 */
[----:B-1----:R-:W-:-:S03]  /*20f0*/  IMAD.WIDE.U32 R4, R13, 0x4, R4 ;  /* 0x000000040d047825 */ /* 0x002fc600078e0004 */
[----:B------:R-:W3:Y:S04]  /*2100*/  LDG.E.CONSTANT R31, desc[UR12][R2.64+0x4] ;  /* 0x0000040c021f7981 */ /* 0x000ee8000c1e9900 */
[----:B------:R-:W2:Y:S04]  /*2110*/  LDG.E.CONSTANT R30, desc[UR12][R4.64] ;  /* 0x0000000c041e7981 */ /* 0x000ea8000c1e9900 */
[----:B------:R-:W3:Y:S04]  /*2120*/  LDG.E.CONSTANT R32, desc[UR12][R4.64+0x4] ;  /* 0x0000040c04207981 */ /* 0x000ee8000c1e9900 */
[----:B------:R-:W4:Y:S04]  /*2130*/  LDG.E.CONSTANT R29, desc[UR12][R2.64+0x8] ;  /* 0x0000080c021d7981 */ /* 0x000f28000c1e9900 */
[----:B------:R-:W4:Y:S04]  /*2140*/  LDG.E.CONSTANT R28, desc[UR12][R4.64+0x8] ;  /* 0x0000080c041c7981 */ /* 0x000f28000c1e9900 */
[----:B------:R-:W5:Y:S04]  /*2150*/  LDG.E.CONSTANT R24, desc[UR12][R2.64+0xc] ;  /* 0x00000c0c02187981 */ /* 0x000f68000c1e9900 */
        /* <DEDUP_REMOVED lines=17> */
[----:B------:R-:W5:Y:S01]  /*2270*/  LDG.E.CONSTANT R34, desc[UR12][R4.64+0x3c] ;  /* 0x00003c0c04227981 */ /* 0x000f62000c1e9900 */
[----:B--2---:R-:W-:-:S03]  /*2280*/  FFMA R30, R27, R30, R26 ;  /* 0x0000001e1b1e7223 */ /* 0x004fc6000000001a */
[----:B------:R-:W2:Y:S01]  /*2290*/  LDG.E.CONSTANT R26, desc[UR12][R2.64+0x2c] ;  /* 0x00002c0c021a7981 */ /* 0x000ea2000c1e9900 */
[----:B---3--:R-:W-:-:S03]  /*22a0*/  FFMA R32, R31, R32, R30 ;  /* 0x000000201f207223 */ /* 0x008fc6000000001e */
[----:B------:R-:W2:Y:S04]  /*22b0*/  LDG.E.CONSTANT R27, desc[UR12][R4.64+0x2c] ;  /* 0x00002c0c041b7981 */ /* 0x000ea8000c1e9900 */
[----:B------:R-:W3:Y:S04]  /*22c0*/  LDG.E.CONSTANT R30, desc[UR12][R2.64+0x30] ;  /* 0x0000300c021e7981 */ /* 0x000ee8000c1e9900 */
[----:B------:R-:W3:Y:S01]  /*22d0*/  LDG.E.CONSTANT R31, desc[UR12][R4.64+0x30] ;  /* 0x0000300c041f7981 */ /* 0x000ee2000c1e9900 */
[----:B----4-:R-:W-:-:S03]  /*22e0*/  FFMA R37, R29, R28, R32 ;  /* 0x0000001c1d257223 */ /* 0x010fc60000000020 */
[----:B------:R-:W4:Y:S04]  /*22f0*/  LDG.E.CONSTANT R29, desc[UR12][R2.64+0x34] ;  /* 0x0000340c021d7981 */ /* 0x000f28000c1e9900 */
[----:B------:R-:W4:Y:S04]  /*2300*/  LDG.E.CONSTANT R32, desc[UR12][R4.64+0x34] ;  /* 0x0000340c04207981 */ /* 0x000f28000c1e9900 */
[----:B------:R-:W4:Y:S01]  /*2310*/  LDG.E.CONSTANT R28, desc[UR12][R2.64+0x38] ;  /* 0x0000380c021c7981 */ /* 0x000f22000c1e9900 */
[----:B-----5:R-:W-:-:S04]  /*2320*/  FFMA R25, R24, R25, R37 ;  /* 0x0000001918197223 */ /* 0x020fc80000000025 */
[----:B------:R-:W-:-:S04]  /*2330*/  FFMA R23, R22, R23, R25 ;  /* 0x0000001716177223 */ /* 0x000fc80000000019 */
[----:B------:R-:W-:-:S04]  /*2340*/  FFMA R21, R20, R21, R23 ;  /* 0x0000001514157223 */ /* 0x000fc80000000017 */
[----:B------:R-:W-:-:S04]  /*2350*/  FFMA R19, R18, R19, R21 ;  /* 0x0000001312137223 */ /* 0x000fc80000000015 */
[----:B------:R-:W-:-:S04]  /*2360*/  FFMA R17, R16, R17, R19 ;  /* 0x0000001110117223 */ /* 0x000fc80000000013 */
[----:B------:R-:W-:Y:S01]  /*2370*/  FFMA R15, R14, R15, R17 ;  /* 0x0000000f0e0f7223 */ /* 0x000fe20000000011 */
[----:B------:R-:W-:-:S03]  /*2380*/  IADD3 R0, PT, PT, R0, 0x10, RZ ;  /* 0x0000001000007810 */ /* 0x000fc60007ffe0ff */
[----:B------:R-:W-:Y:S01]  /*2390*/  FFMA R13, R12, R13, R15 ;  /* 0x0000000d0c0d7223 */ /* 0x000fe2000000000f */
[----:B------:R-:W-:-:S03]  /*23a0*/  ISETP.NE.AND P0, PT, R0, R8, PT ;  /* 0x000000080000720c */ /* 0x000fc60003f05270 */
[----:B------:R-:W-:-:S04]  /*23b0*/  FFMA R11, R10, R11, R13 ;  /* 0x0000000b0a0b7223 */ /* 0x000fc8000000000d */
[----:B--2---:R-:W-:-:S04]  /*23c0*/  FFMA R11, R26, R27, R11 ;  /* 0x0000001b1a0b7223 */ /* 0x004fc8000000000b */
[----:B---3--:R-:W-:-:S04]  /*23d0*/  FFMA R30, R30, R31, R11 ;  /* 0x0000001f1e1e7223 */ /* 0x008fc8000000000b */
[----:B----4-:R-:W-:-:S04]  /*23e0*/  FFMA R29, R29, R32, R30 ;  /* 0x000000201d1d7223 */ /* 0x010fc8000000001e */
[----:B------:R-:W-:-:S04]  /*23f0*/  FFMA R28, R28, R35, R29 ;  /* 0x000000231c1c7223 */ /* 0x000fc8000000001d */
[----:B------:R-:W-:Y:S01]  /*2400*/  FFMA R26, R33, R34, R28 ;  /* 0x00000022211a7223 */ /* 0x000fe2000000001c */
[----:B------:R-:W-:Y:S06]  /*2410*/  @P0 BRA `(.L_x_39) ;  /* 0xfffffffc001c0947 */ /* 0x000fec000383ffff */
.L_x_38:
[----:B------:R-:W-:Y:S05]  /*2420*/  BRA.U !UP1, `(.L_x_37) ;  /* 0x0000000509507547 */ /* 0x000fea000b800000 */
[----:B------:R-:W-:Y:S02]  /*2430*/  UISETP.GE.U32.AND UP0, UPT, UR4, 0x8, UPT ;  /* 0x000000080400788c */ /* 0x000fe4000bf06070 */
[----:B------:R-:W-:-:S04]  /*2440*/  ULOP3.LUT UR5, UR14, 0x7, URZ, 0xc0, !UPT ;  /* 0x000000070e057892 */ /* 0x000fc8000f8ec0ff */
[----:B------:R-:W-:-:S03]  /*2450*/  UISETP.NE.AND UP1, UPT, UR5, URZ, UPT ;  /* 0x000000ff0500728c */ /* 0x000fc6000bf25270 */
[----:B------:R-:W-:Y:S08]  /*2460*/  BRA.U !UP0, `(.L_x_40) ;  /* 0x0000000108907547 */ /* 0x000ff0000b800000 */
[----:B------:R-:W0:Y:S01]  /*2470*/  LDC.64 R10, c[0x0][0x388] ;  /* 0x0000e200ff0a7b82 */ /* 0x000e220000000a00 */
[----:B------:R-:W1:Y:S01]  /*2480*/  LDCU.64 UR6, c[0x0][0x388] ;  /* 0x00007100ff0677ac */ /* 0x000e620008000a00 */
[-C--:B------:R-:W-:Y:S01]  /*2490*/  IADD3 R13, PT, PT, R9, R8.reuse, RZ ;  /* 0x00000008090d7210 */ /* 0x080fe20007ffe0ff */
[----:B------:R-:W-:Y:S01]  /*24a0*/  IMAD R3, R7, UR14, R8 ;  /* 0x0000000e07037c24 */ /* 0x000fe2000f8e0208 */
[----:B------:R-:W-:-:S04]  /*24b0*/  IADD3 R0, P0, PT, R9, R8, RZ ;  /* 0x0000000809007210 */ /* 0x000fc80007f1e0ff */
[----:B------:R-:W2:Y:S01]  /*24c0*/  LDC.64 R4, c[0x0][0x380] ;  /* 0x0000e000ff047b82 */ /* 0x000ea20000000a00 */
[----:B0-----:R-:W-:Y:S01]  /*24d0*/  IMAD.WIDE.U32 R10, R13, 0x4, R10 ;  /* 0x000000040d0a7825 */ /* 0x001fe200078e000a */
[----:B------:R-:W-:Y:S02]  /*24e0*/  IADD3.X R13, PT, PT, RZ, RZ, RZ, P0, !PT ;  /* 0x000000ffff0d7210 */ /* 0x000fe400007fe4ff */
[----:B-1----:R-:W-:-:S03]  /*24f0*/  LEA R2, P0, R0, UR6, 0x2 ;  /* 0x0000000600027c11 */ /* 0x002fc6000f8010ff */
[----:B------:R-:W3:Y:S01]  /*2500*/  LDG.E.CONSTANT R10, desc[UR12][R10.64] ;  /* 0x0000000c0a0a7981 */ /* 0x000ee2000c1e9900 */
[----:B--2---:R-:W-:Y:S01]  /*2510*/  IMAD.WIDE R4, R3, 0x4, R4 ;  /* 0x0000000403047825 */ /* 0x004fe200078e0204 */
[----:B------:R-:W-:-:S04]  /*2520*/  LEA.HI.X R3, R0, UR7, R13, 0x2, P0 ;  /* 0x0000000700037c11 */ /* 0x000fc800080f140d */
[----:B------:R-:W3:Y:S04]  /*2530*/  LDG.E.CONSTANT R13, desc[UR12][R4.64] ;  /* 0x0000000c040d7981 */ /* 0x000ee8000c1e9900 */
[----:B------:R-:W2:Y:S04]  /*2540*/  LDG.E.CONSTANT R15, desc[UR12][R4.64+0x4] ;  /* 0x0000040c040f7981 */ /* 0x000ea8000c1e9900 */
[----:B------:R-:W2:Y:S04]  /*2550*/  LDG.E.CONSTANT R0, desc[UR12][R2.64+0x4] ;  /* 0x0000040c02007981 */ /* 0x000ea8000c1e9900 */
        /* <DEDUP_REMOVED lines=12> */
[----:B------:R-:W-:Y:S01]  /*2620*/  IADD3 R8, PT, PT, R8, 0x8, RZ ;  /* 0x0000000808087810 */ /* 0x000fe20007ffe0ff */
[----:B---3--:R-:W-:-:S04]  /*2630*/  FFMA R10, R13, R10, R26 ;  /* 0x0000000a0d0a7223 */ /* 0x008fc8000000001a */
[----:B--2---:R-:W-:-:S04]  /*2640*/  FFMA R0, R15, R0, R10 ;  /* 0x000000000f007223 */ /* 0x004fc8000000000a */
[----:B----4-:R-:W-:-:S04]  /*2650*/  FFMA R0, R17, R12, R0 ;  /* 0x0000000c11007223 */ /* 0x010fc80000000000 */
[----:B-----5:R-:W-:-:S04]  /*2660*/  FFMA R0, R19, R14, R0 ;  /* 0x0000000e13007223 */ /* 0x020fc80000000000 */
[----:B------:R-:W-:-:S04]  /*2670*/  FFMA R0, R21, R16, R0 ;  /* 0x0000001015007223 */ /* 0x000fc80000000000 */
[----:B------:R-:W-:-:S04]  /*2680*/  FFMA R0, R23, R11, R0 ;  /* 0x0000000b17007223 */ /* 0x000fc80000000000 */
[----:B------:R-:W-:-:S04]  /*2690*/  FFMA R0, R25, R18, R0 ;  /* 0x0000001219007223 */ /* 0x000fc80000000000 */
[----:B------:R-:W-:-:S07]  /*26a0*/  FFMA R26, R27, R20, R0 ;  /* 0x000000141b1a7223 */ /* 0x000fce0000000000 */
.L_x_40:
        /* <DEDUP_REMOVED lines=23> */
[----:B------:R-:W5:Y:S01]  /*2820*/  LDG.E.CONSTANT R17, desc[UR12][R2.64+0xc] ;  /* 0x00000c0c02117981 */ /* 0x000f62000c1e9900 */
[----:B------:R-:W-:Y:S01]  /*2830*/  IADD3 R8, PT, PT, R8, 0x4, RZ ;  /* 0x0000000408087810 */ /* 0x000fe20007ffe0ff */
[----:B---3--:R-:W-:-:S04]  /*2840*/  FFMA R13, R13, R4, R26 ;  /* 0x000000040d0d7223 */ /* 0x008fc8000000001a */
[----:B--2---:R-:W-:-:S04]  /*2850*/  FFMA R0, R0, R12, R13 ;  /* 0x0000000c00007223 */ /* 0x004fc8000000000d */
[----:B----4-:R-:W-:-:S04]  /*2860*/  FFMA R0, R15, R14, R0 ;  /* 0x0000000e0f007223 */ /* 0x010fc80000000000 */
[----:B-----5:R-:W-:-:S07]  /*2870*/  FFMA R26, R17, R16, R0 ;  /* 0x00000010111a7223 */ /* 0x020fce0000000000 */
.L_x_41:
[----:B------:R-:W-:Y:S05]  /*2880*/  BRA.U !UP1, `(.L_x_37) ;  /* 0x0000000109387547 */ /* 0x000fea000b800000 */
[----:B------:R-:W0:Y:S01]  /*2890*/  LDC.64 R10, c[0x0][0x380] ;  /* 0x0000e000ff0a7b82 */ /* 0x000e220000000a00 */
[----:B------:R-:W-:-:S07]  /*28a0*/  UMOV UR4, URZ ;  /* 0x000000ff00047c82 */ /* 0x000fce0008000000 */
[----:B------:R-:W1:Y:S02]  /*28b0*/  LDC.64 R12, c[0x0][0x388] ;  /* 0x0000e200ff0c7b82 */ /* 0x000e640000000a00 */
.L_x_42:
[----:B------:R-:W-:Y:S01]  /*28c0*/  IADD3 R5, PT, PT, R9, R8, RZ ;  /* 0x0000000809057210 */ /* 0x000fe20007ffe0ff */
[----:B------:R-:W-:-:S04]  /*28d0*/  IMAD R3, R7, UR14, R8 ;  /* 0x0000000e07037c24 */ /* 0x000fc8000f8e0208 */
[----:B0-----:R-:W-:-:S04]  /*28e0*/  IMAD.WIDE R2, R3, 0x4, R10 ;  /* 0x0000000403027825 */ /* 0x001fc800078e020a */
[----:B-1----:R-:W-:Y:S02]  /*28f0*/  IMAD.WIDE.U32 R4, R5, 0x4, R12 ;  /* 0x0000000405047825 */ /* 0x002fe400078e000c */
[----:B------:R-:W2:Y:S04]  /*2900*/  LDG.E.CONSTANT R3, desc[UR12][R2.64] ;  /* 0x0000000c02037981 */ /* 0x000ea8000c1e9900 */
[----:B------:R-:W2:Y:S01]  /*2910*/  LDG.E.CONSTANT R4, desc[UR12][R4.64] ;  /* 0x0000000c04047981 */ /* 0x000ea2000c1e9900 */
[----:B------:R-:W-:Y:S01]  /*2920*/  UIADD3 UR4, UPT, UPT, UR4, 0x1, URZ ;  /* 0x0000000104047890 */ /* 0x000fe2000fffe0ff */
[----:B------:R-:W-:-:S03]  /*2930*/  IADD3 R8, PT, PT, R8, 0x1, RZ ;  /* 0x0000000108087810 */ /* 0x000fc60007ffe0ff */
[----:B------:R-:W-:Y:S01]  /*2940*/  UISETP.NE.AND UP0, UPT, UR4, UR6, UPT ;  /* 0x000000060400728c */ /* 0x000fe2000bf05270 */
[----:B--2---:R-:W-:-:S08]  /*2950*/  FFMA R26, R3, R4, R26 ;  /* 0x00000004031a7223 */ /* 0x004fd0000000001a */
[----:B------:R-:W-:Y:S05]  /*2960*/  BRA.U UP0, `(.L_x_42) ;  /* 0xfffffffd00d47547 */ /* 0x000fea000b83ffff */
.L_x_37:
[----:B------:R-:W0:Y:S01]  /*2970*/  LDC.64 R2, c[0x0][0x390] ;  /* 0x0000e400ff027b82 */ /* 0x000e220000000a00 */
[----:B------:R-:W-:-:S04]  /*2980*/  IMAD R7, R7, UR11, R6 ;  /* 0x0000000b07077c24 */ /* 0x000fc8000f8e0206 */
[----:B0-----:R-:W-:-:S05]  /*2990*/  IMAD.WIDE R2, R7, 0x4, R2 ;  /* 0x0000000407027825 */ /* 0x001fca00078e0202 */
[----:B------:R-:W-:Y:S01]  /*29a0*/  STG.E desc[UR12][R2.64], R26 ;  /* 0x0000001a02007986 */ /* 0x000fe2000c10190c */
[----:B------:R-:W-:Y:S05]  /*29b0*/  EXIT ;  /* 0x000000000000794d */ /* 0x000fea0003800000 */
.L_x_43:
        /* <DEDUP_REMOVED lines=12> */
.L_x_71:


//--------------------- .text._Z19ab_gpu_small_squarePKfS0_Pfiii --------------------------
	.section	.text._Z19ab_gpu_small_squarePKfS0_Pfiii,"ax",@progbits
	.align	128
        .global         _Z19ab_gpu_small_squarePKfS0_Pfiii
        .type           _Z19ab_gpu_small_squarePKfS0_Pfiii,@function
        .size           _Z19ab_gpu_small_squarePKfS0_Pfiii,(.L_x_72 - _Z19ab_gpu_small_squarePKfS0_Pfiii)
        .other          _Z19ab_gpu_small_squarePKfS0_Pfiii,@"STO_CUDA_ENTRY STV_DEFAULT"
_Z19ab_gpu_small_squarePKfS0_Pfiii:
.text._Z19ab_gpu_small_squarePKfS0_Pfiii:
[----:B------:R-:W-:Y:S01]  /*0000*/  LDC R1, c[0x0][0x37c] ;  /* 0x0000df00ff017b82 */ /* 0x000fe20000000800 */
[----:B------:R-:W0:Y:S01]  /*0010*/  S2R R16, SR_CTAID.Y ;  /* 0x0000000000107919 */ /* 0x000e220000002600 */
[----:B------:R-:W1:Y:S06]  /*0020*/  LDCU UR4, c[0x0][0x360] ;  /* 0x00006c00ff0477ac */ /* 0x000e6c0008000800 */
[----:B------:R-:W2:Y:S01]  /*0030*/  LDC.64 R2, c[0x0][0x398] ;  /* 0x0000e600ff027b82 */ /* 0x000ea20000000a00 */
[----:B------:R-:W0:Y:S01]  /*0040*/  S2R R7, SR_TID.Y ;  /* 0x0000000000077919 */ /* 0x000e220000002200 */
[----:B------:R-:W0:Y:S01]  /*0050*/  LDCU UR5, c[0x0][0x364] ;  /* 0x00006c80ff0577ac */ /* 0x000e220008000800 */
[----:B------:R-:W1:Y:S01]  /*0060*/  S2R R0, SR_CTAID.X ;  /* 0x0000000000007919 */ /* 0x000e620000002500 */
[----:B------:R-:W1:Y:S01]  /*0070*/  S2R R5, SR_TID.X ;  /* 0x0000000000057919 */ /* 0x000e620000002100 */
[----:B0-----:R-:W-:-:S05]  /*0080*/  IMAD R16, R16, UR5, R7 ;  /* 0x0000000510107c24 */ /* 0x001fca000f8e0207 */
[----:B--2---:R-:W-:Y:S01]  /*0090*/  ISETP.GE.AND P0, PT, R16, R3, PT ;  /* 0x000000031000720c */ /* 0x004fe20003f06270 */
[----:B-1----:R-:W-:-:S05]  /*00a0*/  IMAD R0, R0, UR4, R5 ;  /* 0x0000000400007c24 */ /* 0x002fca000f8e0205 */
[----:B------:R-:W-:-:S13]  /*00b0*/  ISETP.GE.OR P0, PT, R0, R2, P0 ;  /* 0x000000020000720c */ /* 0x000fda0000706670 */
[----:B------:R-:W-:Y:S05]  /*00c0*/  @P0 EXIT ;  /* 0x000000000000094d */ /* 0x000fea0003800000 */
[----:B------:R-:W0:Y:S01]  /*00d0*/  LDC R17, c[0x0][0x3a0] ;  /* 0x0000e800ff117b82 */ /* 0x000e220000000800 */
[----:B------:R-:W1:Y:S01]  /*00e0*/  LDCU.64 UR6, c[0x0][0x358] ;  /* 0x00006b00ff0677ac */ /* 0x000e620008000a00 */
[----:B------:R-:W-:Y:S01]  /*00f0*/  HFMA2 R26, -RZ, RZ, 0, 0 ;  /* 0x00000000ff1a7431 */ /* 0x000fe200000001ff */
[----:B0-----:R-:W-:-:S13]  /*0100*/  ISETP.GE.AND P0, PT, R17, 0x1, PT ;  /* 0x000000011100780c */ /* 0x001fda0003f06270 */
[----:B-1----:R-:W-:Y:S05]  /*0110*/  @!P0 BRA `(.L_x_44) ;  /* 0x0000000400b88947 */ /* 0x002fea0003800000 */
[C---:B------:R-:W-:Y:S01]  /*0120*/  ISETP.GE.U32.AND P1, PT, R17.reuse, 0x8, PT ;  /* 0x000000081100780c */ /* 0x040fe20003f26070 */
[----:B------:R-:W-:Y:S01]  /*0130*/  IMAD R18, R0, R17, RZ ;  /* 0x0000001100127224 */ /* 0x000fe200078e02ff */
[----:B------:R-:W-:Y:S02]  /*0140*/  LOP3.LUT R25, R17, 0x7, RZ, 0xc0, !PT ;  /* 0x0000000711197812 */ /* 0x000fe400078ec0ff */
[----:B------:R-:W-:Y:S02]  /*0150*/  MOV R26, RZ ;  /* 0x000000ff001a7202 */ /* 0x000fe40000000f00 */
[----:B------:R-:W-:Y:S02]  /*0160*/  ISETP.NE.AND P0, PT, R25, RZ, PT ;  /* 0x000000ff1900720c */ /* 0x000fe40003f05270 */
[----:B------:R-:W-:-:S05]  /*0170*/  MOV R19, RZ ;  /* 0x000000ff00137202 */ /* 0x000fca0000000f00 */
[----:B------:R-:W-:Y:S06]  /*0180*/  @!P1 BRA `(.L_x_45) ;  /* 0x0000000000c49947 */ /* 0x000fec0003800000 */
[----:B------:R-:W0:Y:S01]  /*0190*/  LDCU.64 UR4, c[0x0][0x380] ;  /* 0x00007000ff0477ac */ /* 0x000e220008000a00 */
[----:B------:R-:W-:Y:S02]  /*01a0*/  LOP3.LUT R19, R17, 0x7ffffff8, RZ, 0xc0, !PT ;  /* 0x7ffffff811137812 */ /* 0x000fe400078ec0ff */
[----:B------:R-:W-:Y:S02]  /*01b0*/  MOV R26, RZ ;  /* 0x000000ff001a7202 */ /* 0x000fe40000000f00 */
[----:B------:R-:W-:Y:S02]  /*01c0*/  MOV R2, R18 ;  /* 0x0000001200027202 */ /* 0x000fe40000000f00 */
[----:B------:R-:W-:Y:S02]  /*01d0*/  MOV R22, R16 ;  /* 0x0000001000167202 */ /* 0x000fe40000000f00 */
[----:B------:R-:W-:Y:S01]  /*01e0*/  IADD3 R20, PT, PT, -R19, RZ, RZ ;  /* 0x000000ff13147210 */ /* 0x000fe20007ffe1ff */
[----:B0-----:R-:W-:-:S04]  /*01f0*/  UIADD3 UR4, UP0, UPT, UR4, 0x10, URZ ;  /* 0x0000001004047890 */ /* 0x001fc8000ff1e0ff */
[----:B------:R-:W-:-:S12]  /*0200*/  UIADD3.X UR5, UPT, UPT, URZ, UR5, URZ, UP0, !UPT ;  /* 0x00000005ff057290 */ /* 0x000fd800087fe4ff */
.L_x_46:
[----:B------:R-:W0:Y:S01]  /*0210*/  LDC.64 R14, c[0x0][0x388] ;  /* 0x0000e200ff0e7b82 */ /* 0x000e220000000a00 */
[----:B------:R-:W-:Y:S02]  /*0220*/  MOV R4, UR4 ;  /* 0x0000000400047c02 */ /* 0x000fe40008000f00 */
[----:B------:R-:W-:-:S03]  /*0230*/  MOV R5, UR5 ;  /* 0x0000000500057c02 */ /* 0x000fc60008000f00 */
[----:B------:R-:W-:-:S05]  /*0240*/  IMAD.WIDE R4, R2, 0x4, R4 ;  /* 0x0000000402047825 */ /* 0x000fca00078e0204 */
[----:B------:R-:W2:Y:S04]  /*0250*/  LDG.E.CONSTANT R21, desc[UR6][R4.64+-0x10] ;  /* 0xfffff00604157981 */ /* 0x000ea8000c1e9900 */
[----:B------:R-:W3:Y:S04]  /*0260*/  LDG.E.CONSTANT R23, desc[UR6][R4.64+-0xc] ;  /* 0xfffff40604177981 */ /* 0x000ee8000c1e9900 */
[----:B------:R-:W4:Y:S01]  /*0270*/  LDG.E.CONSTANT R29, desc[UR6][R4.64+-0x8] ;  /* 0xfffff806041d7981 */ /* 0x000f22000c1e9900 */
[----:B0-----:R-:W-:-:S05]  /*0280*/  IMAD.WIDE R14, R22, 0x4, R14 ;  /* 0x00000004160e7825 */ /* 0x001fca00078e020e */
[----:B------:R0:W2:Y:S01]  /*0290*/  LDG.E.CONSTANT R24, desc[UR6][R14.64] ;  /* 0x000000060e187981 */ /* 0x0000a2000c1e9900 */
[----:B------:R-:W-:-:S04]  /*02a0*/  IMAD.WIDE R12, R3, 0x4, R14 ;  /* 0x00000004030c7825 */ /* 0x000fc800078e020e */
[C---:B------:R-:W-:Y:S02]  /*02b0*/  IMAD.WIDE R6, R3.reuse, 0x4, R12 ;  /* 0x0000000403067825 */ /* 0x040fe400078e020c */
[----:B------:R-:W3:Y:S02]  /*02c0*/  LDG.E.CONSTANT R12, desc[UR6][R12.64] ;  /* 0x000000060c0c7981 */ /* 0x000ee4000c1e9900 */
[C---:B------:R-:W-:Y:S02]  /*02d0*/  IMAD.WIDE R8, R3.reuse, 0x4, R6 ;  /* 0x0000000403087825 */ /* 0x040fe400078e0206 */
[----:B------:R1:W4:Y:S02]  /*02e0*/  LDG.E.CONSTANT R28, desc[UR6][R6.64] ;  /* 0x00000006061c7981 */ /* 0x000324000c1e9900 */
[C---:B------:R-:W-:Y:S02]  /*02f0*/  IMAD.WIDE R10, R3.reuse, 0x4, R8 ;  /* 0x00000004030a7825 */ /* 0x040fe400078e0208 */
[----:B------:R-:W5:Y:S02]  /*0300*/  LDG.E.CONSTANT R8, desc[UR6][R8.64] ;  /* 0x0000000608087981 */ /* 0x000f64000c1e9900 */
[----:B0-----:R-:W-:-:S05]  /*0310*/  IMAD.WIDE R14, R3, 0x4, R10 ;  /* 0x00000004030e7825 */ /* 0x001fca00078e020a */
[----:B------:R-:W5:Y:S04]  /*0320*/  LDG.E.CONSTANT R13, desc[UR6][R14.64] ;  /* 0x000000060e0d7981 */ /* 0x000f68000c1e9900 */
[----:B------:R-:W5:Y:S04]  /*0330*/  LDG.E.CONSTANT R9, desc[UR6][R10.64] ;  /* 0x000000060a097981 */ /* 0x000f68000c1e9900 */
[----:B------:R-:W5:Y:S04]  /*0340*/  LDG.E.CONSTANT R11, desc[UR6][R4.64+-0x4] ;  /* 0xfffffc06040b7981 */ /* 0x000f68000c1e9900 */
[----:B------:R-:W5:Y:S01]  /*0350*/  LDG.E.CONSTANT R10, desc[UR6][R4.64+0x8] ;  /* 0x00000806040a7981 */ /* 0x000f62000c1e9900 */
[----:B--2---:R-:W-:Y:S01]  /*0360*/  FFMA R24, R21, R24, R26 ;  /* 0x0000001815187223 */ /* 0x004fe2000000001a */
[----:B------:R-:W-:-:S02]  /*0370*/  IMAD.WIDE R26, R3, 0x4, R14 ;  /* 0x00000004031a7825 */ /* 0x000fc400078e020e */
[----:B------:R-:W2:Y:S04]  /*0380*/  LDG.E.CONSTANT R21, desc[UR6][R4.64] ;  /* 0x0000000604157981 */ /* 0x000ea8000c1e9900 */
[----:B------:R-:W2:Y:S01]  /*0390*/  LDG.E.CONSTANT R14, desc[UR6][R4.64+0x4] ;  /* 0x00000406040e7981 */ /* 0x000ea2000c1e9900 */
[----:B-1----:R-:W-:-:S03]  /*03a0*/  IMAD.WIDE R6, R3, 0x4, R26 ;  /* 0x0000000403067825 */ /* 0x002fc600078e021a */
[----:B------:R-:W2:Y:S04]  /*03b0*/  LDG.E.CONSTANT R15, desc[UR6][R4.64+0xc] ;  /* 0x00000c06040f7981 */ /* 0x000ea8000c1e9900 */
[----:B------:R-:W2:Y:S04]  /*03c0*/  LDG.E.CONSTANT R6, desc[UR6][R6.64] ;  /* 0x0000000606067981 */ /* 0x000ea8000c1e9900 */
[----:B------:R-:W2:Y:S01]  /*03d0*/  LDG.E.CONSTANT R5, desc[UR6][R26.64] ;  /* 0x000000061a057981 */ /* 0x000ea2000c1e9900 */
[----:B---3--:R-:W-:Y:S01]  /*03e0*/  FFMA R12, R23, R12, R24 ;  /* 0x0000000c170c7223 */ /* 0x008fe20000000018 */
[----:B------:R-:W-:-:S03]  /*03f0*/  IADD3 R20, PT, PT, R20, 0x8, RZ ;  /* 0x0000000814147810 */ /* 0x000fc60007ffe0ff */
[----:B----4-:R-:W-:Y:S01]  /*0400*/  FFMA R12, R29, R28, R12 ;  /* 0x0000001c1d0c7223 */ /* 0x010fe2000000000c */
[----:B------:R-:W-:Y:S02]  /*0410*/  ISETP.NE.AND P1, PT, R20, RZ, PT ;  /* 0x000000ff1400720c */ /* 0x000fe40003f25270 */
[----:B------:R-:W-:Y:S01]  /*0420*/  LEA R22, R3, R22, 0x3 ;  /* 0x0000001603167211 */ /* 0x000fe200078e18ff */
[----:B-----5:R-:W-:Y:S01]  /*0430*/  FFMA R8, R11, R8, R12 ;  /* 0x000000080b087223 */ /* 0x020fe2000000000c */
[----:B------:R-:W-:-:S03]  /*0440*/  IADD3 R2, PT, PT, R2, 0x8, RZ ;  /* 0x0000000802027810 */ /* 0x000fc60007ffe0ff */
[----:B--2---:R-:W-:-:S04]  /*0450*/  FFMA R9, R21, R9, R8 ;  /* 0x0000000915097223 */ /* 0x004fc80000000008 */
[----:B------:R-:W-:-:S04]  /*0460*/  FFMA R9, R14, R13, R9 ;  /* 0x0000000d0e097223 */ /* 0x000fc80000000009 */
[----:B------:R-:W-:-:S04]  /*0470*/  FFMA R10, R10, R5, R9 ;  /* 0x000000050a0a7223 */ /* 0x000fc80000000009 */
[----:B------:R-:W-:Y:S01]  /*0480*/  FFMA R26, R15, R6, R10 ;  /* 0x000000060f1a7223 */ /* 0x000fe2000000000a */
[----:B------:R-:W-:Y:S06]  /*0490*/  @P1 BRA `(.L_x_46) ;  /* 0xfffffffc005c1947 */ /* 0x000fec000383ffff */
.L_x_45:
[----:B------:R-:W-:Y:S05]  /*04a0*/  @!P0 BRA `(.L_x_44) ;  /* 0x0000000000d48947 */ /* 0x000fea0003800000 */
[----:B------:R-:W-:Y:S02]  /*04b0*/  ISETP.GE.U32.AND P0, PT, R25, 0x4, PT ;  /* 0x000000041900780c */ /* 0x000fe40003f06070 */
[----:B------:R-:W-:-:S04]  /*04c0*/  LOP3.LUT R2, R17, 0x3, RZ, 0xc0, !PT ;  /* 0x0000000311027812 */ /* 0x000fc800078ec0ff */
[----:B------:R-:W-:-:S07]  /*04d0*/  ISETP.NE.AND P1, PT, R2, RZ, PT ;  /* 0x000000ff0200720c */ /* 0x000fce0003f25270 */
[----:B------:R-:W-:Y:S06]  /*04e0*/  @!P0 BRA `(.L_x_47) ;  /* 0x0000000000588947 */ /* 0x000fec0003800000 */
[----:B------:R-:W0:Y:S01]  /*04f0*/  LDC.64 R10, c[0x0][0x388] ;  /* 0x0000e200ff0a7b82 */ /* 0x000e220000000a00 */
[----:B------:R-:W-:Y:S01]  /*0500*/  IMAD R9, R19, R3, R16 ;  /* 0x0000000313097224 */ /* 0x000fe200078e0210 */
[----:B------:R-:W-:-:S06]  /*0510*/  IADD3 R7, PT, PT, R18, R19, RZ ;  /* 0x0000001312077210 */ /* 0x000fcc0007ffe0ff */
[----:B------:R-:W1:Y:S01]  /*0520*/  LDC.64 R4, c[0x0][0x380] ;  /* 0x0000e000ff047b82 */ /* 0x000e620000000a00 */
[----:B0-----:R-:W-:-:S04]  /*0530*/  IMAD.WIDE R10, R9, 0x4, R10 ;  /* 0x00000004090a7825 */ /* 0x001fc800078e020a */
[----:B------:R-:W-:Y:S02]  /*0540*/  IMAD.WIDE R12, R3, 0x4, R10 ;  /* 0x00000004030c7825 */ /* 0x000fe400078e020a */
[----:B------:R-:W2:Y:S02]  /*0550*/  LDG.E.CONSTANT R10, desc[UR6][R10.64] ;  /* 0x000000060a0a7981 */ /* 0x000ea4000c1e9900 */
[----:B-1----:R-:W-:-:S04]  /*0560*/  IMAD.WIDE R4, R7, 0x4, R4 ;  /* 0x0000000407047825 */ /* 0x002fc800078e0204 */
[C---:B------:R-:W-:Y:S01]  /*0570*/  IMAD.WIDE R6, R3.reuse, 0x4, R12 ;  /* 0x0000000403067825 */ /* 0x040fe200078e020c */
[----:B------:R-:W2:Y:S04]  /*0580*/  LDG.E.CONSTANT R15, desc[UR6][R4.64] ;  /* 0x00000006040f7981 */ /* 0x000ea8000c1e9900 */
[----:B------:R-:W3:Y:S01]  /*0590*/  LDG.E.CONSTANT R12, desc[UR6][R12.64] ;  /* 0x000000060c0c7981 */ /* 0x000ee2000c1e9900 */
[----:B------:R-:W-:-:S03]  /*05a0*/  IMAD.WIDE R8, R3, 0x4, R6 ;  /* 0x0000000403087825 */ /* 0x000fc600078e0206 */
[----:B------:R-:W3:Y:S04]  /*05b0*/  LDG.E.CONSTANT R14, desc[UR6][R4.64+0x4] ;  /* 0x00000406040e7981 */ /* 0x000ee8000c1e9900 */
        /* <DEDUP_REMOVED lines=9> */
.L_x_47:
[----:B------:R-:W-:Y:S05]  /*0650*/  @!P1 BRA `(.L_x_44) ;  /* 0x0000000000689947 */ /* 0x000fea0003800000 */
[----:B------:R-:W0:Y:S01]  /*0660*/  LDC.64 R10, c[0x0][0x388] ;  /* 0x0000e200ff0a7b82 */ /* 0x000e220000000a00 */
[----:B------:R-:W-:Y:S02]  /*0670*/  ISETP.NE.AND P0, PT, R2, 0x1, PT ;  /* 0x000000010200780c */ /* 0x000fe40003f05270 */
[----:B------:R-:W-:-:S04]  /*0680*/  LOP3.LUT R17, R17, 0x1, RZ, 0xc0, !PT ;  /* 0x0000000111117812 */ /* 0x000fc800078ec0ff */
[----:B------:R-:W-:Y:S01]  /*0690*/  ISETP.NE.U32.AND P1, PT, R17, 0x1, PT ;  /* 0x000000011100780c */ /* 0x000fe20003f25070 */
[----:B------:R-:W1:Y:S06]  /*06a0*/  LDC.64 R8, c[0x0][0x380] ;  /* 0x0000e000ff087b82 */ /* 0x000e6c0000000a00 */
[C---:B------:R-:W-:Y:S01]  /*06b0*/  @P0 IMAD R15, R19.reuse, R3, R16 ;  /* 0x00000003130f0224 */ /* 0x040fe200078e0210 */
[----:B------:R-:W-:Y:S01]  /*06c0*/  @P0 IADD3 R13, PT, PT, R18, R19, RZ ;  /* 0x00000013120d0210 */ /* 0x000fe20007ffe0ff */
[----:B------:R-:W2:Y:S01]  /*06d0*/  LDC.64 R6, c[0x0][0x380] ;  /* 0x0000e000ff067b82 */ /* 0x000ea20000000a00 */
[----:B------:R-:W-:-:S07]  /*06e0*/  @P0 IADD3 R19, PT, PT, R19, 0x2, RZ ;  /* 0x0000000213130810 */ /* 0x000fce0007ffe0ff */
[----:B------:R-:W3:Y:S01]  /*06f0*/  LDC.64 R4, c[0x0][0x388] ;  /* 0x0000e200ff047b82 */ /* 0x000ee20000000a00 */
[----:B0-----:R-:W-:Y:S01]  /*0700*/  @P0 IMAD.WIDE R10, R15, 0x4, R10 ;  /* 0x000000040f0a0825 */ /* 0x001fe200078e020a */
[----:B------:R-:W-:-:S03]  /*0710*/  @!P1 IADD3 R15, PT, PT, R18, R19, RZ ;  /* 0x00000013120f9210 */ /* 0x000fc60007ffe0ff */
[----:B------:R-:W-:Y:S01]  /*0720*/  @!P1 IMAD R19, R19, R3, R16 ;  /* 0x0000000313139224 */ /* 0x000fe200078e0210 */
[----:B------:R-:W4:Y:S01]  /*0730*/  @P0 LDG.E.CONSTANT R2, desc[UR6][R10.64] ;  /* 0x000000060a020981 */ /* 0x000f22000c1e9900 */
[----:B-1----:R-:W-:-:S04]  /*0740*/  @P0 IMAD.WIDE R8, R13, 0x4, R8 ;  /* 0x000000040d080825 */ /* 0x002fc800078e0208 */
[----:B------:R-:W-:Y:S01]  /*0750*/  @P0 IMAD.WIDE R12, R3, 0x4, R10 ;  /* 0x00000004030c0825 */ /* 0x000fe200078e020a */
[----:B------:R-:W4:Y:S03]  /*0760*/  @P0 LDG.E.CONSTANT R17, desc[UR6][R8.64] ;  /* 0x0000000608110981 */ /* 0x000f26000c1e9900 */
[----:B--2---:R-:W-:Y:S01]  /*0770*/  @!P1 IMAD.WIDE R6, R15, 0x4, R6 ;  /* 0x000000040f069825 */ /* 0x004fe200078e0206 */
[----:B------:R-:W2:Y:S04]  /*0780*/  @P0 LDG.E.CONSTANT R21, desc[UR6][R8.64+0x4] ;  /* 0x0000040608150981 */ /* 0x000ea8000c1e9900 */
[----:B------:R-:W2:Y:S01]  /*0790*/  @P0 LDG.E.CONSTANT R12, desc[UR6][R12.64] ;  /* 0x000000060c0c0981 */ /* 0x000ea2000c1e9900 */
[----:B---3--:R-:W-:-:S03]  /*07a0*/  @!P1 IMAD.WIDE R4, R19, 0x4, R4 ;  /* 0x0000000413049825 */ /* 0x008fc600078e0204 */
[----:B------:R-:W3:Y:S04]  /*07b0*/  @!P1 LDG.E.CONSTANT R7, desc[UR6][R6.64] ;  /* 0x0000000606079981 */ /* 0x000ee8000c1e9900 */
[----:B------:R-:W3:Y:S01]  /*07c0*/  @!P1 LDG.E.CONSTANT R4, desc[UR6][R4.64] ;  /* 0x0000000604049981 */ /* 0x000ee2000c1e9900 */
[----:B----4-:R-:W-:-:S04]  /*07d0*/  @P0 FFMA R2, R17, R2, R26 ;  /* 0x0000000211020223 */ /* 0x010fc8000000001a */
[----:B--2---:R-:W-:-:S04]  /*07e0*/  @P0 FFMA R26, R21, R12, R2 ;  /* 0x0000000c151a0223 */ /* 0x004fc80000000002 */
[----:B---3--:R-:W-:-:S07]  /*07f0*/  @!P1 FFMA R26, R7, R4, R26 ;  /* 0x00000004071a9223 */ /* 0x008fce000000001a */
.L_x_44:
[----:B------:R-:W0:Y:S01]  /*0800*/  LDC.64 R4, c[0x0][0x390] ;  /* 0x0000e400ff047b82 */ /* 0x000e220000000a00 */
[----:B------:R-:W-:-:S04]  /*0810*/  IMAD R3, R0, R3, R16 ;  /* 0x0000000300037224 */ /* 0x000fc800078e0210 */
[----:B0-----:R-:W-:-:S05]  /*0820*/  IMAD.WIDE R2, R3, 0x4, R4 ;  /* 0x0000000403027825 */ /* 0x001fca00078e0204 */
[----:B------:R-:W-:Y:S01]  /*0830*/  STG.E desc[UR6][R2.64], R26 ;  /* 0x0000001a02007986 */ /* 0x000fe2000c101906 */
[----:B------:R-:W-:Y:S05]  /*0840*/  EXIT ;  /* 0x000000000000794d */ /* 0x000fea0003800000 */
.L_x_48:
        /* <DEDUP_REMOVED lines=11> */
.L_x_72:


//--------------------- .text._Z15ab_gpu_verticalPKfS0_Pfiiiii --------------------------
	.section	.text._Z15ab_gpu_verticalPKfS0_Pfiiiii,"ax",@progbits
	.align	128
        .global         _Z15ab_gpu_verticalPKfS0_Pfiiiii
        .type           _Z15ab_gpu_verticalPKfS0_Pfiiiii,@function
        .size           _Z15ab_gpu_verticalPKfS0_Pfiiiii,(.L_x_73 - _Z15ab_gpu_verticalPKfS0_Pfiiiii)
        .other          _Z15ab_gpu_verticalPKfS0_Pfiiiii,@"STO_CUDA_ENTRY STV_DEFAULT"
_Z15ab_gpu_verticalPKfS0_Pfiiiii:
.text._Z15ab_gpu_verticalPKfS0_Pfiiiii:
[----:B------:R-:W-:Y:S01]  /*0000*/  LDC R1, c[0x0][0x37c] ;  /* 0x0000df00ff017b82 */ /* 0x000fe20000000800 */
[----:B------:R-:W-:Y:S05]  /*0010*/  EXIT ;  /* 0x000000000000794d */ /* 0x000fea0003800000 */
.L_x_49:
        /* <DEDUP_REMOVED lines=14> */
.L_x_73:


//--------------------- .text._Z17ab_gpu_horizontalPKfS0_Pfiiiii --------------------------
	.section	.text._Z17ab_gpu_horizontalPKfS0_Pfiiiii,"ax",@progbits
	.align	128
        .global         _Z17ab_gpu_horizontalPKfS0_Pfiiiii
        .type           _Z17ab_gpu_horizontalPKfS0_Pfiiiii,@function
        .size           _Z17ab_gpu_horizontalPKfS0_Pfiiiii,(.L_x_74 - _Z17ab_gpu_horizontalPKfS0_Pfiiiii)
        .other          _Z17ab_gpu_horizontalPKfS0_Pfiiiii,@"STO_CUDA_ENTRY STV_DEFAULT"
_Z17ab_gpu_horizontalPKfS0_Pfiiiii:
.text._Z17ab_gpu_horizontalPKfS0_Pfiiiii:
[----:B------:R-:W-:Y:S01]  /*0000*/  LDC R1, c[0x0][0x37c] ;  /* 0x0000df00ff017b82 */ /* 0x000fe20000000800 */
[----:B------:R-:W0:Y:S01]  /*0010*/  S2R R3, SR_CTAID.X ;  /* 0x0000000000037919 */ /* 0x000e220000002500 */
[----:B------:R-:W0:Y:S01]  /*0020*/  LDCU UR4, c[0x0][0x360] ;  /* 0x00006c00ff0477ac */ /* 0x000e220008000800 */
[----:B------:R-:W0:Y:S01]  /*0030*/  S2R R0, SR_TID.X ;  /* 0x0000000000007919 */ /* 0x000e220000002100 */
[----:B------:R-:W1:Y:S01]  /*0040*/  LDCU UR5, c[0x0][0x364] ;  /* 0x00006c80ff0577ac */ /* 0x000e620008000800 */
[----:B------:R-:W1:Y:S01]  /*0050*/  S2R R19, SR_CTAID.Y ;  /* 0x0000000000137919 */ /* 0x000e620000002600 */
[----:B------:R-:W2:Y:S01]  /*0060*/  LDCU UR6, c[0x0][0x3a8] ;  /* 0x00007500ff0677ac */ /* 0x000ea20008000800 */
[----:B------:R-:W1:Y:S01]  /*0070*/  S2R R2, SR_TID.Y ;  /* 0x0000000000027919 */ /* 0x000e620000002200 */
[----:B------:R-:W3:Y:S01]  /*0080*/  LDCU UR7, c[0x0][0x3a4] ;  /* 0x00007480ff0777ac */ /* 0x000ee20008000800 */
[----:B0-----:R-:W-:-:S05]  /*0090*/  IMAD R16, R3, UR4, R0 ;  /* 0x0000000403107c24 */ /* 0x001fca000f8e0200 */
[----:B--2---:R-:W-:Y:S01]  /*00a0*/  ISETP.GE.AND P0, PT, R16, UR6, PT ;  /* 0x0000000610007c0c */ /* 0x004fe2000bf06270 */
[----:B-1----:R-:W-:-:S05]  /*00b0*/  IMAD R19, R19, UR5, R2 ;  /* 0x0000000513137c24 */ /* 0x002fca000f8e0202 */
[----:B---3--:R-:W-:-:S13]  /*00c0*/  ISETP.GE.OR P0, PT, R19, UR7, P0 ;  /* 0x0000000713007c0c */ /* 0x008fda0008706670 */
[----:B------:R-:W-:Y:S05]  /*00d0*/  @P0 EXIT ;  /* 0x000000000000094d */ /* 0x000fea0003800000 */
[----:B------:R-:W0:Y:S01]  /*00e0*/  LDCU UR6, c[0x0][0x3a0] ;  /* 0x00007400ff0677ac */ /* 0x000e220008000800 */
[----:B------:R-:W-:Y:S01]  /*00f0*/  HFMA2 R25, -RZ, RZ, 0, 0 ;  /* 0x00000000ff197431 */ /* 0x000fe200000001ff */
[----:B------:R-:W1:Y:S01]  /*0100*/  LDCU.64 UR12, c[0x0][0x358] ;  /* 0x00006b00ff0c77ac */ /* 0x000e620008000a00 */
[----:B0-----:R-:W-:-:S09]  /*0110*/  UISETP.GE.AND UP0, UPT, UR6, 0x1, UPT ;  /* 0x000000010600788c */ /* 0x001fd2000bf06270 */
[----:B-1----:R-:W-:Y:S05]  /*0120*/  BRA.U !UP0, `(.L_x_50) ;  /* 0x0000001508e07547 */ /* 0x002fea000b800000 */
[----:B------:R-:W0:Y:S01]  /*0130*/  S2UR UR9, SR_CgaCtaId ;  /* 0x00000000000979c3 */ /* 0x000e220000008800 */
[----:B------:R-:W-:Y:S01]  /*0140*/  UISETP.GE.U32.AND UP1, UPT, UR6, 0x31, UPT ;  /* 0x000000310600788c */ /* 0x000fe2000bf26070 */
[----:B------:R-:W-:Y:S01]  /*0150*/  MOV R25, RZ ;  /* 0x000000ff00197202 */ /* 0x000fe20000000f00 */
[----:B------:R-:W-:Y:S01]  /*0160*/  UMOV UR5, 0x400 ;  /* 0x0000040000057882 */ /* 0x000fe20000000000 */
[----:B------:R-:W-:Y:S02]  /*0170*/  UIADD3 UR10, UPT, UPT, UR6, -0x1, URZ ;  /* 0xffffffff060a7890 */ /* 0x000fe4000fffe0ff */
[----:B------:R-:W-:Y:S01]  /*0180*/  IMAD R3, R19, UR6, R0 ;  /* 0x0000000613037c24 */ /* 0x000fe2000f8e0200 */
[----:B------:R-:W-:Y:S01]  /*0190*/  UMOV UR4, URZ ;  /* 0x000000ff00047c82 */ /* 0x000fe20008000000 */
[----:B------:R-:W-:Y:S02]  /*01a0*/  ULEA.HI UR8, UR10, 0x1, URZ, 0x1c ;  /* 0x000000010a087891 */ /* 0x000fe4000f8fe0ff */
[----:B------:R-:W-:-:S02]  /*01b0*/  ULEA.HI UR6, UR10, 0x1, URZ, 0x1c ;  /* 0x000000010a067891 */ /* 0x000fc4000f8fe0ff */
[----:B------:R-:W-:Y:S02]  /*01c0*/  ULOP3.LUT UP0, UR8, UR8, 0x3, URZ, 0xc0, !UPT ;  /* 0x0000000308087892 */ /* 0x000fe4000f80c0ff */
[----:B0-----:R-:W-:-:S06]  /*01d0*/  ULEA UR7, UR9, UR5, 0x18 ;  /* 0x0000000509077291 */ /* 0x001fcc000f8ec0ff */
[----:B------:R-:W-:Y:S01]  /*01e0*/  LEA R17, R2, UR7, 0x6 ;  /* 0x0000000702117c11 */ /* 0x000fe2000f8e30ff */
[----:B------:R-:W-:Y:S06]  /*01f0*/  BRA.U !UP1, `(.L_x_51) ;  /* 0x0000000d09287547 */ /* 0x000fec000b800000 */
[----:B------:R-:W0:Y:S01]  /*0200*/  LDC R13, c[0x0][0x39c] ;  /* 0x0000e700ff0d7b82 */ /* 0x000e220000000800 */
[C---:B------:R-:W-:Y:S01]  /*0210*/  IADD3 R20, PT, PT, R2.reuse, 0x10, RZ ;  /* 0x0000001002147810 */ /* 0x040fe20007ffe0ff */
[----:B------:R-:W-:Y:S01]  /*0220*/  HFMA2 R25, -RZ, RZ, 0, 0 ;  /* 0x00000000ff197431 */ /* 0x000fe200000001ff */
[C---:B------:R-:W-:Y:S01]  /*0230*/  IADD3 R18, PT, PT, R2.reuse, 0x20, RZ ;  /* 0x0000002002127810 */ /* 0x040fe20007ffe0ff */
[----:B------:R-:W-:Y:S01]  /*0240*/  ULOP3.LUT UR6, UR6, 0x1ffffffc, URZ, 0xc0, !UPT ;  /* 0x1ffffffc06067892 */ /* 0x000fe2000f8ec0ff */
[----:B------:R-:W-:Y:S01]  /*0250*/  IADD3 R14, PT, PT, R2, 0x30, RZ ;  /* 0x00000030020e7810 */ /* 0x000fe20007ffe0ff */
[----:B------:R-:W-:Y:S01]  /*0260*/  UMOV UR4, URZ ;  /* 0x000000ff00047c82 */ /* 0x000fe20008000000 */
[----:B------:R-:W-:Y:S01]  /*0270*/  MOV R21, R3 ;  /* 0x0000000300157202 */ /* 0x000fe20000000f00 */
[----:B------:R-:W-:Y:S01]  /*0280*/  UIADD3 UR6, UPT, UPT, -UR6, URZ, URZ ;  /* 0x000000ff06067290 */ /* 0x000fe2000fffe1ff */
[-CC-:B0-----:R-:W-:Y:S02]  /*0290*/  IMAD R20, R20, R13.reuse, R16.reuse ;  /* 0x0000000d14147224 */ /* 0x181fe400078e0210 */
[----:B------:R-:W-:-:S02]  /*02a0*/  IMAD R18, R18, R13, R16 ;  /* 0x0000000d12127224 */ /* 0x000fc400078e0210 */
[-CC-:B------:R-:W-:Y:S02]  /*02b0*/  IMAD R14, R14, R13.reuse, R16.reuse ;  /* 0x0000000d0e0e7224 */ /* 0x180fe400078e0210 */
[----:B------:R-:W-:-:S07]  /*02c0*/  IMAD R12, R2, R13, R16 ;  /* 0x0000000d020c7224 */ /* 0x000fce00078e0210 */
.L_x_52:
[----:B------:R-:W0:Y:S08]  /*02d0*/  LDC.64 R10, c[0x0][0x380] ;  /* 0x0000e000ff0a7b82 */ /* 0x000e300000000a00 */
[----:B------:R-:W1:Y:S01]  /*02e0*/  LDC.64 R8, c[0x0][0x388] ;  /* 0x0000e200ff087b82 */ /* 0x000e620000000a00 */
[----:B0-----:R-:W-:-:S05]  /*02f0*/  IMAD.WIDE R10, R21, 0x4, R10 ;  /* 0x00000004150a7825 */ /* 0x001fca00078e020a */
[----:B------:R-:W2:Y:S01]  /*0300*/  LDG.E.CONSTANT R24, desc[UR12][R10.64] ;  /* 0x0000000c0a187981 */ /* 0x000ea2000c1e9900 */
[----:B-1----:R-:W-:-:S06]  /*0310*/  IMAD.WIDE R26, R12, 0x4, R8 ;  /* 0x000000040c1a7825 */ /* 0x002fcc00078e0208 */
[----:B------:R-:W3:Y:S01]  /*0320*/  LDG.E.CONSTANT R27, desc[UR12][R26.64] ;  /* 0x0000000c1a1b7981 */ /* 0x000ee2000c1e9900 */
[----:B------:R-:W-:-:S04]  /*0330*/  UIADD3 UR7, UPT, UPT, UR5, 0x400, URZ ;  /* 0x0000040005077890 */ /* 0x000fc8000fffe0ff */
[----:B------:R-:W-:Y:S01]  /*0340*/  ULEA UR7, UR9, UR7, 0x18 ;  /* 0x0000000709077291 */ /* 0x000fe2000f8ec0ff */
[----:B------:R-:W-:-:S05]  /*0350*/  LEA R23, R0, R17, 0x2 ;  /* 0x0000001100177211 */ /* 0x000fca00078e10ff */
[----:B------:R-:W-:-:S04]  /*0360*/  LEA R15, R0, UR7, 0x2 ;  /* 0x00000007000f7c11 */ /* 0x000fc8000f8e10ff */
[----:B------:R-:W-:Y:S01]  /*0370*/  LEA R22, R2, R15, 0x6 ;  /* 0x0000000f02167211 */ /* 0x000fe200078e30ff */
[----:B--2---:R-:W-:Y:S04]  /*0380*/  STS [R23], R24 ;  /* 0x0000001817007388 */ /* 0x004fe80000000800 */
[----:B---3--:R-:W-:Y:S01]  /*0390*/  STS [R22], R27 ;  /* 0x0000001b16007388 */ /* 0x008fe20000000800 */
[----:B------:R-:W-:Y:S06]  /*03a0*/  BAR.SYNC.DEFER_BLOCKING 0x0 ;  /* 0x0000000000007b1d */ /* 0x000fec0000010000 */
[----:B------:R-:W-:Y:S04]  /*03b0*/  LDS R28, [R15] ;  /* 0x000000000f1c7984 */ /* 0x000fe80000000800 */
[----:B------:R-:W0:Y:S04]  /*03c0*/  LDS.128 R4, [R17] ;  /* 0x0000000011047984 */ /* 0x000e280000000c00 */
[----:B------:R-:W1:Y:S04]  /*03d0*/  LDS R29, [R15+0x40] ;  /* 0x000040000f1d7984 */ /* 0x000e680000000800 */
[----:B------:R-:W2:Y:S04]  /*03e0*/  LDS R26, [R15+0x80] ;  /* 0x000080000f1a7984 */ /* 0x000ea80000000800 */
[----:B------:R-:W-:Y:S04]  /*03f0*/  LDS R24, [R15+0x100] ;  /* 0x000100000f187984 */ /* 0x000fe80000000800 */
[----:B------:R-:W-:Y:S01]  /*0400*/  LDS R27, [R15+0x140] ;  /* 0x000140000f1b7984 */ /* 0x000fe20000000800 */
[----:B0-----:R-:W-:-:S03]  /*0410*/  FFMA R4, R4, R28, R25 ;  /* 0x0000001c04047223 */ /* 0x001fc60000000019 */
[----:B------:R-:W0:Y:S01]  /*0420*/  LDS R25, [R15+0xc0] ;  /* 0x0000c0000f197984 */ /* 0x000e220000000800 */
[----:B-1----:R-:W-:-:S04]  /*0430*/  FFMA R5, R29, R5, R4 ;  /* 0x000000051d057223 */ /* 0x002fc80000000004 */
[----:B--2---:R-:W-:Y:S02]  /*0440*/  FFMA R6, R26, R6, R5 ;  /* 0x000000061a067223 */ /* 0x004fe40000000005 */
[----:B------:R-:W2:Y:S02]  /*0450*/  LDG.E.CONSTANT R26, desc[UR12][R10.64+0x40] ;  /* 0x0000400c0a1a7981 */ /* 0x000ea4000c1e9900 */
[----:B0-----:R-:W-:Y:S02]  /*0460*/  FFMA R25, R25, R7, R6 ;  /* 0x0000000719197223 */ /* 0x001fe40000000006 */
[----:B------:R-:W0:Y:S02]  /*0470*/  LDS.128 R4, [R17+0x10] ;  /* 0x0000100011047984 */ /* 0x000e240000000c00 */
[----:B0-----:R-:W-:Y:S02]  /*0480*/  FFMA R4, R4, R24, R25 ;  /* 0x0000001804047223 */ /* 0x001fe40000000019 */
[----:B------:R-:W0:Y:S04]  /*0490*/  LDS R24, [R15+0x180] ;  /* 0x000180000f187984 */ /* 0x000e280000000800 */
[----:B------:R-:W1:Y:S01]  /*04a0*/  LDS R25, [R15+0x1c0] ;  /* 0x0001c0000f197984 */ /* 0x000e620000000800 */
[----:B------:R-:W-:-:S03]  /*04b0*/  FFMA R5, R27, R5, R4 ;  /* 0x000000051b057223 */ /* 0x000fc60000000004 */
[----:B------:R-:W-:Y:S01]  /*04c0*/  LDS R27, [R15+0x240] ;  /* 0x000240000f1b7984 */ /* 0x000fe20000000800 */
[----:B0-----:R-:W-:-:S03]  /*04d0*/  FFMA R6, R24, R6, R5 ;  /* 0x0000000618067223 */ /* 0x001fc60000000005 */
[----:B------:R-:W-:Y:S01]  /*04e0*/  LDS R24, [R15+0x200] ;  /* 0x000200000f187984 */ /* 0x000fe20000000800 */
[----:B-1----:R-:W-:-:S03]  /*04f0*/  FFMA R25, R25, R7, R6 ;  /* 0x0000000719197223 */ /* 0x002fc60000000006 */
        /* <DEDUP_REMOVED lines=10> */
[----:B0-----:R-:W-:Y:S01]  /*05a0*/  FFMA R4, R4, R24, R25 ;  /* 0x0000001804047223 */ /* 0x001fe20000000019 */
[----:B------:R-:W-:-:S06]  /*05b0*/  IMAD.WIDE R24, R20, 0x4, R8 ;  /* 0x0000000414187825 */ /* 0x000fcc00078e0208 */
[----:B------:R-:W3:Y:S01]  /*05c0*/  LDG.E.CONSTANT R25, desc[UR12][R24.64] ;  /* 0x0000000c18197981 */ /* 0x000ee2000c1e9900 */
[----:B------:R-:W-:-:S03]  /*05d0*/  FFMA R5, R27, R5, R4 ;  /* 0x000000051b057223 */ /* 0x000fc60000000004 */
[----:B------:R-:W0:Y:S02]  /*05e0*/  LDS R4, [R15+0x380] ;  /* 0x000380000f047984 */ /* 0x000e240000000800 */
[----:B0-----:R-:W-:Y:S02]  /*05f0*/  FFMA R4, R4, R6, R5 ;  /* 0x0000000604047223 */ /* 0x001fe40000000005 */
[----:B------:R-:W0:Y:S01]  /*0600*/  LDS R5, [R15+0x3c0] ;  /* 0x0003c0000f057984 */ /* 0x000e220000000800 */
[----:B------:R-:W-:Y:S06]  /*0610*/  BAR.SYNC.DEFER_BLOCKING 0x0 ;  /* 0x0000000000007b1d */ /* 0x000fec0000010000 */
[----:B--2---:R-:W-:Y:S01]  /*0620*/  STS [R23], R26 ;  /* 0x0000001a17007388 */ /* 0x004fe20000000800 */
[----:B0-----:R-:W-:-:S03]  /*0630*/  FFMA R27, R5, R7, R4 ;  /* 0x00000007051b7223 */ /* 0x001fc60000000004 */
[----:B---3--:R-:W-:Y:S01]  /*0640*/  STS [R22], R25 ;  /* 0x0000001916007388 */ /* 0x008fe20000000800 */
[----:B------:R-:W-:Y:S06]  /*0650*/  BAR.SYNC.DEFER_BLOCKING 0x0 ;  /* 0x0000000000007b1d */ /* 0x000fec0000010000 */
[----:B------:R-:W-:Y:S04]  /*0660*/  LDS R28, [R15] ;  /* 0x000000000f1c7984 */ /* 0x000fe80000000800 */
[----:B------:R-:W0:Y:S04]  /*0670*/  LDS.128 R4, [R17] ;  /* 0x0000000011047984 */ /* 0x000e280000000c00 */
[----:B------:R-:W1:Y:S04]  /*0680*/  LDS R29, [R15+0x40] ;  /* 0x000040000f1d7984 */ /* 0x000e680000000800 */
[----:B------:R-:W2:Y:S04]  /*0690*/  LDS R24, [R15+0x80] ;  /* 0x000080000f187984 */ /* 0x000ea80000000800 */
[----:B------:R-:W-:Y:S01]  /*06a0*/  LDS R25, [R15+0x140] ;  /* 0x000140000f197984 */ /* 0x000fe20000000800 */
[----:B0-----:R-:W-:-:S03]  /*06b0*/  FFMA R4, R4, R28, R27 ;  /* 0x0000001c04047223 */ /* 0x001fc6000000001b */
[----:B------:R-:W0:Y:S01]  /*06c0*/  LDS R27, [R15+0xc0] ;  /* 0x0000c0000f1b7984 */ /* 0x000e220000000800 */
[----:B-1----:R-:W-:-:S04]  /*06d0*/  FFMA R5, R29, R5, R4 ;  /* 0x000000051d057223 */ /* 0x002fc80000000004 */
[----:B--2---:R-:W-:Y:S02]  /*06e0*/  FFMA R6, R24, R6, R5 ;  /* 0x0000000618067223 */ /* 0x004fe40000000005 */
[----:B------:R-:W-:Y:S02]  /*06f0*/  LDS R24, [R15+0x100] ;  /* 0x000100000f187984 */ /* 0x000fe40000000800 */
        /* <DEDUP_REMOVED lines=14> */
[----:B------:R-:W-:-:S04]  /*07e0*/  FFMA R5, R25, R5, R4 ;  /* 0x0000000519057223 */ /* 0x000fc80000000004 */
[----:B0-----:R-:W-:Y:S02]  /*07f0*/  FFMA R6, R24, R6, R5 ;  /* 0x0000000618067223 */ /* 0x001fe40000000005 */
[----:B------:R-:W-:Y:S02]  /*0800*/  LDS R24, [R15+0x300] ;  /* 0x000300000f187984 */ /* 0x000fe40000000800 */
[----:B-1----:R-:W-:Y:S02]  /*0810*/  FFMA R27, R27, R7, R6 ;  /* 0x000000071b1b7223 */ /* 0x002fe40000000006 */
[----:B------:R-:W0:Y:S02]  /*0820*/  LDS.128 R4, [R17+0x30] ;  /* 0x0000300011047984 */ /* 0x000e240000000c00 */
[----:B0-----:R-:W-:Y:S01]  /*0830*/  FFMA R4, R4, R24, R27 ;  /* 0x0000001804047223 */ /* 0x001fe2000000001b */
[--C-:B------:R-:W-:Y:S01]  /*0840*/  IMAD.WIDE R26, R18, 0x4, R8.reuse ;  /* 0x00000004121a7825 */ /* 0x100fe200078e0208 */
[----:B------:R-:W2:Y:S05]  /*0850*/  LDG.E.CONSTANT R24, desc[UR12][R10.64+0xc0] ;  /* 0x0000c00c0a187981 */ /* 0x000eaa000c1e9900 */
[----:B------:R-:W3:Y:S04]  /*0860*/  LDG.E.CONSTANT R27, desc[UR12][R26.64] ;  /* 0x0000000c1a1b7981 */ /* 0x000ee8000c1e9900 */
[----:B------:R0:W4:Y:S04]  /*0870*/  LDG.E.CONSTANT R26, desc[UR12][R10.64+0x80] ;  /* 0x0000800c0a1a7981 */ /* 0x000128000c1e9900 */
[----:B0-----:R-:W0:Y:S01]  /*0880*/  LDS R11, [R15+0x340] ;  /* 0x000340000f0b7984 */ /* 0x001e220000000800 */
[----:B------:R-:W-:-:S03]  /*0890*/  IMAD.WIDE R28, R14, 0x4, R8 ;  /* 0x000000040e1c7825 */ /* 0x000fc600078e0208 */
[----:B------:R-:W1:Y:S04]  /*08a0*/  LDS R8, [R15+0x380] ;  /* 0x000380000f087984 */ /* 0x000e680000000800 */
[----:B------:R5:W2:Y:S01]  /*08b0*/  LDG.E.CONSTANT R25, desc[UR12][R28.64] ;  /* 0x0000000c1c197981 */ /* 0x000aa2000c1e9900 */
[----:B0-----:R-:W-:-:S03]  /*08c0*/  FFMA R5, R11, R5, R4 ;  /* 0x000000050b057223 */ /* 0x001fc60000000004 */
[----:B------:R-:W0:Y:S01]  /*08d0*/  LDS R4, [R15+0x3c0] ;  /* 0x0003c0000f047984 */ /* 0x000e220000000800 */
[----:B------:R-:W-:Y:S01]  /*08e0*/  BAR.SYNC.DEFER_BLOCKING 0x0 ;  /* 0x0000000000007b1d */ /* 0x000fe20000010000 */
[----:B-1----:R-:W-:-:S04]  /*08f0*/  FFMA R5, R8, R6, R5 ;  /* 0x0000000608057223 */ /* 0x002fc80000000005 */
[----:B0-----:R-:W-:Y:S01]  /*0900*/  FFMA R5, R4, R7, R5 ;  /* 0x0000000704057223 */ /* 0x001fe20000000005 */
[----:B----4-:R-:W-:Y:S04]  /*0910*/  STS [R23], R26 ;  /* 0x0000001a17007388 */ /* 0x010fe80000000800 */
[----:B---3--:R-:W-:Y:S01]  /*0920*/  STS [R22], R27 ;  /* 0x0000001b16007388 */ /* 0x008fe20000000800 */
[----:B------:R-:W-:Y:S06]  /*0930*/  BAR.SYNC.DEFER_BLOCKING 0x0 ;  /* 0x0000000000007b1d */ /* 0x000fec0000010000 */
[----:B------:R-:W-:Y:S04]  /*0940*/  LDS R6, [R15] ;  /* 0x000000000f067984 */ /* 0x000fe80000000800 */
[----:B------:R-:W0:Y:S04]  /*0950*/  LDS.128 R8, [R17] ;  /* 0x0000000011087984 */ /* 0x000e280000000c00 */
[----:B------:R-:W1:Y:S04]  /*0960*/  LDS R7, [R15+0x40] ;  /* 0x000040000f077984 */ /* 0x000e680000000800 */
[----:B------:R-:W3:Y:S04]  /*0970*/  LDS R4, [R15+0x80] ;  /* 0x000080000f047984 */ /* 0x000ee80000000800 */
[----:B------:R-:W-:Y:S04]  /*0980*/  LDS R26, [R15+0x340] ;  /* 0x000340000f1a7984 */ /* 0x000fe80000000800 */
[----:B------:R-:W-:Y:S01]  /*0990*/  LDS R27, [R15+0x380] ;  /* 0x000380000f1b7984 */ /* 0x000fe20000000800 */
[----:B0-----:R-:W-:-:S03]  /*09a0*/  FFMA R6, R8, R6, R5 ;  /* 0x0000000608067223 */ /* 0x001fc60000000005 */
[----:B------:R-:W0:Y:S01]  /*09b0*/  LDS R8, [R15+0xc0] ;  /* 0x0000c0000f087984 */ /* 0x000e220000000800 */
[----:B-1----:R-:W-:-:S04]  /*09c0*/  FFMA R7, R7, R9, R6 ;  /* 0x0000000907077223 */ /* 0x002fc80000000006 */
[----:B---3--:R-:W-:Y:S02]  /*09d0*/  FFMA R9, R4, R10, R7 ;  /* 0x0000000a04097223 */ /* 0x008fe40000000007 */
[----:B------:R-:W-:Y:S04]  /*09e0*/  LDS R10, [R15+0x100] ;  /* 0x000100000f0a7984 */ /* 0x000fe80000000800 */
[----:B------:R-:W1:Y:S01]  /*09f0*/  LDS.128 R4, [R17+0x10] ;  /* 0x0000100011047984 */ /* 0x000e620000000c00 */
[----:B0-----:R-:W-:-:S03]  /*0a00*/  FFMA R9, R8, R11, R9 ;  /* 0x0000000b08097223 */ /* 0x001fc60000000009 */
[----:B------:R-:W0:Y:S04]  /*0a10*/  LDS R11, [R15+0x140] ;  /* 0x000140000f0b7984 */ /* 0x000e280000000800 */
[----:B------:R-:W3:Y:S01]  /*0a20*/  LDS R8, [R15+0x180] ;  /* 0x000180000f087984 */ /* 0x000ee20000000800 */
[----:B-1----:R-:W-:-:S03]  /*0a30*/  FFMA R10, R4, R10, R9 ;  /* 0x0000000a040a7223 */ /* 0x002fc60000000009 */
[----:B------:R-:W1:Y:S01]  /*0a40*/  LDS R4, [R15+0x1c0] ;  /* 0x0001c0000f047984 */ /* 0x000e620000000800 */
[----:B0-----:R-:W-:-:S04]  /*0a50*/  FFMA R5, R11, R5, R10 ;  /* 0x000000050b057223 */ /* 0x001fc8000000000a */
[----:B---3--:R-:W-:Y:S02]  /*0a60*/  FFMA R5, R8, R6, R5 ;  /* 0x0000000608057223 */ /* 0x008fe40000000005 */
[----:B------:R-:W-:Y:S04]  /*0a70*/  LDS R6, [R15+0x200] ;  /* 0x000200000f067984 */ /* 0x000fe80000000800 */
[----:B------:R-:W0:Y:S01]  /*0a80*/  LDS.128 R8, [R17+0x20] ;  /* 0x0000200011087984 */ /* 0x000e220000000c00 */
[----:B-1----:R-:W-:-:S03]  /*0a90*/  FFMA R5, R4, R7, R5 ;  /* 0x0000000704057223 */ /* 0x002fc60000000005 */
[----:B------:R-:W1:Y:S04]  /*0aa0*/  LDS R7, [R15+0x240] ;  /* 0x000240000f077984 */ /* 0x000e680000000800 */
[----:B------:R-:W3:Y:S01]  /*0ab0*/  LDS R4, [R15+0x280] ;  /* 0x000280000f047984 */ /* 0x000ee20000000800 */
[----:B0-----:R-:W-:-:S03]  /*0ac0*/  FFMA R6, R8, R6, R5 ;  /* 0x0000000608067223 */ /* 0x001fc60000000005 */
[----:B------:R-:W-:Y:S01]  /*0ad0*/  LDS R8, [R15+0x300] ;  /* 0x000300000f087984 */ /* 0x000fe20000000800 */
[----:B-1----:R-:W-:-:S03]  /*0ae0*/  FFMA R7, R7, R9, R6 ;  /* 0x0000000907077223 */ /* 0x002fc60000000006 */
[----:B------:R-:W0:Y:S01]  /*0af0*/  LDS R9, [R15+0x2c0] ;  /* 0x0002c0000f097984 */ /* 0x000e220000000800 */
[----:B---3--:R-:W-:-:S03]  /*0b00*/  FFMA R10, R4, R10, R7 ;  /* 0x0000000a040a7223 */ /* 0x008fc60000000007 */
[----:B------:R-:W5:Y:S01]  /*0b10*/  LDS.128 R4, [R17+0x30] ;  /* 0x0000300011047984 */ /* 0x000f620000000c00 */
[----:B0-----:R-:W-:-:S04]  /*0b20*/  FFMA R9, R9, R11, R10 ;  /* 0x0000000b09097223 */ /* 0x001fc8000000000a */
[----:B-----5:R-:W-:Y:S02]  /*0b30*/  FFMA R28, R4, R8, R9 ;  /* 0x00000008041c7223 */ /* 0x020fe40000000009 */
[----:B------:R-:W0:Y:S01]  /*0b40*/  LDS R4, [R15+0x3c0] ;  /* 0x0003c0000f047984 */ /* 0x000e220000000800 */
[----:B------:R-:W-:Y:S06]  /*0b50*/  BAR.SYNC.DEFER_BLOCKING 0x0 ;  /* 0x0000000000007b1d */ /* 0x000fec0000010000 */
[----:B--2---:R-:W-:Y:S04]  /*0b60*/  STS [R23], R24 ;  /* 0x0000001817007388 */ /* 0x004fe80000000800 */
[----:B------:R-:W-:Y:S01]  /*0b70*/  STS [R22], R25 ;  /* 0x0000001916007388 */ /* 0x000fe20000000800 */
[----:B------:R-:W-:Y:S06]  /*0b80*/  BAR.SYNC.DEFER_BLOCKING 0x0 ;  /* 0x0000000000007b1d */ /* 0x000fec0000010000 */
[----:B------:R-:W-:Y:S04]  /*0b90*/  LDS R29, [R15] ;  /* 0x000000000f1d7984 */ /* 0x000fe80000000800 */
[----:B------:R-:W1:Y:S01]  /*0ba0*/  LDS.128 R8, [R17] ;  /* 0x0000000011087984 */ /* 0x000e620000000c00 */
[----:B------:R-:W-:-:S03]  /*0bb0*/  FFMA R28, R26, R5, R28 ;  /* 0x000000051a1c7223 */ /* 0x000fc6000000001c */
[----:B------:R-:W2:Y:S01]  /*0bc0*/  LDS R26, [R15+0x40] ;  /* 0x000040000f1a7984 */ /* 0x000ea20000000800 */
[----:B------:R-:W-:-:S03]  /*0bd0*/  FFMA R5, R27, R6, R28 ;  /* 0x000000061b057223 */ /* 0x000fc6000000001c */
[----:B------:R-:W3:Y:S01]  /*0be0*/  LDS R27, [R15+0x80] ;  /* 0x000080000f1b7984 */ /* 0x000ee20000000800 */
[----:B0-----:R-:W-:-:S03]  /*0bf0*/  FFMA R5, R4, R7, R5 ;  /* 0x0000000704057223 */ /* 0x001fc60000000005 */
[----:B------:R-:W0:Y:S04]  /*0c00*/  LDS R28, [R15+0xc0] ;  /* 0x0000c0000f1c7984 */ /* 0x000e280000000800 */
[----:B------:R-:W-:Y:S04]  /*0c10*/  LDS R23, [R15+0x100] ;  /* 0x000100000f177984 */ /* 0x000fe80000000800 */
[----:B------:R-:W-:Y:S04]  /*0c20*/  LDS R22, [R15+0x140] ;  /* 0x000140000f167984 */ /* 0x000fe80000000800 */
[----:B------:R-:W-:Y:S04]  /*0c30*/  LDS R25, [R15+0x180] ;  /* 0x000180000f197984 */ /* 0x000fe80000000800 */
[----:B------:R-:W-:Y:S01]  /*0c40*/  LDS R24, [R15+0x240] ;  /* 0x000240000f187984 */ /* 0x000fe20000000800 */
[----:B-1----:R-:W-:-:S03]  /*0c50*/  FFMA R29, R8, R29, R5 ;  /* 0x0000001d081d7223 */ /* 0x002fc60000000005 */
[----:B------:R-:W1:Y:S01]  /*0c60*/  LDS.128 R4, [R17+0x10] ;  /* 0x0000100011047984 */ /* 0x000e620000000c00 */
[----:B--2---:R-:W-:-:S04]  /*0c70*/  FFMA R26, R26, R9, R29 ;  /* 0x000000091a1a7223 */ /* 0x004fc8000000001d */
[----:B---3--:R-:W-:Y:S02]  /*0c80*/  FFMA R27, R27, R10, R26 ;  /* 0x0000000a1b1b7223 */ /* 0x008fe4000000001a */
[----:B------:R-:W2:Y:S02]  /*0c90*/  LDS R26, [R15+0x1c0] ;  /* 0x0001c0000f1a7984 */ /* 0x000ea40000000800 */
[----:B0-----:R-:W-:Y:S02]  /*0ca0*/  FFMA R11, R28, R11, R27 ;  /* 0x0000000b1c0b7223 */ /* 0x001fe4000000001b */
[----:B------:R-:W-:Y:S02]  /*0cb0*/  LDS R27, [R15+0x200] ;  /* 0x000200000f1b7984 */ /* 0x000fe40000000800 */
[----:B-1----:R-:W-:Y:S02]  /*0cc0*/  FFMA R23, R4, R23, R11 ;  /* 0x0000001704177223 */ /* 0x002fe4000000000b */
[----:B------:R-:W0:Y:S02]  /*0cd0*/  LDS.128 R8, [R17+0x20] ;  /* 0x0000200011087984 */ /* 0x000e240000000c00 */
[----:B------:R-:W-:-:S02]  /*0ce0*/  FFMA R22, R22, R5, R23 ;  /* 0x0000000516167223 */ /* 0x000fc40000000017 */
[----:B------:R-:W1:Y:S02]  /*0cf0*/  LDS R23, [R15+0x280] ;  /* 0x000280000f177984 */ /* 0x000e640000000800 */
[----:B------:R-:W-:Y:S02]  /*0d00*/  FFMA R25, R25, R6, R22 ;  /* 0x0000000619197223 */ /* 0x000fe40000000016 */
[----:B------:R-:W3:Y:S02]  /*0d10*/  LDS R22, [R15+0x2c0] ;  /* 0x0002c0000f167984 */ /* 0x000ee40000000800 */
[----:B--2---:R-:W-:Y:S02]  /*0d20*/  FFMA R7, R26, R7, R25 ;  /* 0x000000071a077223 */ /* 0x004fe40000000019 */
[----:B------:R-:W-:Y:S02]  /*0d30*/  LDS R25, [R15+0x300] ;  /* 0x000300000f197984 */ /* 0x000fe40000000800 */
[----:B0-----:R-:W-:-:S02]  /*0d40*/  FFMA R27, R8, R27, R7 ;  /* 0x0000001b081b7223 */ /* 0x001fc40000000007 */
[----:B------:R-:W0:Y:S02]  /*0d50*/  LDS.128 R4, [R17+0x30] ;  /* 0x0000300011047984 */ /* 0x000e240000000c00 */
[----:B------:R-:W-:Y:S02]  /*0d60*/  FFMA R24, R24, R9, R27 ;  /* 0x0000000918187223 */ /* 0x000fe4000000001b */
[----:B------:R-:W2:Y:S04]  /*0d70*/  LDS R27, [R15+0x340] ;  /* 0x000340000f1b7984 */ /* 0x000ea80000000800 */
[----:B------:R-:W4:Y:S04]  /*0d80*/  LDS R9, [R15+0x380] ;  /* 0x000380000f097984 */ /* 0x000f280000000800 */
[----:B------:R-:W5:Y:S01]  /*0d90*/  LDS R8, [R15+0x3c0] ;  /* 0x0003c0000f087984 */ /* 0x000f620000000800 */
[----:B-1----:R-:W-:Y:S01]  /*0da0*/  FFMA R23, R23, R10, R24 ;  /* 0x0000000a17177223 */ /* 0x002fe20000000018 */
[----:B------:R-:W-:-:S03]  /*0db0*/  UIADD3 UR6, UPT, UPT, UR6, 0x4, URZ ;  /* 0x0000000406067890 */ /* 0x000fc6000fffe0ff */
[----:B---3--:R-:W-:Y:S01]  /*0dc0*/  FFMA R11, R22, R11, R23 ;  /* 0x0000000b160b7223 */ /* 0x008fe20000000017 */
[----:B------:R-:W-:Y:S01]  /*0dd0*/  UISETP.NE.AND UP1, UPT, UR6, URZ, UPT ;  /* 0x000000ff0600728c */ /* 0x000fe2000bf25270 */
[----:B------:R-:W-:Y:S02]  /*0de0*/  IADD3 R21, PT, PT, R21, 0x40, RZ ;  /* 0x0000004015157810 */ /* 0x000fe40007ffe0ff */
[C---:B------:R-:W-:Y:S02]  /*0df0*/  LEA R20, R13.reuse, R20, 0x6 ;  /* 0x000000140d147211 */ /* 0x040fe400078e30ff */
[C---:B------:R-:W-:Y:S02]  /*0e00*/  LEA R18, R13.reuse, R18, 0x6 ;  /* 0x000000120d127211 */ /* 0x040fe400078e30ff */
[C---:B------:R-:W-:Y:S02]  /*0e10*/  LEA R14, R13.reuse, R14, 0x6 ;  /* 0x0000000e0d0e7211 */ /* 0x040fe400078e30ff */
[----:B------:R-:W-:Y:S01]  /*0e20*/  LEA R12, R13, R12, 0x6 ;  /* 0x0000000c0d0c7211 */ /* 0x000fe200078e30ff */
[----:B0-----:R-:W-:-:S04]  /*0e30*/  FFMA R4, R4, R25, R11 ;  /* 0x0000001904047223 */ /* 0x001fc8000000000b */
[----:B--2---:R-:W-:-:S04]  /*0e40*/  FFMA R4, R27, R5, R4 ;  /* 0x000000051b047223 */ /* 0x004fc80000000004 */
[----:B----4-:R-:W-:Y:S01]  /*0e50*/  FFMA R9, R9, R6, R4 ;  /* 0x0000000609097223 */ /* 0x010fe20000000004 */
[----:B------:R-:W-:-:S03]  /*0e60*/  UIADD3 UR4, UPT, UPT, UR4, 0x40, URZ ;  /* 0x0000004004047890 */ /* 0x000fc6000fffe0ff */
[----:B-----5:R-:W-:Y:S01]  /*0e70*/  FFMA R25, R8, R7, R9 ;  /* 0x0000000708197223 */ /* 0x020fe20000000009 */
[----:B------:R-:W-:Y:S06]  /*0e80*/  BAR.SYNC.DEFER_BLOCKING 0x0 ;  /* 0x0000000000007b1d */ /* 0x000fec0000010000 */
[----:B------:R-:W-:Y:S05]  /*0e90*/  BRA.U UP1, `(.L_x_52) ;  /* 0xfffffff5010c7547 */ /* 0x000fea000b83ffff */
.L_x_51:
[----:B------:R-:W-:Y:S05]  /*0ea0*/  BRA.U !UP0, `(.L_x_50) ;  /* 0x0000000908807547 */ /* 0x000fea000b800000 */
[----:B------:R-:W-:Y:S02]  /*0eb0*/  UISETP.NE.AND UP1, UPT, UR8, 0x1, UPT ;  /* 0x000000010800788c */ /* 0x000fe4000bf25270 */
[----:B------:R-:W-:-:S07]  /*0ec0*/  ULOP3.LUT UP0, URZ, UR10, 0x10, URZ, 0xc0, !UPT ;  /* 0x000000100aff7892 */ /* 0x000fce000f80c0ff */
[----:B------:R-:W-:Y:S05]  /*0ed0*/  BRA.U !UP1, `(.L_x_53) ;  /* 0x0000000509947547 */ /* 0x000fea000b800000 */
[----:B------:R-:W0:Y:S01]  /*0ee0*/  LDC.64 R6, c[0x0][0x380] ;  /* 0x0000e000ff067b82 */ /* 0x000e220000000a00 */
[----:B------:R-:W1:Y:S01]  /*0ef0*/  LDCU UR6, c[0x0][0x39c] ;  /* 0x00007380ff0677ac */ /* 0x000e620008000800 */
[----:B------:R-:W-:Y:S02]  /*0f00*/  IADD3 R11, PT, PT, R2, UR4, RZ ;  /* 0x00000004020b7c10 */ /* 0x000fe4000fffe0ff */
[----:B------:R-:W-:-:S04]  /*0f10*/  IADD3 R9, PT, PT, R3, UR4, RZ ;  /* 0x0000000403097c10 */ /* 0x000fc8000fffe0ff */
[----:B------:R-:W2:Y:S01]  /*0f20*/  LDC.64 R4, c[0x0][0x388] ;  /* 0x0000e200ff047b82 */ /* 0x000ea20000000a00 */
[----:B-1----:R-:W-:Y:S02]  /*0f30*/  IMAD R13, R11, UR6, R16 ;  /* 0x000000060b0d7c24 */ /* 0x002fe4000f8e0210 */
[----:B0-----:R-:W-:-:S05]  /*0f40*/  IMAD.WIDE R6, R9, 0x4, R6 ;  /* 0x0000000409067825 */ /* 0x001fca00078e0206 */
[----:B------:R-:W3:Y:S01]  /*0f50*/  LDG.E.CONSTANT R12, desc[UR12][R6.64] ;  /* 0x0000000c060c7981 */ /* 0x000ee2000c1e9900 */
[----:B--2---:R-:W-:Y:S01]  /*0f60*/  IMAD.WIDE R8, R13, 0x4, R4 ;  /* 0x000000040d087825 */ /* 0x004fe200078e0204 */
[----:B------:R-:W-:Y:S02]  /*0f70*/  IADD3 R11, PT, PT, R11, 0x10, RZ ;  /* 0x000000100b0b7810 */ /* 0x000fe40007ffe0ff */
[----:B------:R-:W2:Y:S04]  /*0f80*/  LDG.E.CONSTANT R20, desc[UR12][R6.64+0x40] ;  /* 0x0000400c06147981 */ /* 0x000ea8000c1e9900 */
[----:B------:R-:W4:Y:S01]  /*0f90*/  LDG.E.CONSTANT R22, desc[UR12][R8.64] ;  /* 0x0000000c08167981 */ /* 0x000f22000c1e9900 */
[----:B------:R-:W-:-:S04]  /*0fa0*/  IMAD R11, R11, UR6, R16 ;  /* 0x000000060b0b7c24 */ /* 0x000fc8000f8e0210 */
[----:B------:R-:W-:-:S05]  /*0fb0*/  IMAD.WIDE R4, R11, 0x4, R4 ;  /* 0x000000040b047825 */ /* 0x000fca00078e0204 */
[----:B------:R0:W5:Y:S01]  /*0fc0*/  LDG.E.CONSTANT R18, desc[UR12][R4.64] ;  /* 0x0000000c04127981 */ /* 0x000162000c1e9900 */
[----:B------:R-:W-:-:S04]  /*0fd0*/  UIADD3 UR6, UPT, UPT, UR5, 0x400, URZ ;  /* 0x0000040005067890 */ /* 0x000fc8000fffe0ff */
[----:B------:R-:W-:Y:S01]  /*0fe0*/  ULEA UR6, UR9, UR6, 0x18 ;  /* 0x0000000609067291 */ /* 0x000fe2000f8ec0ff */
[----:B------:R-:W-:-:S05]  /*0ff0*/  LEA R27, R0, R17, 0x2 ;  /* 0x00000011001b7211 */ /* 0x000fca00078e10ff */
[----:B------:R-:W-:-:S04]  /*1000*/  LEA R21, R0, UR6, 0x2 ;  /* 0x0000000600157c11 */ /* 0x000fc8000f8e10ff */
[----:B------:R-:W-:Y:S01]  /*1010*/  LEA R23, R2, R21, 0x6 ;  /* 0x0000001502177211 */ /* 0x000fe200078e30ff */
[----:B---3--:R-:W-:Y:S04]  /*1020*/  STS [R27], R12 ;  /* 0x0000000c1b007388 */ /* 0x008fe80000000800 */
[----:B----4-:R-:W-:Y:S01]  /*1030*/  STS [R23], R22 ;  /* 0x0000001617007388 */ /* 0x010fe20000000800 */
[----:B------:R-:W-:Y:S06]  /*1040*/  BAR.SYNC.DEFER_BLOCKING 0x0 ;  /* 0x0000000000007b1d */ /* 0x000fec0000010000 */
[----:B------:R-:W-:Y:S04]  /*1050*/  LDS R13, [R21] ;  /* 0x00000000150d7984 */ /* 0x000fe80000000800 */
[----:B------:R-:W1:Y:S04]  /*1060*/  LDS.128 R8, [R17] ;  /* 0x0000000011087984 */ /* 0x000e680000000c00 */
[----:B------:R-:W3:Y:S04]  /*1070*/  LDS R15, [R21+0x40] ;  /* 0x00004000150f7984 */ /* 0x000ee80000000800 */
[----:B------:R-:W4:Y:S04]  /*1080*/  LDS R24, [R21+0x80] ;  /* 0x0000800015187984 */ /* 0x000f280000000800 */
[----:B------:R-:W2:Y:S04]  /*1090*/  LDS R14, [R21+0xc0] ;  /* 0x0000c000150e7984 */ /* 0x000ea80000000800 */
[----:B0-----:R-:W-:Y:S04]  /*10a0*/  LDS.128 R4, [R17+0x10] ;  /* 0x0000100011047984 */ /* 0x001fe80000000c00 */
[----:B------:R-:W-:Y:S04]  /*10b0*/  LDS R12, [R21+0x140] ;  /* 0x00014000150c7984 */ /* 0x000fe80000000800 */
[----:B------:R-:W-:Y:S04]  /*10c0*/  LDS R29, [R21+0x280] ;  /* 0x00028000151d7984 */ /* 0x000fe80000000800 */
[----:B------:R-:W-:Y:S04]  /*10d0*/  LDS R26, [R21+0x300] ;  /* 0x00030000151a7984 */ /* 0x000fe80000000800 */
[----:B------:R-:W-:Y:S01]  /*10e0*/  LDS R22, [R21+0x3c0] ;  /* 0x0003c00015167984 */ /* 0x000fe20000000800 */
[----:B-1----:R-:W-:-:S03]  /*10f0*/  FFMA R8, R8, R13, R25 ;  /* 0x0000000d08087223 */ /* 0x002fc60000000019 */
[----:B------:R-:W0:Y:S01]  /*1100*/  LDS R25, [R21+0x100] ;  /* 0x0001000015197984 */ /* 0x000e220000000800 */
[----:B---3--:R-:W-:-:S03]  /*1110*/  FFMA R9, R15, R9, R8 ;  /* 0x000000090f097223 */ /* 0x008fc60000000008 */
[----:B------:R-:W1:Y:S01]  /*1120*/  LDS R13, [R21+0x180] ;  /* 0x00018000150d7984 */ /* 0x000e620000000800 */
[----:B----4-:R-:W-:-:S03]  /*1130*/  FFMA R9, R24, R10, R9 ;  /* 0x0000000a18097223 */ /* 0x010fc60000000009 */
[----:B------:R-:W-:Y:S01]  /*1140*/  LDS R15, [R21+0x200] ;  /* 0x00020000150f7984 */ /* 0x000fe20000000800 */
[----:B--2---:R-:W-:-:S03]  /*1150*/  FFMA R9, R14, R11, R9 ;  /* 0x0000000b0e097223 */ /* 0x004fc60000000009 */
[----:B------:R-:W2:Y:S04]  /*1160*/  LDS R14, [R21+0x1c0] ;  /* 0x0001c000150e7984 */ /* 0x000ea80000000800 */
[----:B------:R-:W-:Y:S01]  /*1170*/  LDS R24, [R21+0x2c0] ;  /* 0x0002c00015187984 */ /* 0x000fe20000000800 */
[----:B0-----:R-:W-:-:S03]  /*1180*/  FFMA R25, R4, R25, R9 ;  /* 0x0000001904197223 */ /* 0x001fc60000000009 */
[----:B------:R-:W0:Y:S01]  /*1190*/  LDS.128 R8, [R17+0x20] ;  /* 0x0000200011087984 */ /* 0x000e220000000c00 */
[----:B------:R-:W-:-:S03]  /*11a0*/  FFMA R12, R12, R5, R25 ;  /* 0x000000050c0c7223 */ /* 0x000fc60000000019 */
[----:B------:R-:W3:Y:S01]  /*11b0*/  LDS R4, [R21+0x240] ;  /* 0x0002400015047984 */ /* 0x000ee20000000800 */
[----:B-1----:R-:W-:-:S03]  /*11c0*/  FFMA R13, R13, R6, R12 ;  /* 0x000000060d0d7223 */ /* 0x002fc6000000000c */
[----:B------:R-:W-:Y:S01]  /*11d0*/  LDS R25, [R21+0x380] ;  /* 0x0003800015197984 */ /* 0x000fe20000000800 */
[----:B--2---:R-:W-:-:S04]  /*11e0*/  FFMA R7, R14, R7, R13 ;  /* 0x000000070e077223 */ /* 0x004fc8000000000d */
[----:B0-----:R-:W-:Y:S02]  /*11f0*/  FFMA R7, R8, R15, R7 ;  /* 0x0000000f08077223 */ /* 0x001fe40000000007 */
[----:B------:R-:W0:Y:S04]  /*1200*/  LDS.128 R12, [R17+0x30] ;  /* 0x00003000110c7984 */ /* 0x000e280000000c00 */
[----:B------:R-:W1:Y:S01]  /*1210*/  LDS R8, [R21+0x340] ;  /* 0x0003400015087984 */ /* 0x000e620000000800 */
[----:B------:R-:W-:Y:S06]  /*1220*/  BAR.SYNC.DEFER_BLOCKING 0x0 ;  /* 0x0000000000007b1d */ /* 0x000fec0000010000 */
[----:B------:R-:W-:Y:S04]  /*1230*/  STS [R27], R20 ;  /* 0x000000141b007388 */ /* 0x000fe80000000800 */
[----:B-----5:R-:W-:Y:S01]  /*1240*/  STS [R23], R18 ;  /* 0x0000001217007388 */ /* 0x020fe20000000800 */
[----:B------:R-:W-:Y:S01]  /*1250*/  BAR.SYNC.DEFER_BLOCKING 0x0 ;  /* 0x0000000000007b1d */ /* 0x000fe20000010000 */
[----:B---3--:R-:W-:-:S04]  /*1260*/  FFMA R9, R4, R9, R7 ;  /* 0x0000000904097223 */ /* 0x008fc80000000007 */
[----:B------:R-:W-:-:S04]  /*1270*/  FFMA R9, R29, R10, R9 ;  /* 0x0000000a1d097223 */ /* 0x000fc80000000009 */
[----:B------:R-:W-:-:S04]  /*1280*/  FFMA R9, R24, R11, R9 ;  /* 0x0000000b18097223 */ /* 0x000fc80000000009 */
[----:B0-----:R-:W-:Y:S01]  /*1290*/  FFMA R9, R12, R26, R9 ;  /* 0x0000001a0c097223 */ /* 0x001fe20000000009 */
[----:B------:R-:W-:Y:S04]  /*12a0*/  LDS R28, [R21] ;  /* 0x00000000151c7984 */ /* 0x000fe80000000800 */
[----:B------:R-:W0:Y:S04]  /*12b0*/  LDS.128 R4, [R17] ;  /* 0x0000000011047984 */ /* 0x000e280000000c00 */
[----:B------:R-:W2:Y:S04]  /*12c0*/  LDS R18, [R21+0x40] ;  /* 0x0000400015127984 */ /* 0x000ea80000000800 */
[----:B------:R-:W3:Y:S01]  /*12d0*/  LDS R29, [R21+0x80] ;  /* 0x00008000151d7984 */ /* 0x000ee20000000800 */
[----:B-1----:R-:W-:-:S03]  /*12e0*/  FFMA R12, R8, R13, R9 ;  /* 0x0000000d080c7223 */ /* 0x002fc60000000009 */
[----:B------:R-:W1:Y:S04]  /*12f0*/  LDS R24, [R21+0xc0] ;  /* 0x0000c00015187984 */ /* 0x000e680000000800 */
[----:B------:R-:W-:Y:S04]  /*1300*/  LDS R27, [R21+0x100] ;  /* 0x00010000151b7984 */ /* 0x000fe80000000800 */
[----:B------:R-:W4:Y:S04]  /*1310*/  LDS.128 R8, [R17+0x10] ;  /* 0x0000100011087984 */ /* 0x000f280000000c00 */
[----:B------:R-:W5:Y:S04]  /*1320*/  LDS R20, [R21+0x140] ;  /* 0x0001400015147984 */ /* 0x000f680000000800 */
[----:B------:R-:W5:Y:S01]  /*1330*/  LDS R23, [R21+0x180] ;  /* 0x0001800015177984 */ /* 0x000f620000000800 */
[----:B------:R-:W-:-:S04]  /*1340*/  FFMA R25, R25, R14, R12 ;  /* 0x0000000e19197223 */ /* 0x000fc8000000000c */
[----:B------:R-:W-:Y:S02]  /*1350*/  FFMA R15, R22, R15, R25 ;  /* 0x0000000f160f7223 */ /* 0x000fe40000000019 */
[----:B------:R-:W5:Y:S04]  /*1360*/  LDS R22, [R21+0x1c0] ;  /* 0x0001c00015167984 */ /* 0x000f680000000800 */
[----:B------:R-:W-:Y:S01]  /*1370*/  LDS R25, [R21+0x200] ;  /* 0x0002000015197984 */ /* 0x000fe20000000800 */
[----:B0-----:R-:W-:-:S04]  /*1380*/  FFMA R15, R4, R28, R15 ;  /* 0x0000001c040f7223 */ /* 0x001fc8000000000f */
[----:B--2---:R-:W-:Y:S02]  /*1390*/  FFMA R18, R18, R5, R15 ;  /* 0x0000000512127223 */ /* 0x004fe4000000000f */
[----:B------:R-:W0:Y:S02]  /*13a0*/  LDS.128 R12, [R17+0x20] ;  /* 0x00002000110c7984 */ /* 0x000e240000000c00 */
[----:B---3--:R-:W-:Y:S02]  /*13b0*/  FFMA R29, R29, R6, R18 ;  /* 0x000000061d1d7223 */ /* 0x008fe40000000012 */
[----:B------:R-:W2:Y:S02]  /*13c0*/  LDS R18, [R21+0x240] ;  /* 0x0002400015127984 */ /* 0x000ea40000000800 */
[----:B-1----:R-:W-:Y:S02]  /*13d0*/  FFMA R7, R24, R7, R29 ;  /* 0x0000000718077223 */ /* 0x002fe4000000001d */
[----:B------:R-:W1:Y:S02]  /*13e0*/  LDS R29, [R21+0x280] ;  /* 0x00028000151d7984 */ /* 0x000e640000000800 */
[----:B----4-:R-:W-:-:S02]  /*13f0*/  FFMA R7, R8, R27, R7 ;  /* 0x0000001b08077223 */ /* 0x010fc40000000007 */
[----:B------:R-:W3:Y:S02]  /*1400*/  LDS R8, [R21+0x2c0] ;  /* 0x0002c00015087984 */ /* 0x000ee40000000800 */
[----:B-----5:R-:W-:Y:S02]  /*1410*/  FFMA R20, R20, R9, R7 ;  /* 0x0000000914147223 */ /* 0x020fe40000000007 */
[----:B------:R-:W-:Y:S04]  /*1420*/  LDS R9, [R21+0x300] ;  /* 0x0003000015097984 */ /* 0x000fe80000000800 */
[----:B------:R-:W4:Y:S01]  /*1430*/  LDS.128 R4, [R17+0x30] ;  /* 0x0000300011047984 */ /* 0x000f220000000c00 */
[----:B------:R-:W-:-:S03]  /*1440*/  FFMA R27, R23, R10, R20 ;  /* 0x0000000a171b7223 */ /* 0x000fc60000000014 */
[----:B------:R-:W5:Y:S04]  /*1450*/  LDS R10, [R21+0x340] ;  /* 0x00034000150a7984 */ /* 0x000f680000000800 */
[----:B------:R-:W5:Y:S04]  /*1460*/  LDS R23, [R21+0x380] ;  /* 0x0003800015177984 */ /* 0x000f680000000800 */
[----:B------:R-:W5:Y:S01]  /*1470*/  LDS R20, [R21+0x3c0] ;  /* 0x0003c00015147984 */ /* 0x000f620000000800 */
[----:B------:R-:W-:-:S04]  /*1480*/  FFMA R11, R22, R11, R27 ;  /* 0x0000000b160b7223 */ /* 0x000fc8000000001b */
[----:B0-----:R-:W-:-:S04]  /*1490*/  FFMA R11, R12, R25, R11 ;  /* 0x000000190c0b7223 */ /* 0x001fc8000000000b */
[----:B--2---:R-:W-:-:S04]  /*14a0*/  FFMA R18, R18, R13, R11 ;  /* 0x0000000d12127223 */ /* 0x004fc8000000000b */
[----:B-1----:R-:W-:-:S04]  /*14b0*/  FFMA R29, R29, R14, R18 ;  /* 0x0000000e1d1d7223 */ /* 0x002fc80000000012 */
[----:B---3--:R-:W-:-:S04]  /*14c0*/  FFMA R15, R8, R15, R29 ;  /* 0x0000000f080f7223 */ /* 0x008fc8000000001d */
[----:B----4-:R-:W-:-:S04]  /*14d0*/  FFMA R9, R4, R9, R15 ;  /* 0x0000000904097223 */ /* 0x010fc8000000000f */
[----:B-----5:R-:W-:-:S04]  /*14e0*/  FFMA R10, R10, R5, R9 ;  /* 0x000000050a0a7223 */ /* 0x020fc80000000009 */
[----:B------:R-:W-:Y:S01]  /*14f0*/  FFMA R23, R23, R6, R10 ;  /* 0x0000000617177223 */ /* 0x000fe2000000000a */
[----:B------:R-:W-:-:S03]  /*1500*/  UIADD3 UR4, UPT, UPT, UR4, 0x20, URZ ;  /* 0x0000002004047890 */ /* 0x000fc6000fffe0ff */
[----:B------:R-:W-:Y:S01]  /*1510*/  FFMA R25, R20, R7, R23 ;  /* 0x0000000714197223 */ /* 0x000fe20000000017 */
[----:B------:R-:W-:Y:S08]  /*1520*/  BAR.SYNC.DEFER_BLOCKING 0x0 ;  /* 0x0000000000007b1d */ /* 0x000ff00000010000 */
.L_x_53:
[----:B------:R-:W-:Y:S05]  /*1530*/  BRA.U UP0, `(.L_x_50) ;  /* 0x0000000100dc7547 */ /* 0x000fea000b800000 */
        /* <DEDUP_REMOVED lines=8> */
[----:B--2---:R-:W-:-:S05]  /*15c0*/  IMAD.WIDE R8, R7, 0x4, R8 ;  /* 0x0000000407087825 */ /* 0x004fca00078e0208 */
[----:B------:R-:W2:Y:S01]  /*15d0*/  LDG.E.CONSTANT R13, desc[UR12][R8.64] ;  /* 0x0000000c080d7981 */ /* 0x000ea2000c1e9900 */
[----:B------:R-:W-:-:S04]  /*15e0*/  UIADD3 UR5, UPT, UPT, UR5, 0x400, URZ ;  /* 0x0000040005057890 */ /* 0x000fc8000fffe0ff */
[----:B------:R-:W-:Y:S01]  /*15f0*/  ULEA UR5, UR9, UR5, 0x18 ;  /* 0x0000000509057291 */ /* 0x000fe2000f8ec0ff */
[----:B------:R-:W-:-:S05]  /*1600*/  LEA R15, R0, R17, 0x2 ;  /* 0x00000011000f7211 */ /* 0x000fca00078e10ff */
[----:B------:R-:W-:-:S04]  /*1610*/  LEA R3, R0, UR5, 0x2 ;  /* 0x0000000500037c11 */ /* 0x000fc8000f8e10ff */
[----:B------:R-:W-:Y:S01]  /*1620*/  LEA R2, R2, R3, 0x6 ;  /* 0x0000000302027211 */ /* 0x000fe200078e30ff */
[----:B---3--:R-:W-:Y:S04]  /*1630*/  STS [R15], R12 ;  /* 0x0000000c0f007388 */ /* 0x008fe80000000800 */
[----:B--2---:R-:W-:Y:S01]  /*1640*/  STS [R2], R13 ;  /* 0x0000000d02007388 */ /* 0x004fe20000000800 */
        /* <DEDUP_REMOVED lines=18> */
[----:B--2---:R-:W-:-:S04]  /*1770*/  FFMA R29, R29, R6, R4 ;  /* 0x000000061d1d7223 */ /* 0x004fc80000000004 */
[----:B---3--:R-:W-:Y:S02]  /*1780*/  FFMA R24, R22, R7, R29 ;  /* 0x0000000716187223 */ /* 0x008fe4000000001d */
[----:B------:R-:W-:Y:S04]  /*1790*/  LDS R29, [R3+0x300] ;  /* 0x00030000031d7984 */ /* 0x000fe80000000800 */
[----:B------:R-:W2:Y:S01]  /*17a0*/  LDS.128 R4, [R17+0x30] ;  /* 0x0000300011047984 */ /* 0x000ea20000000c00 */
[----:B----4-:R-:W-:-:S03]  /*17b0*/  FFMA R8, R8, R21, R24 ;  /* 0x0000001508087223 */ /* 0x010fc60000000018 */
[----:B------:R-:W3:Y:S01]  /*17c0*/  LDS R22, [R3+0x340] ;  /* 0x0003400003167984 */ /* 0x000ee20000000800 */
[----:B-----5:R-:W-:-:S03]  /*17d0*/  FFMA R8, R0, R9, R8 ;  /* 0x0000000900087223 */ /* 0x020fc60000000008 */
[----:B------:R-:W4:Y:S04]  /*17e0*/  LDS R21, [R3+0x380] ;  /* 0x0003800003157984 */ /* 0x000f280000000800 */
[----:B------:R-:W5:Y:S01]  /*17f0*/  LDS R0, [R3+0x3c0] ;  /* 0x0003c00003007984 */ /* 0x000f620000000800 */
[----:B------:R-:W-:-:S04]  /*1800*/  FFMA R23, R23, R10, R8 ;  /* 0x0000000a17177223 */ /* 0x000fc80000000008 */
[----:B------:R-:W-:-:S04]  /*1810*/  FFMA R11, R2, R11, R23 ;  /* 0x0000000b020b7223 */ /* 0x000fc80000000017 */
[----:B0-----:R-:W-:-:S04]  /*1820*/  FFMA R11, R12, R25, R11 ;  /* 0x000000190c0b7223 */ /* 0x001fc8000000000b */
[----:B------:R-:W-:-:S04]  /*1830*/  FFMA R18, R18, R13, R11 ;  /* 0x0000000d12127223 */ /* 0x000fc8000000000b */
[----:B-1----:R-:W-:-:S04]  /*1840*/  FFMA R27, R27, R14, R18 ;  /* 0x0000000e1b1b7223 */ /* 0x002fc80000000012 */
[----:B------:R-:W-:-:S04]  /*1850*/  FFMA R15, R20, R15, R27 ;  /* 0x0000000f140f7223 */ /* 0x000fc8000000001b */
[----:B--2---:R-:W-:-:S04]  /*1860*/  FFMA R15, R4, R29, R15 ;  /* 0x0000001d040f7223 */ /* 0x004fc8000000000f */
[----:B---3--:R-:W-:-:S04]  /*1870*/  FFMA R22, R22, R5, R15 ;  /* 0x0000000516167223 */ /* 0x008fc8000000000f */
[----:B----4-:R-:W-:-:S04]  /*1880*/  FFMA R21, R21, R6, R22 ;  /* 0x0000000615157223 */ /* 0x010fc80000000016 */
[----:B-----5:R-:W-:Y:S01]  /*1890*/  FFMA R25, R0, R7, R21 ;  /* 0x0000000700197223 */ /* 0x020fe20000000015 */
[----:B------:R-:W-:Y:S06]  /*18a0*/  BAR.SYNC.DEFER_BLOCKING 0x0 ;  /* 0x0000000000007b1d */ /* 0x000fec0000010000 */
.L_x_50:
[----:B------:R-:W0:Y:S01]  /*18b0*/  LDC.64 R2, c[0x0][0x390] ;  /* 0x0000e400ff027b82 */ /* 0x000e220000000a00 */
[----:B------:R-:W1:Y:S02]  /*18c0*/  LDCU UR4, c[0x0][0x39c] ;  /* 0x00007380ff0477ac */ /* 0x000e640008000800 */
[----:B-1----:R-:W-:-:S04]  /*18d0*/  IMAD R19, R19, UR4, R16 ;  /* 0x0000000413137c24 */ /* 0x002fc8000f8e0210 */
[----:B0-----:R-:W-:-:S05]  /*18e0*/  IMAD.WIDE R2, R19, 0x4, R2 ;  /* 0x0000000413027825 */ /* 0x001fca00078e0202 */
[----:B------:R-:W-:Y:S01]  /*18f0*/  STG.E desc[UR12][R2.64], R25 ;  /* 0x0000001902007986 */ /* 0x000fe2000c10190c */
[----:B------:R-:W-:Y:S05]  /*1900*/  EXIT ;  /* 0x000000000000794d */ /* 0x000fea0003800000 */
.L_x_54:
        /* <DEDUP_REMOVED lines=15> */
.L_x_74:


//--------------------- .text._Z6ab_gpuPKfS0_Pfiii --------------------------
	.section	.text._Z6ab_gpuPKfS0_Pfiii,"ax",@progbits
	.align	128
        .global         _Z6ab_gpuPKfS0_Pfiii
        .type           _Z6ab_gpuPKfS0_Pfiii,@function
        .size           _Z6ab_gpuPKfS0_Pfiii,(.L_x_75 - _Z6ab_gpuPKfS0_Pfiii)
        .other          _Z6ab_gpuPKfS0_Pfiii,@"STO_CUDA_ENTRY STV_DEFAULT"
_Z6ab_gpuPKfS0_Pfiii:
.text._Z6ab_gpuPKfS0_Pfiii:
[----:B------:R-:W-:Y:S01]  /*0000*/  LDC R1, c[0x0][0x37c] ;  /* 0x0000df00ff017b82 */ /* 0x000fe20000000800 */
[----:B------:R-:W0:Y:S07]  /*0010*/  LDCU.64 UR6, c[0x0][0x398] ;  /* 0x00007300ff0677ac */ /* 0x000e2e0008000a00 */
[----:B------:R-:W1:Y:S01]  /*0020*/  LDC R0, c[0x0][0x3a0] ;  /* 0x0000e800ff007b82 */ /* 0x000e620000000800 */
[----:B------:R-:W2:Y:S01]  /*0030*/  LDCU.64 UR10, c[0x0][0x358] ;  /* 0x00006b00ff0a77ac */ /* 0x000ea20008000a00 */
[----:B0-----:R-:W-:-:S04]  /*0040*/  MOV R3, UR7 ;  /* 0x0000000700037c02 */ /* 0x001fc80008000f00 */
[----:B------:R-:W-:-:S04]  /*0050*/  LOP3.LUT R5, R3, UR6, RZ, 0xfc, !PT ;  /* 0x0000000603057c12 */ /* 0x000fc8000f8efcff */
[----:B-1----:R-:W-:-:S13]  /*0060*/  LOP3.LUT P0, RZ, R5, 0xf, R0, 0xc8, !PT ;  /* 0x0000000f05ff7812 */ /* 0x002fda000780c800 */
[----:B--2---:R-:W-:Y:S05]  /*0070*/  @P0 BRA `(.L_x_55) ;  /* 0x0000002400380947 */ /* 0x004fea0003800000 */
[----:B------:R-:W-:-:S04]  /*0080*/  ISETP.GE.AND P0, PT, R3, R0, PT ;  /* 0x000000000300720c */ /* 0x000fc80003f06270 */
[----:B------:R-:W-:-:S13]  /*0090*/  ISETP.NE.OR P0, PT, R3, UR6, !P0 ;  /* 0x0000000603007c0c */ /* 0x000fda000c705670 */
        /* <DEDUP_REMOVED lines=18> */
[----:B------:R-:W-:Y:S01]  /*01c0*/  MOV R8, RZ ;  /* 0x000000ff00087202 */ /* 0x000fe20000000f00 */
[----:B------:R-:W-:Y:S01]  /*01d0*/  HFMA2 R24, -RZ, RZ, 0, 0 ;  /* 0x00000000ff187431 */ /* 0x000fe200000001ff */
[----:B------:R-:W-:Y:S01]  /*01e0*/  CS2R R10, SRZ ;  /* 0x00000000000a7805 */ /* 0x000fe2000001ff00 */
[----:B------:R-:W-:Y:S01]  /*01f0*/  HFMA2 R30, -RZ, RZ, 0, 0 ;  /* 0x00000000ff1e7431 */ /* 0x000fe200000001ff */
[----:B------:R-:W-:Y:S01]  /*0200*/  MOV R22, RZ ;  /* 0x000000ff00167202 */ /* 0x000fe20000000f00 */
[----:B------:R-:W-:Y:S01]  /*0210*/  HFMA2 R32, -RZ, RZ, 0, 0 ;  /* 0x00000000ff207431 */ /* 0x000fe200000001ff */
[----:B------:R-:W-:-:S02]  /*0220*/  MOV R26, RZ ;  /* 0x000000ff001a7202 */ /* 0x000fc40000000f00 */
[----:B------:R-:W-:Y:S02]  /*0230*/  CS2R R28, SRZ ;  /* 0x00000000001c7805 */ /* 0x000fe4000001ff00 */
[----:B------:R-:W-:Y:S02]  /*0240*/  MOV R18, RZ ;  /* 0x000000ff00127202 */ /* 0x000fe40000000f00 */
[----:B------:R-:W-:Y:S01]  /*0250*/  MOV R14, RZ ;  /* 0x000000ff000e7202 */ /* 0x000fe20000000f00 */
[----:B------:R-:W-:Y:S06]  /*0260*/  @!P0 BRA `(.L_x_57) ;  /* 0x0000000800388947 */ /* 0x000fec0003800000 */
[----:B------:R-:W0:Y:S01]  /*0270*/  S2UR UR7, SR_CgaCtaId ;  /* 0x00000000000779c3 */ /* 0x000e220000008800 */
[----:B------:R-:W-:Y:S01]  /*0280*/  UMOV UR4, 0x400 ;  /* 0x0000040000047882 */ /* 0x000fe20000000000 */
[----:B------:R-:W-:Y:S01]  /*0290*/  MOV R14, RZ ;  /* 0x000000ff000e7202 */ /* 0x000fe20000000f00 */
[----:B------:R-:W-:Y:S01]  /*02a0*/  UIADD3 UR5, UPT, UPT, UR4, 0x400, URZ ;  /* 0x0000040004057890 */ /* 0x000fe2000fffe0ff */
[----:B------:R-:W-:Y:S01]  /*02b0*/  MOV R32, RZ ;  /* 0x000000ff00207202 */ /* 0x000fe20000000f00 */
[----:B------:R-:W-:Y:S01]  /*02c0*/  UIADD3 UR6, UPT, UPT, UR4, 0x800, URZ ;  /* 0x0000080004067890 */ /* 0x000fe2000fffe0ff */
[----:B------:R-:W-:Y:S02]  /*02d0*/  CS2R R10, SRZ ;  /* 0x00000000000a7805 */ /* 0x000fe4000001ff00 */
[----:B------:R-:W-:Y:S02]  /*02e0*/  MOV R18, RZ ;  /* 0x000000ff00127202 */ /* 0x000fe40000000f00 */
[----:B------:R-:W-:-:S02]  /*02f0*/  CS2R R28, SRZ ;  /* 0x00000000001c7805 */ /* 0x000fc4000001ff00 */
[----:B------:R-:W-:Y:S02]  /*0300*/  MOV R30, RZ ;  /* 0x000000ff001e7202 */ /* 0x000fe40000000f00 */
[----:B------:R-:W-:Y:S02]  /*0310*/  CS2R R6, SRZ ;  /* 0x0000000000067805 */ /* 0x000fe4000001ff00 */
[----:B------:R-:W-:Y:S02]  /*0320*/  MOV R26, RZ ;  /* 0x000000ff001a7202 */ /* 0x000fe40000000f00 */
[----:B------:R-:W-:Y:S02]  /*0330*/  MOV R24, RZ ;  /* 0x000000ff00187202 */ /* 0x000fe40000000f00 */
[----:B------:R-:W-:Y:S02]  /*0340*/  MOV R22, RZ ;  /* 0x000000ff00167202 */ /* 0x000fe40000000f00 */
[----:B------:R-:W-:-:S02]  /*0350*/  MOV R0, RZ ;  /* 0x000000ff00007202 */ /* 0x000fc40000000f00 */
[----:B------:R-:W-:Y:S02]  /*0360*/  MOV R8, RZ ;  /* 0x000000ff00087202 */ /* 0x000fe40000000f00 */
[----:B------:R-:W-:Y:S01]  /*0370*/  MOV R4, RZ ;  /* 0x000000ff00047202 */ /* 0x000fe20000000f00 */
[----:B0-----:R-:W-:Y:S02]  /*0380*/  ULEA UR8, UR7, UR4, 0x18 ;  /* 0x0000000407087291 */ /* 0x001fe4000f8ec0ff */
[----:B------:R-:W-:Y:S02]  /*0390*/  UIADD3 UR4, UPT, UPT, UR4, 0xc00, URZ ;  /* 0x00000c0004047890 */ /* 0x000fe4000fffe0ff */
[----:B------:R-:W-:Y:S02]  /*03a0*/  ULEA UR5, UR7, UR5, 0x18 ;  /* 0x0000000507057291 */ /* 0x000fe4000f8ec0ff */
[----:B------:R-:W-:Y:S01]  /*03b0*/  ULEA UR6, UR7, UR6, 0x18 ;  /* 0x0000000607067291 */ /* 0x000fe2000f8ec0ff */
[----:B------:R-:W-:Y:S01]  /*03c0*/  LEA R13, R12, UR8, 0x6 ;  /* 0x000000080c0d7c11 */ /* 0x000fe2000f8e30ff */
[----:B------:R-:W-:-:S02]  /*03d0*/  ULEA UR4, UR7, UR4, 0x18 ;  /* 0x0000000407047291 */ /* 0x000fc4000f8ec0ff */
[C---:B------:R-:W-:Y:S02]  /*03e0*/  LEA R15, R12.reuse, UR5, 0x6 ;  /* 0x000000050c0f7c11 */ /* 0x040fe4000f8e30ff */
[C---:B------:R-:W-:Y:S02]  /*03f0*/  LEA R17, R12.reuse, UR6, 0x6 ;  /* 0x000000060c117c11 */ /* 0x040fe4000f8e30ff */
[----:B------:R-:W-:Y:S01]  /*0400*/  LEA R19, R12, UR4, 0x6 ;  /* 0x000000040c137c11 */ /* 0x000fe2000f8e30ff */
[----:B------:R-:W-:-:S06]  /*0410*/  UMOV UR4, URZ ;  /* 0x000000ff00047c82 */ /* 0x000fcc0008000000 */
.L_x_59:
[----:B------:R-:W0:Y:S01]  /*0420*/  S2R R12, SR_TID.X ;  /* 0x00000000000c7919 */ /* 0x000e220000002100 */
[----:B------:R-:W1:Y:S08]  /*0430*/  LDC R16, c[0x0][0x3a0] ;  /* 0x0000e800ff107b82 */ /* 0x000e700000000800 */
[----:B------:R-:W2:Y:S01]  /*0440*/  LDC.64 R34, c[0x0][0x380] ;  /* 0x0000e000ff227b82 */ /* 0x000ea20000000a00 */
[----:B0-----:R-:W-:-:S05]  /*0450*/  IADD3 R3, PT, PT, R12, UR4, RZ ;  /* 0x000000040c037c10 */ /* 0x001fca000fffe0ff */
[----:B-1----:R-:W-:-:S04]  /*0460*/  IMAD R3, R5, R16, R3 ;  /* 0x0000001005037224 */ /* 0x002fc800078e0203 */
[----:B--2---:R-:W-:Y:S01]  /*0470*/  IMAD.WIDE.U32 R20, R3, 0x4, R34 ;  /* 0x0000000403147825 */ /* 0x004fe200078e0022 */
[----:B------:R-:W-:-:S04]  /*0480*/  LEA R9, R16, R3, 0x4 ;  /* 0x0000000310097211 */ /* 0x000fc800078e20ff */
[----:B------:R0:W2:Y:S02]  /*0490*/  LDG.E.CONSTANT R23, desc[UR10][R20.64] ;  /* 0x0000000a14177981 */ /* 0x0000a4000c1e9900 */
[--C-:B0-----:R-:W-:Y:S02]  /*04a0*/  IMAD.WIDE.U32 R20, R9, 0x4, R34.reuse ;  /* 0x0000000409147825 */ /* 0x101fe400078e0022 */
[----:B------:R-:W0:Y:S01]  /*04b0*/  S2R R9, SR_TID.Y ;  /* 0x0000000000097919 */ /* 0x000e220000002200 */
[----:B------:R-:W-:Y:S02]  /*04c0*/  LEA R27, R16, R3, 0x5 ;  /* 0x00000003101b7211 */ /* 0x000fe400078e28ff */
[----:B------:R-:W1:Y:S01]  /*04d0*/  LDC R3, c[0x0][0x39c] ;  /* 0x0000e700ff037b82 */ /* 0x000e620000000800 */
[----:B------:R3:W4:Y:S02]  /*04e0*/  LDG.E.CONSTANT R25, desc[UR10][R20.64] ;  /* 0x0000000a14197981 */ /* 0x000724000c1e9900 */
[----:B------:R-:W-:-:S05]  /*04f0*/  IMAD.WIDE.U32 R36, R27, 0x4, R34 ;  /* 0x000000041b247825 */ /* 0x000fca00078e0022 */
[----:B---3--:R-:W3:Y:S01]  /*0500*/  LDC.64 R20, c[0x0][0x388] ;  /* 0x0000e200ff147b82 */ /* 0x008ee20000000a00 */
[----:B------:R-:W-:Y:S01]  /*0510*/  LEA R27, R16, R27, 0x4 ;  /* 0x0000001b101b7211 */ /* 0x000fe200078e20ff */
[----:B------:R5:W4:Y:S04]  /*0520*/  LDG.E.CONSTANT R36, desc[UR10][R36.64] ;  /* 0x0000000a24247981 */ /* 0x000b28000c1e9900 */
[----:B------:R-:W-:-:S06]  /*0530*/  IMAD.WIDE.U32 R34, R27, 0x4, R34 ;  /* 0x000000041b227825 */ /* 0x000fcc00078e0022 */
[----:B------:R-:W4:Y:S01]  /*0540*/  LDG.E.CONSTANT R34, desc[UR10][R34.64] ;  /* 0x0000000a22227981 */ /* 0x000f22000c1e9900 */
[----:B------:R-:W3:Y:S01]  /*0550*/  S2UR UR9, SR_CgaCtaId ;  /* 0x00000000000979c3 */ /* 0x000ee20000008800 */
[----:B------:R-:W-:Y:S02]  /*0560*/  SHF.L.U32 R12, R12, 0x2, RZ ;  /* 0x000000020c0c7819 */ /* 0x000fe400000006ff */
[----:B0-----:R-:W-:Y:S01]  /*0570*/  IADD3 R27, PT, PT, R9, UR4, RZ ;  /* 0x00000004091b7c10 */ /* 0x001fe2000fffe0ff */
[----:B------:R-:W-:Y:S01]  /*0580*/  UMOV UR8, 0x400 ;  /* 0x0000040000087882 */ /* 0x000fe20000000000 */
[----:B-----5:R-:W-:-:S03]  /*0590*/  IADD3 R37, PT, PT, R13, R12, RZ ;  /* 0x0000000c0d257210 */ /* 0x020fc60007ffe0ff */
[----:B-1----:R-:W-:-:S04]  /*05a0*/  IMAD R27, R27, R3, R2 ;  /* 0x000000031b1b7224 */ /* 0x002fc800078e0202 */
[----:B---3--:R-:W-:-:S05]  /*05b0*/  IMAD.WIDE R20, R27, 0x4, R20 ;  /* 0x000000041b147825 */ /* 0x008fca00078e0214 */
[----:B------:R-:W3:Y:S04]  /*05c0*/  LDG.E.CONSTANT R27, desc[UR10][R20.64] ;  /* 0x0000000a141b7981 */ /* 0x000ee8000c1e9900 */
[----:B------:R-:W5:Y:S04]  /*05d0*/  LDG.E.CONSTANT R33, desc[UR10][R20.64+0x4] ;  /* 0x0000040a14217981 */ /* 0x000f68000c1e9900 */
[----:B------:R-:W5:Y:S04]  /*05e0*/  LDG.E.CONSTANT R31, desc[UR10][R20.64+0x8] ;  /* 0x0000080a141f7981 */ /* 0x000f68000c1e9900 */
[----:B------:R0:W5:Y:S01]  /*05f0*/  LDG.E.CONSTANT R35, desc[UR10][R20.64+0xc] ;  /* 0x00000c0a14237981 */ /* 0x000162000c1e9900 */
[----:B------:R-:W-:-:S02]  /*0600*/  UIADD3 UR5, UPT, UPT, UR8, 0x1000, URZ ;  /* 0x0000100008057890 */ /* 0x000fc4000fffe0ff */
[----:B------:R-:W-:Y:S02]  /*0610*/  UIADD3 UR6, UPT, UPT, UR8, 0x1400, URZ ;  /* 0x0000140008067890 */ /* 0x000fe4000fffe0ff */
[----:B------:R-:W-:Y:S02]  /*0620*/  ULEA UR5, UR9, UR5, 0x18 ;  /* 0x0000000509057291 */ /* 0x000fe4000f8ec0ff */
[----:B------:R-:W-:Y:S02]  /*0630*/  UIADD3 UR7, UPT, UPT, UR8, 0x1800, URZ ;  /* 0x0000180008077890 */ /* 0x000fe4000fffe0ff */
[----:B------:R-:W-:Y:S02]  /*0640*/  UIADD3 UR8, UPT, UPT, UR8, 0x1c00, URZ ;  /* 0x00001c0008087890 */ /* 0x000fe4000fffe0ff */
[----:B------:R-:W-:Y:S01]  /*0650*/  ULEA UR6, UR9, UR6, 0x18 ;  /* 0x0000000609067291 */ /* 0x000fe2000f8ec0ff */
[----:B0-----:R-:W-:Y:S01]  /*0660*/  LEA R21, R9, UR5, 0x6 ;  /* 0x0000000509157c11 */ /* 0x001fe2000f8e30ff */
[----:B------:R-:W-:-:S02]  /*0670*/  ULEA UR7, UR9, UR7, 0x18 ;  /* 0x0000000709077291 */ /* 0x000fc4000f8ec0ff */
[----:B------:R-:W-:Y:S01]  /*0680*/  ULEA UR8, UR9, UR8, 0x18 ;  /* 0x0000000809087291 */ /* 0x000fe2000f8ec0ff */
[----:B------:R-:W-:Y:S02]  /*0690*/  IADD3 R20, PT, PT, R12, R21, RZ ;  /* 0x000000150c147210 */ /* 0x000fe40007ffe0ff */
[----:B------:R-:W-:Y:S01]  /*06a0*/  LEA R21, R9, UR6, 0x6 ;  /* 0x0000000609157c11 */ /* 0x000fe2000f8e30ff */
[----:B------:R-:W-:Y:S01]  /*06b0*/  UIADD3 UR4, UPT, UPT, UR4, 0x10, URZ ;  /* 0x0000001004047890 */ /* 0x000fe2000fffe0ff */
[----:B------:R-:W-:-:S05]  /*06c0*/  UMOV UR9, 0x4 ;  /* 0x0000000400097882 */ /* 0x000fca0000000000 */
[----:B------:R-:W-:Y:S01]  /*06d0*/  ISETP.LE.AND P0, PT, R16, UR4, PT ;  /* 0x0000000410007c0c */ /* 0x000fe2000bf03270 */
[----:B--2---:R0:W-:Y:S02]  /*06e0*/  STS [R37], R23 ;  /* 0x0000001725007388 */ /* 0x0041e40000000800 */
[-C--:B0-----:R-:W-:Y:S02]  /*06f0*/  IADD3 R23, PT, PT, R15, R12.reuse, RZ ;  /* 0x0000000c0f177210 */ /* 0x081fe40007ffe0ff */
[----:B------:R-:W-:-:S03]  /*0700*/  IADD3 R37, PT, PT, R19, R12, RZ ;  /* 0x0000000c13257210 */ /* 0x000fc60007ffe0ff */
[----:B----4-:R0:W-:Y:S02]  /*0710*/  STS [R23], R25 ;  /* 0x0000001917007388 */ /* 0x0101e40000000800 */
[----:B0-----:R-:W-:Y:S02]  /*0720*/  IADD3 R25, PT, PT, R17, R12, RZ ;  /* 0x0000000c11197210 */ /* 0x001fe40007ffe0ff */
[C---:B------:R-:W-:Y:S02]  /*0730*/  LEA R23, R9.reuse, UR7, 0x6 ;  /* 0x0000000709177c11 */ /* 0x040fe4000f8e30ff */
[----:B------:R-:W-:Y:S01]  /*0740*/  LEA R9, R9, UR8, 0x6 ;  /* 0x0000000809097c11 */ /* 0x000fe2000f8e30ff */
[----:B------:R0:W-:Y:S03]  /*0750*/  STS [R25], R36 ;  /* 0x0000002419007388 */ /* 0x0001e60000000800 */
[C---:B------:R-:W-:Y:S01]  /*0760*/  IADD3 R9, PT, PT, R12.reuse, R9, RZ ;  /* 0x000000090c097210 */ /* 0x040fe20007ffe0ff */
[----:B------:R1:W-:Y:S01]  /*0770*/  STS [R37], R34 ;  /* 0x0000002225007388 */ /* 0x0003e20000000800 */
[----:B0-----:R-:W-:-:S02]  /*0780*/  IADD3 R36, PT, PT, R12, R23, RZ ;  /* 0x000000170c247210 */ /* 0x001fc40007ffe0ff */
[----:B-1----:R-:W-:Y:S01]  /*0790*/  IADD3 R34, PT, PT, R12, R21, RZ ;  /* 0x000000150c227210 */ /* 0x002fe20007ffe0ff */
[----:B---3--:R0:W-:Y:S04]  /*07a0*/  STS [R20], R27 ;  /* 0x0000001b14007388 */ /* 0x0081e80000000800 */
[----:B-----5:R0:W-:Y:S04]  /*07b0*/  STS [R34], R33 ;  /* 0x0000002122007388 */ /* 0x0201e80000000800 */
[----:B------:R0:W-:Y:S04]  /*07c0*/  STS [R36], R31 ;  /* 0x0000001f24007388 */ /* 0x0001e80000000800 */
[----:B------:R0:W-:Y:S01]  /*07d0*/  STS [R9], R35 ;  /* 0x0000002309007388 */ /* 0x0001e20000000800 */
[----:B------:R-:W-:Y:S06]  /*07e0*/  BAR.SYNC.DEFER_BLOCKING 0x0 ;  /* 0x0000000000007b1d */ /* 0x000fec0000010000 */
.L_x_58:
[----:B0-----:R-:W-:Y:S04]  /*07f0*/  LDS R34, [R13+UR9+-0x4] ;  /* 0xfffffc090d227984 */ /* 0x001fe80008000800 */
[----:B------:R-:W0:Y:S04]  /*0800*/  LDS R9, [R12+UR5] ;  /* 0x000000050c097984 */ /* 0x000e280008000800 */
[----:B------:R-:W1:Y:S04]  /*0810*/  LDS R23, [R15+UR9+-0x4] ;  /* 0xfffffc090f177984 */ /* 0x000e680008000800 */
[----:B------:R-:W2:Y:S04]  /*0820*/  LDS R16, [R17+UR9+-0x4] ;  /* 0xfffffc0911107984 */ /* 0x000ea80008000800 */
[----:B------:R-:W3:Y:S04]  /*0830*/  LDS R21, [R12+UR6] ;  /* 0x000000060c157984 */ /* 0x000ee80008000800 */
[----:B------:R-:W4:Y:S04]  /*0840*/  LDS R20, [R12+UR7] ;  /* 0x000000070c147984 */ /* 0x000f280008000800 */
[----:B------:R-:W5:Y:S04]  /*0850*/  LDS R27, [R12+UR8] ;  /* 0x000000080c1b7984 */ /* 0x000f680008000800 */
[----:B------:R-:W5:Y:S04]  /*0860*/  LDS R25, [R19+UR9+-0x4] ;  /* 0xfffffc0913197984 */ /* 0x000f680008000800 */
[----:B------:R-:W-:Y:S01]  /*0870*/  LDS R37, [R15+UR9] ;  /* 0x000000090f257984 */ /* 0x000fe20008000800 */
[C---:B0-----:R-:W-:Y:S01]  /*0880*/  FFMA R11, R34.reuse, R9, R11 ;  /* 0x00000009220b7223 */ /* 0x041fe2000000000b */
[C---:B-1----:R-:W-:Y:S01]  /*0890*/  FFMA R4, R9.reuse, R23, R4 ;  /* 0x0000001709047223 */ /* 0x042fe20000000004 */
[-C--:B--2---:R-:W-:Y:S01]  /*08a0*/  FFMA R33, R9, R16.reuse, R26 ;  /* 0x0000001009217223 */ /* 0x084fe2000000001a */
[----:B---3--:R-:W-:Y:S01]  /*08b0*/  FFMA R8, R34, R21, R8 ;  /* 0x0000001522087223 */ /* 0x008fe20000000008 */
[CC--:B------:R-:W-:Y:S01]  /*08c0*/  FFMA R0, R21.reuse, R23.reuse, R0 ;  /* 0x0000001715007223 */ /* 0x0c0fe20000000000 */
[-C--:B------:R-:W-:Y:S01]  /*08d0*/  FFMA R28, R21, R16.reuse, R28 ;  /* 0x00000010151c7223 */ /* 0x080fe2000000001c */
[CC--:B----4-:R-:W-:Y:S01]  /*08e0*/  FFMA R31, R20.reuse, R23.reuse, R22 ;  /* 0x00000017141f7223 */ /* 0x0d0fe20000000016 */
[----:B------:R-:W-:Y:S01]  /*08f0*/  FFMA R29, R20, R16, R29 ;  /* 0x00000010141d7223 */ /* 0x000fe2000000001d */
[C---:B------:R-:W-:Y:S01]  /*0900*/  FFMA R7, R34.reuse, R20, R7 ;  /* 0x0000001422077223 */ /* 0x040fe20000000007 */
[----:B------:R-:W-:Y:S01]  /*0910*/  LDS R22, [R13+UR9] ;  /* 0x000000090d167984 */ /* 0x000fe20008000800 */
[C---:B-----5:R-:W-:Y:S01]  /*0920*/  FFMA R24, R27.reuse, R23, R24 ;  /* 0x000000171b187223 */ /* 0x060fe20000000018 */
[----:B------:R-:W-:Y:S01]  /*0930*/  FFMA R30, R27, R16, R30 ;  /* 0x000000101b1e7223 */ /* 0x000fe2000000001e */
[----:B------:R-:W-:Y:S01]  /*0940*/  FFMA R6, R34, R27, R6 ;  /* 0x0000001b22067223 */ /* 0x000fe20000000006 */
[----:B------:R-:W0:Y:S01]  /*0950*/  LDS R23, [R12+UR6+0x40] ;  /* 0x000040060c177984 */ /* 0x000e220008000800 */
[-C--:B------:R-:W-:Y:S01]  /*0960*/  FFMA R9, R9, R25.reuse, R18 ;  /* 0x0000001909097223 */ /* 0x080fe20000000012 */
[-C--:B------:R-:W-:Y:S01]  /*0970*/  FFMA R10, R21, R25.reuse, R10 ;  /* 0x00000019150a7223 */ /* 0x080fe2000000000a */
[-C--:B------:R-:W-:Y:S01]  /*0980*/  FFMA R35, R20, R25.reuse, R32 ;  /* 0x0000001914237223 */ /* 0x080fe20000000020 */
[----:B------:R-:W1:Y:S01]  /*0990*/  LDS R18, [R12+UR5+0x40] ;  /* 0x000040050c127984 */ /* 0x000e620008000800 */
[----:B------:R-:W-:-:S03]  /*09a0*/  FFMA R14, R27, R25, R14 ;  /* 0x000000191b0e7223 */ /* 0x000fc6000000000e */
[----:B------:R-:W2:Y:S04]  /*09b0*/  LDS R16, [R12+UR7+0x40] ;  /* 0x000040070c107984 */ /* 0x000ea80008000800 */
[----:B------:R3:W4:Y:S04]  /*09c0*/  LDS R21, [R12+UR8+0x40] ;  /* 0x000040080c157984 */ /* 0x0007280008000800 */
[----:B------:R-:W5:Y:S04]  /*09d0*/  LDS R32, [R17+UR9] ;  /* 0x0000000911207984 */ /* 0x000f680008000800 */
[----:B------:R-:W5:Y:S01]  /*09e0*/  LDS R20, [R19+UR9] ;  /* 0x0000000913147984 */ /* 0x000f620008000800 */
[----:B------:R-:W-:Y:S01]  /*09f0*/  UIADD3 UR9, UPT, UPT, UR9, 0x8, URZ ;  /* 0x0000000809097890 */ /* 0x000fe2000fffe0ff */
[----:B---3--:R-:W-:-:S03]  /*0a00*/  IADD3 R12, PT, PT, R12, 0x80, RZ ;  /* 0x000000800c0c7810 */ /* 0x008fc60007ffe0ff */
[----:B------:R-:W-:Y:S01]  /*0a10*/  UISETP.NE.AND UP0, UPT, UR9, 0x44, UPT ;  /* 0x000000440900788c */ /* 0x000fe2000bf05270 */
[C---:B0-----:R-:W-:Y:S01]  /*0a20*/  FFMA R8, R22.reuse, R23, R8 ;  /* 0x0000001716087223 */ /* 0x041fe20000000008 */
[-C--:B------:R-:W-:Y:S01]  /*0a30*/  FFMA R0, R23, R37.reuse, R0 ;  /* 0x0000002517007223 */ /* 0x080fe20000000000 */
[----:B-1----:R-:W-:Y:S01]  /*0a40*/  FFMA R11, R22, R18, R11 ;  /* 0x00000012160b7223 */ /* 0x002fe2000000000b */
[----:B------:R-:W-:Y:S01]  /*0a50*/  FFMA R4, R18, R37, R4 ;  /* 0x0000002512047223 */ /* 0x000fe20000000004 */
[C---:B--2---:R-:W-:Y:S01]  /*0a60*/  FFMA R7, R22.reuse, R16, R7 ;  /* 0x0000001016077223 */ /* 0x044fe20000000007 */
[----:B----4-:R-:W-:Y:S01]  /*0a70*/  FFMA R6, R22, R21, R6 ;  /* 0x0000001516067223 */ /* 0x010fe20000000006 */
[-C--:B------:R-:W-:Y:S01]  /*0a80*/  FFMA R22, R16, R37.reuse, R31 ;  /* 0x0000002510167223 */ /* 0x080fe2000000001f */
[----:B------:R-:W-:Y:S01]  /*0a90*/  FFMA R24, R21, R37, R24 ;  /* 0x0000002515187223 */ /* 0x000fe20000000018 */
[-C--:B-----5:R-:W-:Y:S01]  /*0aa0*/  FFMA R26, R18, R32.reuse, R33 ;  /* 0x00000020121a7223 */ /* 0x0a0fe20000000021 */
[-C--:B------:R-:W-:Y:S01]  /*0ab0*/  FFMA R28, R23, R32.reuse, R28 ;  /* 0x00000020171c7223 */ /* 0x080fe2000000001c */
[-C--:B------:R-:W-:Y:S01]  /*0ac0*/  FFMA R29, R16, R32.reuse, R29 ;  /* 0x00000020101d7223 */ /* 0x080fe2000000001d */
[----:B------:R-:W-:Y:S01]  /*0ad0*/  FFMA R30, R21, R32, R30 ;  /* 0x00000020151e7223 */ /* 0x000fe2000000001e */
[-C--:B------:R-:W-:Y:S01]  /*0ae0*/  FFMA R18, R18, R20.reuse, R9 ;  /* 0x0000001412127223 */ /* 0x080fe20000000009 */
[-C--:B------:R-:W-:Y:S01]  /*0af0*/  FFMA R10, R23, R20.reuse, R10 ;  /* 0x00000014170a7223 */ /* 0x080fe2000000000a */
[-C--:B------:R-:W-:Y:S01]  /*0b00*/  FFMA R32, R16, R20.reuse, R35 ;  /* 0x0000001410207223 */ /* 0x080fe20000000023 */
[----:B------:R-:W-:Y:S01]  /*0b10*/  FFMA R14, R21, R20, R14 ;  /* 0x00000014150e7223 */ /* 0x000fe2000000000e */
[----:B------:R-:W-:Y:S06]  /*0b20*/  BRA.U UP0, `(.L_x_58) ;  /* 0xfffffffd00307547 */ /* 0x000fec000b83ffff */
[----:B------:R-:W-:Y:S06]  /*0b30*/  BAR.SYNC.DEFER_BLOCKING 0x0 ;  /* 0x0000000000007b1d */ /* 0x000fec0000010000 */
[----:B------:R-:W-:Y:S05]  /*0b40*/  @!P0 BRA `(.L_x_59) ;  /* 0xfffffff800348947 */ /* 0x000fea000383ffff */
.L_x_57:
        /* <DEDUP_REMOVED lines=26> */
.L_x_56:
[----:B------:R-:W0:Y:S01]  /*0cf0*/  S2R R24, SR_CTAID.X ;  /* 0x0000000000187919 */ /* 0x000e220000002500 */
[----:B------:R-:W0:Y:S01]  /*0d00*/  LDCU UR4, c[0x0][0x360] ;  /* 0x00006c00ff0477ac */ /* 0x000e220008000800 */
[----:B------:R-:W0:Y:S01]  /*0d10*/  S2R R5, SR_TID.X ;  /* 0x0000000000057919 */ /* 0x000e220000002100 */
[----:B------:R-:W1:Y:S01]  /*0d20*/  LDCU UR5, c[0x0][0x364] ;  /* 0x00006c80ff0577ac */ /* 0x000e620008000800 */
[----:B------:R-:W1:Y:S01]  /*0d30*/  S2R R7, SR_CTAID.Y ;  /* 0x0000000000077919 */ /* 0x000e620000002600 */
[----:B------:R-:W1:Y:S01]  /*0d40*/  S2R R2, SR_TID.Y ;  /* 0x0000000000027919 */ /* 0x000e620000002200 */
[----:B0-----:R-:W-:-:S05]  /*0d50*/  IMAD R24, R24, UR4, R5 ;  /* 0x0000000418187c24 */ /* 0x001fca000f8e0205 */
[----:B------:R-:W-:Y:S01]  /*0d60*/  ISETP.GE.AND P0, PT, R24, R3, PT ;  /* 0x000000031800720c */ /* 0x000fe20003f06270 */
[----:B-1----:R-:W-:-:S05]  /*0d70*/  IMAD R6, R7, UR5, R2 ;  /* 0x0000000507067c24 */ /* 0x002fca000f8e0202 */
[----:B------:R-:W-:-:S13]  /*0d80*/  ISETP.GE.OR P0, PT, R6, UR6, P0 ;  /* 0x0000000606007c0c */ /* 0x000fda0008706670 */
        /* <DEDUP_REMOVED lines=16> */
[----:B------:R-:W0:Y:S01]  /*0e90*/  LDC.64 R30, c[0x0][0x380] ;  /* 0x0000e000ff1e7b82 */ /* 0x000e220000000a00 */
[----:B------:R-:W-:Y:S01]  /*0ea0*/  MOV R25, RZ ;  /* 0x000000ff00197202 */ /* 0x000fe20000000f00 */
[----:B------:R-:W-:Y:S01]  /*0eb0*/  UMOV UR4, URZ ;  /* 0x000000ff00047c82 */ /* 0x000fe20008000000 */
[----:B------:R-:W-:-:S05]  /*0ec0*/  UMOV UR5, URZ ;  /* 0x000000ff00057c82 */ /* 0x000fca0008000000 */
[----:B------:R-:W1:Y:S02]  /*0ed0*/  LDC.64 R28, c[0x0][0x388] ;  /* 0x0000e200ff1c7b82 */ /* 0x000e640000000a00 */
.L_x_62:
[----:B------:R-:W-:Y:S01]  /*0ee0*/  IMAD R8, R6, R0, R5 ;  /* 0x0000000006087224 */ /* 0x000fe200078e0205 */
[----:B------:R-:W-:-:S04]  /*0ef0*/  IADD3 R32, PT, PT, R2, UR4, RZ ;  /* 0x0000000402207c10 */ /* 0x000fc8000fffe0ff */
[----:B------:R-:W-:Y:S01]  /*0f00*/  IADD3 R27, PT, PT, R8, UR4, RZ ;  /* 0x00000004081b7c10 */ /* 0x000fe2000fffe0ff */
[----:B------:R-:W-:-:S04]  /*0f10*/  IMAD R9, R32, R3, R24 ;  /* 0x0000000320097224 */ /* 0x000fc800078e0218 */
[----:B0-----:R-:W-:-:S04]  /*0f20*/  IMAD.WIDE R26, R27, 0x4, R30 ;  /* 0x000000041b1a7825 */ /* 0x001fc800078e021e */
[----:B-1----:R-:W-:Y:S01]  /*0f30*/  IMAD.WIDE R8, R9, 0x4, R28 ;  /* 0x0000000409087825 */ /* 0x002fe200078e021c */
[----:B------:R-:W2:Y:S04]  /*0f40*/  LDG.E.CONSTANT R36, desc[UR10][R26.64] ;  /* 0x0000000a1a247981 */ /* 0x000ea8000c1e9900 */
        /* <DEDUP_REMOVED lines=8> */
[----:B------:R0:W5:Y:S01]  /*0fd0*/  LDG.E.CONSTANT R19, desc[UR10][R10.64] ;  /* 0x0000000a0a137981 */ /* 0x000162000c1e9900 */
[----:B------:R-:W-:-:S03]  /*0fe0*/  ULEA UR6, UR8, UR6, 0x18 ;  /* 0x0000000608067291 */ /* 0x000fc6000f8ec0ff */
[----:B------:R-:W5:Y:S03]  /*0ff0*/  LDG.E.CONSTANT R26, desc[UR10][R26.64+0xc0] ;  /* 0x0000c00a1a1a7981 */ /* 0x000f66000c1e9900 */
[----:B------:R-:W-:-:S04]  /*1000*/  LEA R21, R5, UR6, 0x2 ;  /* 0x0000000605157c11 */ /* 0x000fc8000f8e10ff */
[----:B------:R-:W-:Y:S02]  /*1010*/  LEA R22, R2, R21, 0x6 ;  /* 0x0000001502167211 */ /* 0x000fe400078e30ff */
[----:B0-----:R-:W-:-:S05]  /*1020*/  IADD3 R10, PT, PT, R32, 0x20, RZ ;  /* 0x00000020200a7810 */ /* 0x001fca0007ffe0ff */
[----:B------:R-:W-:-:S04]  /*1030*/  IMAD R35, R10, R3, R24 ;  /* 0x000000030a237224 */ /* 0x000fc800078e0218 */
[----:B------:R-:W-:-:S05]  /*1040*/  IMAD.WIDE R34, R35, 0x4, R28 ;  /* 0x0000000423227825 */ /* 0x000fca00078e021c */
[----:B------:R0:W5:Y:S04]  /*1050*/  LDG.E.CONSTANT R17, desc[UR10][R34.64] ;  /* 0x0000000a22117981 */ /* 0x000168000c1e9900 */
[----:B--2---:R-:W-:Y:S04]  /*1060*/  STS [R23], R36 ;  /* 0x0000002417007388 */ /* 0x004fe80000000800 */
[----:B---3--:R-:W-:Y:S01]  /*1070*/  STS [R22], R33 ;  /* 0x0000002116007388 */ /* 0x008fe20000000800 */
[----:B------:R-:W-:Y:S06]  /*1080*/  BAR.SYNC.DEFER_BLOCKING 0x0 ;  /* 0x0000000000007b1d */ /* 0x000fec0000010000 */
[----:B------:R-:W-:Y:S04]  /*1090*/  LDS R8, [R21] ;  /* 0x0000000015087984 */ /* 0x000fe80000000800 */
[----:B------:R-:W1:Y:S04]  /*10a0*/  LDS.128 R12, [R4] ;  /* 0x00000000040c7984 */ /* 0x000e680000000c00 */
[----:B------:R-:W2:Y:S04]  /*10b0*/  LDS R11, [R21+0x40] ;  /* 0x00004000150b7984 */ /* 0x000ea80000000800 */
[----:B------:R-:W3:Y:S04]  /*10c0*/  LDS R9, [R21+0x80] ;  /* 0x0000800015097984 */ /* 0x000ee80000000800 */
[----:B------:R-:W-:Y:S04]  /*10d0*/  LDS R33, [R21+0x140] ;  /* 0x0001400015217984 */ /* 0x000fe80000000800 */
[----:B0-----:R-:W-:Y:S04]  /*10e0*/  LDS R35, [R21+0x300] ;  /* 0x0003000015237984 */ /* 0x001fe80000000800 */
[----:B------:R-:W-:Y:S01]  /*10f0*/  LDS R27, [R21+0x380] ;  /* 0x00038000151b7984 */ /* 0x000fe20000000800 */
[----:B-1----:R-:W-:-:S03]  /*1100*/  FFMA R8, R12, R8, R25 ;  /* 0x000000080c087223 */ /* 0x002fc60000000019 */
[----:B------:R-:W-:Y:S01]  /*1110*/  LDS R12, [R21+0x100] ;  /* 0x00010000150c7984 */ /* 0x000fe20000000800 */
[----:B--2---:R-:W-:-:S03]  /*1120*/  FFMA R8, R11, R13, R8 ;  /* 0x0000000d0b087223 */ /* 0x004fc60000000008 */
[----:B------:R-:W0:Y:S01]  /*1130*/  LDS R13, [R21+0xc0] ;  /* 0x0000c000150d7984 */ /* 0x000e220000000800 */
[----:B---3--:R-:W-:-:S03]  /*1140*/  FFMA R14, R9, R14, R8 ;  /* 0x0000000e090e7223 */ /* 0x008fc60000000008 */
[----:B------:R-:W1:Y:S04]  /*1150*/  LDS.128 R8, [R4+0x10] ;  /* 0x0000100004087984 */ /* 0x000e680000000c00 */
[----:B------:R-:W2:Y:S01]  /*1160*/  LDS R25, [R21+0x180] ;  /* 0x0001800015197984 */ /* 0x000ea20000000800 */
[----:B0-----:R-:W-:-:S04]  /*1170*/  FFMA R13, R13, R15, R14 ;  /* 0x0000000f0d0d7223 */ /* 0x001fc8000000000e */
[----:B-1----:R-:W-:Y:S02]  /*1180*/  FFMA R12, R8, R12, R13 ;  /* 0x0000000c080c7223 */ /* 0x002fe4000000000d */
[----:B------:R-:W0:Y:S02]  /*1190*/  LDS R8, [R21+0x1c0] ;  /* 0x0001c00015087984 */ /* 0x000e240000000800 */
[----:B------:R-:W-:Y:S02]  /*11a0*/  FFMA R34, R33, R9, R12 ;  /* 0x0000000921227223 */ /* 0x000fe4000000000c */
[----:B------:R-:W-:Y:S04]  /*11b0*/  LDS R9, [R21+0x200] ;  /* 0x0002000015097984 */ /* 0x000fe80000000800 */
[----:B------:R-:W1:Y:S01]  /*11c0*/  LDS.128 R12, [R4+0x20] ;  /* 0x00002000040c7984 */ /* 0x000e620000000c00 */
[----:B--2---:R-:W-:-:S03]  /*11d0*/  FFMA R25, R25, R10, R34 ;  /* 0x0000000a19197223 */ /* 0x004fc60000000022 */
[----:B------:R-:W2:Y:S04]  /*11e0*/  LDS R10, [R21+0x240] ;  /* 0x00024000150a7984 */ /* 0x000ea80000000800 */
[----:B------:R-:W3:Y:S01]  /*11f0*/  LDS R33, [R21+0x280] ;  /* 0x0002800015217984 */ /* 0x000ee20000000800 */
[----:B0-----:R-:W-:Y:S01]  /*1200*/  FFMA R11, R8, R11, R25 ;  /* 0x0000000b080b7223 */ /* 0x001fe20000000019 */
[----:B------:R-:W-:Y:S02]  /*1210*/  IADD3 R8, PT, PT, R32, 0x30, RZ ;  /* 0x0000003020087810 */ /* 0x000fe40007ffe0ff */
[----:B------:R-:W0:Y:S01]  /*1220*/  LDS R32, [R21+0x2c0] ;  /* 0x0002c00015207984 */ /* 0x000e220000000800 */
[----:B-1----:R-:W-:-:S04]  /*1230*/  FFMA R9, R12, R9, R11 ;  /* 0x000000090c097223 */ /* 0x002fc8000000000b */
[----:B--2---:R-:W-:Y:S01]  /*1240*/  FFMA R34, R10, R13, R9 ;  /* 0x0000000d0a227223 */ /* 0x004fe20000000009 */
[----:B------:R-:W-:Y:S02]  /*1250*/  IMAD R13, R8, R3, R24 ;  /* 0x00000003080d7224 */ /* 0x000fe400078e0218 */
[----:B------:R-:W1:Y:S01]  /*1260*/  LDS.128 R8, [R4+0x30] ;  /* 0x0000300004087984 */ /* 0x000e620000000c00 */
[----:B---3--:R-:W-:-:S03]  /*1270*/  FFMA R33, R33, R14, R34 ;  /* 0x0000000e21217223 */ /* 0x008fc60000000022 */
[----:B------:R-:W2:Y:S01]  /*1280*/  LDS R34, [R21+0x340] ;  /* 0x0003400015227984 */ /* 0x000ea20000000800 */
[----:B0-----:R-:W-:-:S04]  /*1290*/  FFMA R15, R32, R15, R33 ;  /* 0x0000000f200f7223 */ /* 0x001fc80000000021 */
[----:B-1----:R-:W-:Y:S02]  /*12a0*/  FFMA R35, R8, R35, R15 ;  /* 0x0000002308237223 */ /* 0x002fe4000000000f */
[----:B------:R-:W0:Y:S01]  /*12b0*/  LDS R8, [R21+0x3c0] ;  /* 0x0003c00015087984 */ /* 0x000e220000000800 */
[----:B------:R-:W-:Y:S01]  /*12c0*/  BAR.SYNC.DEFER_BLOCKING 0x0 ;  /* 0x0000000000007b1d */ /* 0x000fe20000010000 */
[----:B------:R-:W-:-:S05]  /*12d0*/  IMAD.WIDE R12, R13, 0x4, R28 ;  /* 0x000000040d0c7825 */ /* 0x000fca00078e021c */
[----:B------:R1:W3:Y:S04]  /*12e0*/  LDG.E.CONSTANT R25, desc[UR10][R12.64] ;  /* 0x0000000a0c197981 */ /* 0x0002e8000c1e9900 */
[----:B----4-:R-:W-:Y:S04]  /*12f0*/  STS [R23], R18 ;  /* 0x0000001217007388 */ /* 0x010fe80000000800 */
[----:B-----5:R-:W-:Y:S01]  /*1300*/  STS [R22], R19 ;  /* 0x0000001316007388 */ /* 0x020fe20000000800 */
[----:B------:R-:W-:Y:S06]  /*1310*/  BAR.SYNC.DEFER_BLOCKING 0x0 ;  /* 0x0000000000007b1d */ /* 0x000fec0000010000 */
[----:B------:R-:W-:Y:S04]  /*1320*/  LDS R33, [R21] ;  /* 0x0000000015217984 */ /* 0x000fe80000000800 */
[----:B-1----:R-:W1:Y:S01]  /*1330*/  LDS.128 R12, [R4] ;  /* 0x00000000040c7984 */ /* 0x002e620000000c00 */
[----:B--2---:R-:W-:-:S03]  /*1340*/  FFMA R34, R34, R9, R35 ;  /* 0x0000000922227223 */ /* 0x004fc60000000023 */
[----:B------:R-:W2:Y:S01]  /*1350*/  LDS R32, [R21+0x40] ;  /* 0x0000400015207984 */ /* 0x000ea20000000800 */
[----:B------:R-:W-:-:S03]  /*1360*/  FFMA R9, R27, R10, R34 ;  /* 0x0000000a1b097223 */ /* 0x000fc60000000022 */
[----:B------:R-:W4:Y:S01]  /*1370*/  LDS R27, [R21+0x80] ;  /* 0x00008000151b7984 */ /* 0x000f220000000800 */
[----:B0-----:R-:W-:-:S03]  /*1380*/  FFMA R9, R8, R11, R9 ;  /* 0x0000000b08097223 */ /* 0x001fc60000000009 */
[----:B------:R-:W0:Y:S04]  /*1390*/  LDS R34, [R21+0xc0] ;  /* 0x0000c00015227984 */ /* 0x000e280000000800 */
[----:B------:R-:W-:Y:S04]  /*13a0*/  LDS R19, [R21+0x100] ;  /* 0x0001000015137984 */ /* 0x000fe80000000800 */
[----:B------:R-:W-:Y:S04]  /*13b0*/  LDS R18, [R21+0x140] ;  /* 0x0001400015127984 */ /* 0x000fe80000000800 */
[----:B------:R-:W-:Y:S01]  /*13c0*/  LDS R36, [R21+0x1c0] ;  /* 0x0001c00015247984 */ /* 0x000fe20000000800 */
[----:B-1----:R-:W-:-:S03]  /*13d0*/  FFMA R33, R12, R33, R9 ;  /* 0x000000210c217223 */ /* 0x002fc60000000009 */
[----:B------:R-:W1:Y:S01]  /*13e0*/  LDS.128 R8, [R4+0x10] ;  /* 0x0000100004087984 */ /* 0x000e620000000c00 */
[----:B--2---:R-:W-:-:S03]  /*13f0*/  FFMA R32, R32, R13, R33 ;  /* 0x0000000d20207223 */ /* 0x004fc60000000021 */
[----:B------:R-:W-:Y:S01]  /*1400*/  LDS R33, [R21+0x200] ;  /* 0x0002000015217984 */ /* 0x000fe20000000800 */
[----:B----4-:R-:W-:-:S03]  /*1410*/  FFMA R13, R27, R14, R32 ;  /* 0x0000000e1b0d7223 */ /* 0x010fc60000000020 */
[----:B------:R-:W2:Y:S01]  /*1420*/  LDS R27, [R21+0x180] ;  /* 0x00018000151b7984 */ /* 0x000ea20000000800 */
[----:B0-----:R-:W-:-:S03]  /*1430*/  FFMA R13, R34, R15, R13 ;  /* 0x0000000f220d7223 */ /* 0x001fc6000000000d */
[----:B------:R-:W-:Y:S04]  /*1440*/  LDS R34, [R21+0x240] ;  /* 0x0002400015227984 */ /* 0x000fe80000000800 */
[----:B------:R-:W-:Y:S01]  /*1450*/  LDS R32, [R21+0x2c0] ;  /* 0x0002c00015207984 */ /* 0x000fe20000000800 */
[----:B-1----:R-:W-:-:S03]  /*1460*/  FFMA R19, R8, R19, R13 ;  /* 0x0000001308137223 */ /* 0x002fc6000000000d */
[----:B------:R-:W0:Y:S01]  /*1470*/  LDS.128 R12, [R4+0x20] ;  /* 0x00002000040c7984 */ /* 0x000e220000000c00 */
[----:B------:R-:W-:-:S03]  /*1480*/  FFMA R18, R18, R9, R19 ;  /* 0x0000000912127223 */ /* 0x000fc60000000013 */
[----:B------:R-:W1:Y:S01]  /*1490*/  LDS R19, [R21+0x280] ;  /* 0x0002800015137984 */ /* 0x000e620000000800 */
[----:B--2---:R-:W-:-:S03]  /*14a0*/  FFMA R27, R27, R10, R18 ;  /* 0x0000000a1b1b7223 */ /* 0x004fc60000000012 */
[----:B------:R-:W-:Y:S01]  /*14b0*/  LDS R18, [R21+0x340] ;  /* 0x0003400015127984 */ /* 0x000fe20000000800 */
[----:B------:R-:W-:-:S03]  /*14c0*/  FFMA R11, R36, R11, R27 ;  /* 0x0000000b240b7223 */ /* 0x000fc6000000001b */
[----:B------:R-:W-:Y:S04]  /*14d0*/  LDS R27, [R21+0x300] ;  /* 0x00030000151b7984 */ /* 0x000fe80000000800 */
[----:B------:R-:W-:Y:S01]  /*14e0*/  LDS R36, [R21+0x3c0] ;  /* 0x0003c00015247984 */ /* 0x000fe20000000800 */
[----:B0-----:R-:W-:-:S03]  /*14f0*/  FFMA R33, R12, R33, R11 ;  /* 0x000000210c217223 */ /* 0x001fc6000000000b */
[----:B------:R-:W0:Y:S01]  /*1500*/  LDS.128 R8, [R4+0x30] ;  /* 0x0000300004087984 */ /* 0x000e220000000c00 */
[----:B------:R-:W-:-:S03]  /*1510*/  FFMA R34, R34, R13, R33 ;  /* 0x0000000d22227223 */ /* 0x000fc60000000021 */
[----:B------:R-:W2:Y:S01]  /*1520*/  LDS R33, [R21+0x380] ;  /* 0x0003800015217984 */ /* 0x000ea20000000800 */
[----:B------:R-:W-:Y:S01]  /*1530*/  BAR.SYNC.DEFER_BLOCKING 0x0 ;  /* 0x0000000000007b1d */ /* 0x000fe20000010000 */
[----:B-1----:R-:W-:-:S05]  /*1540*/  FFMA R19, R19, R14, R34 ;  /* 0x0000000e13137223 */ /* 0x002fca0000000022 */
        /* <DEDUP_REMOVED lines=8> */
[----:B------:R-:W1:Y:S04]  /*15d0*/  LDS R32, [R21+0x40] ;  /* 0x0000400015207984 */ /* 0x000e680000000800 */
[----:B------:R-:W4:Y:S04]  /*15e0*/  LDS R27, [R21+0x80] ;  /* 0x00008000151b7984 */ /* 0x000f280000000800 */
[----:B------:R-:W5:Y:S01]  /*15f0*/  LDS R34, [R21+0xc0] ;  /* 0x0000c00015227984 */ /* 0x000f620000000800 */
[----:B--2---:R-:W-:-:S03]  /*1600*/  FFMA R33, R33, R10, R18 ;  /* 0x0000000a21217223 */ /* 0x004fc60000000012 */
[----:B------:R-:W-:Y:S01]  /*1610*/  LDS R17, [R21+0x100] ;  /* 0x0001000015117984 */ /* 0x000fe20000000800 */
[----:B------:R-:W-:-:S03]  /*1620*/  FFMA R33, R36, R11, R33 ;  /* 0x0000000b24217223 */ /* 0x000fc60000000021 */
[----:B------:R-:W2:Y:S04]  /*1630*/  LDS.128 R8, [R4+0x10] ;  /* 0x0000100004087984 */ /* 0x000ea80000000c00 */
[----:B------:R-:W2:Y:S04]  /*1640*/  LDS R18, [R21+0x140] ;  /* 0x0001400015127984 */ /* 0x000ea80000000800 */
[----:B------:R-:W-:Y:S04]  /*1650*/  LDS R16, [R21+0x1c0] ;  /* 0x0001c00015107984 */ /* 0x000fe80000000800 */
[----:B------:R-:W-:Y:S04]  /*1660*/  LDS R35, [R21+0x300] ;  /* 0x0003000015237984 */ /* 0x000fe80000000800 */
[----:B------:R-:W-:Y:S01]  /*1670*/  LDS R36, [R21+0x340] ;  /* 0x0003400015247984 */ /* 0x000fe20000000800 */
[----:B0-----:R-:W-:-:S03]  /*1680*/  FFMA R33, R12, R19, R33 ;  /* 0x000000130c217223 */ /* 0x001fc60000000021 */
[----:B------:R-:W0:Y:S01]  /*1690*/  LDS R19, [R21+0x180] ;  /* 0x0001800015137984 */ /* 0x000e220000000800 */
[----:B-1----:R-:W-:-:S04]  /*16a0*/  FFMA R32, R32, R13, R33 ;  /* 0x0000000d20207223 */ /* 0x002fc80000000021 */
[----:B----4-:R-:W-:Y:S02]  /*16b0*/  FFMA R27, R27, R14, R32 ;  /* 0x0000000e1b1b7223 */ /* 0x010fe40000000020 */
[----:B------:R-:W-:Y:S02]  /*16c0*/  LDS R32, [R21+0x3c0] ;  /* 0x0003c00015207984 */ /* 0x000fe40000000800 */
[----:B-----5:R-:W-:Y:S02]  /*16d0*/  FFMA R33, R34, R15, R27 ;  /* 0x0000000f22217223 */ /* 0x020fe4000000001b */
[----:B------:R-:W-:Y:S04]  /*16e0*/  LDS R27, [R21+0x200] ;  /* 0x00020000151b7984 */ /* 0x000fe80000000800 */
[----:B------:R-:W1:Y:S01]  /*16f0*/  LDS.128 R12, [R4+0x20] ;  /* 0x00002000040c7984 */ /* 0x000e620000000c00 */
[----:B--2---:R-:W-:-:S03]  /*1700*/  FFMA R17, R8, R17, R33 ;  /* 0x0000001108117223 */ /* 0x004fc60000000021 */
[----:B------:R-:W2:Y:S01]  /*1710*/  LDS R8, [R21+0x240] ;  /* 0x0002400015087984 */ /* 0x000ea20000000800 */
[----:B------:R-:W-:-:S03]  /*1720*/  FFMA R18, R18, R9, R17 ;  /* 0x0000000912127223 */ /* 0x000fc60000000011 */
[----:B------:R-:W4:Y:S04]  /*1730*/  LDS R33, [R21+0x280] ;  /* 0x0002800015217984 */ /* 0x000f280000000800 */
[----:B------:R-:W5:Y:S01]  /*1740*/  LDS R34, [R21+0x2c0] ;  /* 0x0002c00015227984 */ /* 0x000f620000000800 */
[----:B0-----:R-:W-:-:S04]  /*1750*/  FFMA R19, R19, R10, R18 ;  /* 0x0000000a13137223 */ /* 0x001fc80000000012 */
[----:B------:R-:W-:Y:S02]  /*1760*/  FFMA R11, R16, R11, R19 ;  /* 0x0000000b100b7223 */ /* 0x000fe40000000013 */
[----:B------:R-:W0:Y:S02]  /*1770*/  LDS.128 R16, [R4+0x30] ;  /* 0x0000300004107984 */ /* 0x000e240000000c00 */
[----:B-1----:R-:W-:Y:S02]  /*1780*/  FFMA R11, R12, R27, R11 ;  /* 0x0000001b0c0b7223 */ /* 0x002fe4000000000b */
[----:B------:R-:W1:Y:S01]  /*1790*/  LDS R27, [R21+0x380] ;  /* 0x00038000151b7984 */ /* 0x000e620000000800 */
[----:B------:R-:W-:Y:S06]  /*17a0*/  BAR.SYNC.DEFER_BLOCKING 0x0 ;  /* 0x0000000000007b1d */ /* 0x000fec0000010000 */
[----:B------:R-:W-:Y:S04]  /*17b0*/  STS [R23], R26 ;  /* 0x0000001a17007388 */ /* 0x000fe80000000800 */
[----:B---3--:R-:W-:Y:S01]  /*17c0*/  STS [R22], R25 ;  /* 0x0000001916007388 */ /* 0x008fe20000000800 */
[----:B------:R-:W-:Y:S01]  /*17d0*/  BAR.SYNC.DEFER_BLOCKING 0x0 ;  /* 0x0000000000007b1d */ /* 0x000fe20000010000 */
[----:B--2---:R-:W-:-:S04]  /*17e0*/  FFMA R12, R8, R13, R11 ;  /* 0x0000000d080c7223 */ /* 0x004fc8000000000b */
[----:B----4-:R-:W-:-:S04]  /*17f0*/  FFMA R33, R33, R14, R12 ;  /* 0x0000000e21217223 */ /* 0x010fc8000000000c */
[----:B-----5:R-:W-:-:S04]  /*1800*/  FFMA R15, R34, R15, R33 ;  /* 0x0000000f220f7223 */ /* 0x020fc80000000021 */
[----:B0-----:R-:W-:Y:S01]  /*1810*/  FFMA R15, R16, R35, R15 ;  /* 0x00000023100f7223 */ /* 0x001fe2000000000f */
[----:B------:R-:W-:Y:S04]  /*1820*/  LDS R37, [R21] ;  /* 0x0000000015257984 */ /* 0x000fe80000000800 */
[----:B------:R-:W0:Y:S04]  /*1830*/  LDS.128 R8, [R4] ;  /* 0x0000000004087984 */ /* 0x000e280000000c00 */
[----:B------:R-:W2:Y:S04]  /*1840*/  LDS R22, [R21+0x40] ;  /* 0x0000400015167984 */ /* 0x000ea80000000800 */
[----:B------:R-:W3:Y:S01]  /*1850*/  LDS R33, [R21+0x80] ;  /* 0x0000800015217984 */ /* 0x000ee20000000800 */
[----:B------:R-:W-:-:S03]  /*1860*/  FFMA R36, R36, R17, R15 ;  /* 0x0000001124247223 */ /* 0x000fc6000000000f */
[----:B------:R-:W4:Y:S04]  /*1870*/  LDS R26, [R21+0xc0] ;  /* 0x0000c000151a7984 */ /* 0x000f280000000800 */
[----:B------:R-:W-:Y:S04]  /*1880*/  LDS R25, [R21+0x100] ;  /* 0x0001000015197984 */ /* 0x000fe80000000800 */
[----:B------:R-:W5:Y:S01]  /*1890*/  LDS.128 R12, [R4+0x10] ;  /* 0x00001000040c7984 */ /* 0x000f620000000c00 */
[----:B-1----:R-:W-:-:S03]  /*18a0*/  FFMA R27, R27, R18, R36 ;  /* 0x000000121b1b7223 */ /* 0x002fc60000000024 */
[----:B------:R-:W1:Y:S01]  /*18b0*/  LDS R34, [R21+0x140] ;  /* 0x0001400015227984 */ /* 0x000e620000000800 */
[----:B------:R-:W-:-:S03]  /*18c0*/  FFMA R19, R32, R19, R27 ;  /* 0x0000001320137223 */ /* 0x000fc6000000001b */
[----:B------:R-:W1:Y:S04]  /*18d0*/  LDS R23, [R21+0x180] ;  /* 0x0001800015177984 */ /* 0x000e680000000800 */
[----:B------:R-:W1:Y:S04]  /*18e0*/  LDS R32, [R21+0x1c0] ;  /* 0x0001c00015207984 */ /* 0x000e680000000800 */
[----:B------:R-:W-:Y:S01]  /*18f0*/  LDS R27, [R21+0x200] ;  /* 0x00020000151b7984 */ /* 0x000fe20000000800 */
[----:B0-----:R-:W-:-:S04]  /*1900*/  FFMA R19, R8, R37, R19 ;  /* 0x0000002508137223 */ /* 0x001fc80000000013 */
[----:B--2---:R-:W-:Y:S02]  /*1910*/  FFMA R22, R22, R9, R19 ;  /* 0x0000000916167223 */ /* 0x004fe40000000013 */
[----:B------:R-:W0:Y:S02]  /*1920*/  LDS.128 R16, [R4+0x20] ;  /* 0x0000200004107984 */ /* 0x000e240000000c00 */
[----:B---3--:R-:W-:Y:S02]  /*1930*/  FFMA R33, R33, R10, R22 ;  /* 0x0000000a21217223 */ /* 0x008fe40000000016 */
[----:B------:R-:W2:Y:S02]  /*1940*/  LDS R22, [R21+0x240] ;  /* 0x0002400015167984 */ /* 0x000ea40000000800 */
[----:B----4-:R-:W-:Y:S02]  /*1950*/  FFMA R11, R26, R11, R33 ;  /* 0x0000000b1a0b7223 */ /* 0x010fe40000000021 */
[----:B------:R-:W3:Y:S04]  /*1960*/  LDS R33, [R21+0x280] ;  /* 0x0002800015217984 */ /* 0x000ee80000000800 */
[----:B------:R-:W-:Y:S01]  /*1970*/  LDS R26, [R21+0x3c0] ;  /* 0x0003c000151a7984 */ /* 0x000fe20000000800 */
[----:B-----5:R-:W-:-:S03]  /*1980*/  FFMA R11, R12, R25, R11 ;  /* 0x000000190c0b7223 */ /* 0x020fc6000000000b */
[----:B------:R-:W4:Y:S01]  /*1990*/  LDS R12, [R21+0x2c0] ;  /* 0x0002c000150c7984 */ /* 0x000f220000000800 */
[----:B-1----:R-:W-:-:S03]  /*19a0*/  FFMA R34, R34, R13, R11 ;  /* 0x0000000d22227223 */ /* 0x002fc6000000000b */
[----:B------:R-:W-:Y:S04]  /*19b0*/  LDS R13, [R21+0x300] ;  /* 0x00030000150d7984 */ /* 0x000fe80000000800 */
[----:B------:R-:W1:Y:S01]  /*19c0*/  LDS.128 R8, [R4+0x30] ;  /* 0x0000300004087984 */ /* 0x000e620000000c00 */
[----:B------:R-:W-:-:S03]  /*19d0*/  FFMA R25, R23, R14, R34 ;  /* 0x0000000e17197223 */ /* 0x000fc60000000022 */
[----:B------:R-:W5:Y:S04]  /*19e0*/  LDS R14, [R21+0x340] ;  /* 0x00034000150e7984 */ /* 0x000f680000000800 */
[----:B------:R-:W5:Y:S01]  /*19f0*/  LDS R23, [R21+0x380] ;  /* 0x0003800015177984 */ /* 0x000f620000000800 */
[----:B------:R-:W-:-:S04]  /*1a00*/  FFMA R15, R32, R15, R25 ;  /* 0x0000000f200f7223 */ /* 0x000fc80000000019 */
[----:B0-----:R-:W-:-:S04]  /*1a10*/  FFMA R15, R16, R27, R15 ;  /* 0x0000001b100f7223 */ /* 0x001fc8000000000f */
[----:B--2---:R-:W-:-:S04]  /*1a20*/  FFMA R22, R22, R17, R15 ;  /* 0x0000001116167223 */ /* 0x004fc8000000000f */
[----:B---3--:R-:W-:Y:S01]  /*1a30*/  FFMA R33, R33, R18, R22 ;  /* 0x0000001221217223 */ /* 0x008fe20000000016 */
[----:B------:R-:W-:-:S03]  /*1a40*/  UIADD3 UR5, UPT, UPT, UR5, 0x4, URZ ;  /* 0x0000000405057890 */ /* 0x000fc6000fffe0ff */
[----:B----4-:R-:W-:Y:S01]  /*1a50*/  FFMA R19, R12, R19, R33 ;  /* 0x000000130c137223 */ /* 0x010fe20000000021 */
[----:B------:R-:W-:-:S04]  /*1a60*/  LEA.HI R12, R20, 0x1, RZ, 0x1c ;  /* 0x00000001140c7811 */ /* 0x000fc800078fe0ff */
[----:B------:R-:W-:Y:S01]  /*1a70*/  LOP3.LUT R12, R12, 0x1ffffffc, RZ, 0xc0, !PT ;  /* 0x1ffffffc0c0c7812 */ /* 0x000fe200078ec0ff */
[----:B------:R-:W-:Y:S03]  /*1a80*/  BAR.SYNC.DEFER_BLOCKING 0x0 ;  /* 0x0000000000007b1d */ /* 0x000fe60000010000 */
[----:B------:R-:W-:Y:S01]  /*1a90*/  ISETP.NE.AND P1, PT, R12, UR5, PT ;  /* 0x000000050c007c0c */ /* 0x000fe2000bf25270 */
[----:B-1----:R-:W-:-:S04]  /*1aa0*/  FFMA R13, R8, R13, R19 ;  /* 0x0000000d080d7223 */ /* 0x002fc80000000013 */
[----:B-----5:R-:W-:Y:S01]  /*1ab0*/  FFMA R14, R14, R9, R13 ;  /* 0x000000090e0e7223 */ /* 0x020fe2000000000d */
[----:B------:R-:W-:-:S03]  /*1ac0*/  UIADD3 UR4, UPT, UPT, UR4, 0x40, URZ ;  /* 0x0000004004047890 */ /* 0x000fc6000fffe0ff */
[----:B------:R-:W-:-:S04]  /*1ad0*/  FFMA R23, R23, R10, R14 ;  /* 0x0000000a17177223 */ /* 0x000fc8000000000e */
[----:B------:R-:W-:Y:S01]  /*1ae0*/  FFMA R25, R26, R11, R23 ;  /* 0x0000000b1a197223 */ /* 0x000fe20000000017 */
[----:B------:R-:W-:Y:S06]  /*1af0*/  @P1 BRA `(.L_x_62) ;  /* 0xfffffff000f81947 */ /* 0x000fec000383ffff */
.L_x_61:
        /* <DEDUP_REMOVED lines=12> */
[----:B-1----:R-:W-:Y:S01]  /*1bc0*/  IMAD.WIDE R12, R13, 0x4, R8 ;  /* 0x000000040d0c7825 */ /* 0x002fe200078e0208 */
[----:B------:R-:W-:Y:S02]  /*1bd0*/  IADD3 R14, PT, PT, R14, 0x10, RZ ;  /* 0x000000100e0e7810 */ /* 0x000fe40007ffe0ff */
[----:B------:R0:W3:Y:S04]  /*1be0*/  LDG.E.CONSTANT R16, desc[UR10][R10.64+0x40] ;  /* 0x0000400a0a107981 */ /* 0x0000e8000c1e9900 */
[----:B------:R-:W4:Y:S01]  /*1bf0*/  LDG.E.CONSTANT R22, desc[UR10][R12.64] ;  /* 0x0000000a0c167981 */ /* 0x000f22000c1e9900 */
[----:B------:R-:W-:-:S04]  /*1c00*/  IMAD R15, R14, R3, R24 ;  /* 0x000000030e0f7224 */ /* 0x000fc800078e0218 */
[----:B------:R-:W-:-:S05]  /*1c10*/  IMAD.WIDE R14, R15, 0x4, R8 ;  /* 0x000000040f0e7825 */ /* 0x000fca00078e0208 */
[----:B------:R1:W5:Y:S01]  /*1c20*/  LDG.E.CONSTANT R36, desc[UR10][R14.64] ;  /* 0x0000000a0e247981 */ /* 0x000362000c1e9900 */
[----:B------:R-:W-:-:S04]  /*1c30*/  UIADD3 UR5, UPT, UPT, UR7, 0x2400, URZ ;  /* 0x0000240007057890 */ /* 0x000fc8000fffe0ff */
[----:B------:R-:W-:Y:S01]  /*1c40*/  ULEA UR5, UR8, UR5, 0x18 ;  /* 0x0000000508057291 */ /* 0x000fe2000f8ec0ff */
[----:B------:R-:W-:-:S05]  /*1c50*/  LEA R37, R5, R4, 0x2 ;  /* 0x0000000405257211 */ /* 0x000fca00078e10ff */
[----:B------:R-:W-:-:S04]  /*1c60*/  LEA R7, R5, UR5, 0x2 ;  /* 0x0000000505077c11 */ /* 0x000fc8000f8e10ff */
[----:B------:R-:W-:Y:S01]  /*1c70*/  LEA R17, R2, R7, 0x6 ;  /* 0x0000000702117211 */ /* 0x000fe200078e30ff */
[----:B------:R-:W-:Y:S01]  /*1c80*/  UIADD3 UR4, UPT, UPT, UR4, 0x20, URZ ;  /* 0x0000002004047890 */ /* 0x000fe2000fffe0ff */
[----:B--2---:R-:W-:Y:S04]  /*1c90*/  STS [R37], R20 ;  /* 0x0000001425007388 */ /* 0x004fe80000000800 */
[----:B----4-:R-:W-:Y:S01]  /*1ca0*/  STS [R17], R22 ;  /* 0x0000001611007388 */ /* 0x010fe20000000800 */
[----:B------:R-:W-:Y:S06]  /*1cb0*/  BAR.SYNC.DEFER_BLOCKING 0x0 ;  /* 0x0000000000007b1d */ /* 0x000fec0000010000 */
[----:B------:R-:W-:Y:S04]  /*1cc0*/  LDS R21, [R7] ;  /* 0x0000000007157984 */ /* 0x000fe80000000800 */
[----:B0-----:R-:W0:Y:S04]  /*1cd0*/  LDS.128 R8, [R4] ;  /* 0x0000000004087984 */ /* 0x001e280000000c00 */
[----:B------:R-:W2:Y:S04]  /*1ce0*/  LDS R29, [R7+0x40] ;  /* 0x00004000071d7984 */ /* 0x000ea80000000800 */
[----:B------:R-:W4:Y:S04]  /*1cf0*/  LDS R32, [R7+0x80] ;  /* 0x0000800007207984 */ /* 0x000f280000000800 */
[----:B------:R-:W3:Y:S04]  /*1d00*/  LDS R28, [R7+0xc0] ;  /* 0x0000c000071c7984 */ /* 0x000ee80000000800 */
[----:B------:R-:W-:Y:S04]  /*1d10*/  LDS R27, [R7+0x100] ;  /* 0x00010000071b7984 */ /* 0x000fe80000000800 */
[----:B-1----:R-:W1:Y:S04]  /*1d20*/  LDS.128 R12, [R4+0x10] ;  /* 0x00001000040c7984 */ /* 0x002e680000000c00 */
[----:B------:R-:W5:Y:S04]  /*1d30*/  LDS R18, [R7+0x140] ;  /* 0x0001400007127984 */ /* 0x000f680000000800 */
[----:B------:R-:W5:Y:S04]  /*1d40*/  LDS R19, [R7+0x180] ;  /* 0x0001800007137984 */ /* 0x000f680000000800 */
[----:B------:R-:W5:Y:S04]  /*1d50*/  LDS R30, [R7+0x1c0] ;  /* 0x0001c000071e7984 */ /* 0x000f680000000800 */
[----:B------:R-:W-:Y:S01]  /*1d60*/  LDS R26, [R7+0x240] ;  /* 0x00024000071a7984 */ /* 0x000fe20000000800 */
[----:B0-----:R-:W-:-:S03]  /*1d70*/  FFMA R8, R8, R21, R25 ;  /* 0x0000001508087223 */ /* 0x001fc60000000019 */
[----:B------:R-:W-:Y:S01]  /*1d80*/  LDS R35, [R7+0x280] ;  /* 0x0002800007237984 */ /* 0x000fe20000000800 */
[----:B--2---:R-:W-:-:S03]  /*1d90*/  FFMA R9, R29, R9, R8 ;  /* 0x000000091d097223 */ /* 0x004fc60000000008 */
[----:B------:R-:W-:Y:S01]  /*1da0*/  LDS R25, [R7+0x200] ;  /* 0x0002000007197984 */ /* 0x000fe20000000800 */
[----:B----4-:R-:W-:-:S03]  /*1db0*/  FFMA R9, R32, R10, R9 ;  /* 0x0000000a20097223 */ /* 0x010fc60000000009 */
[----:B------:R-:W0:Y:S01]  /*1dc0*/  LDS.128 R20, [R4+0x20] ;  /* 0x0000200004147984 */ /* 0x000e220000000c00 */
[----:B---3--:R-:W-:-:S03]  /*1dd0*/  FFMA R9, R28, R11, R9 ;  /* 0x0000000b1c097223 */ /* 0x008fc60000000009 */
[----:B------:R-:W2:Y:S04]  /*1de0*/  LDS R32, [R7+0x2c0] ;  /* 0x0002c00007207984 */ /* 0x000ea80000000800 */
[----:B------:R-:W-:Y:S01]  /*1df0*/  LDS R29, [R7+0x300] ;  /* 0x00030000071d7984 */ /* 0x000fe20000000800 */
[----:B-1----:R-:W-:-:S03]  /*1e00*/  FFMA R27, R12, R27, R9 ;  /* 0x0000001b0c1b7223 */ /* 0x002fc60000000009 */
[----:B------:R-:W-:Y:S04]  /*1e10*/  LDS R34, [R7+0x340] ;  /* 0x0003400007227984 */ /* 0x000fe80000000800 */
[----:B------:R-:W1:Y:S04]  /*1e20*/  LDS.128 R8, [R4+0x30] ;  /* 0x0000300004087984 */ /* 0x000e680000000c00 */
[----:B------:R-:W3:Y:S04]  /*1e30*/  LDS R33, [R7+0x380] ;  /* 0x0003800007217984 */ /* 0x000ee80000000800 */
[----:B------:R-:W4:Y:S01]  /*1e40*/  LDS R28, [R7+0x3c0] ;  /* 0x0003c000071c7984 */ /* 0x000f220000000800 */
[----:B------:R-:W-:Y:S01]  /*1e50*/  BAR.SYNC.DEFER_BLOCKING 0x0 ;  /* 0x0000000000007b1d */ /* 0x000fe20000010000 */
[----:B-----5:R-:W-:-:S05]  /*1e60*/  FFMA R18, R18, R13, R27 ;  /* 0x0000000d12127223 */ /* 0x020fca000000001b */
[----:B------:R-:W-:Y:S04]  /*1e70*/  STS [R37], R16 ;  /* 0x0000001025007388 */ /* 0x000fe80000000800 */
[----:B------:R-:W-:Y:S01]  /*1e80*/  STS [R17], R36 ;  /* 0x0000002411007388 */ /* 0x000fe20000000800 */
[----:B------:R-:W-:Y:S01]  /*1e90*/  BAR.SYNC.DEFER_BLOCKING 0x0 ;  /* 0x0000000000007b1d */ /* 0x000fe20000010000 */
[----:B------:R-:W-:-:S04]  /*1ea0*/  FFMA R13, R19, R14, R18 ;  /* 0x0000000e130d7223 */ /* 0x000fc80000000012 */
        /* <DEDUP_REMOVED lines=8> */
[----:B------:R-:W5:Y:S04]  /*1f30*/  LDS R26, [R7+0xc0] ;  /* 0x0000c000071a7984 */ /* 0x000f680000000800 */
[----:B------:R-:W-:Y:S04]  /*1f40*/  LDS R25, [R7+0x100] ;  /* 0x0001000007197984 */ /* 0x000fe80000000800 */
[----:B------:R-:W5:Y:S01]  /*1f50*/  LDS.128 R12, [R4+0x10] ;  /* 0x00001000040c7984 */ /* 0x000f620000000c00 */
[----:B--2---:R-:W-:-:S03]  /*1f60*/  FFMA R23, R32, R23, R35 ;  /* 0x0000001720177223 */ /* 0x004fc60000000023 */
[----:B------:R-:W2:Y:S01]  /*1f70*/  LDS R32, [R7+0x140] ;  /* 0x0001400007207984 */ /* 0x000ea20000000800 */
[----:B-1----:R-:W-:-:S03]  /*1f80*/  FFMA R23, R8, R29, R23 ;  /* 0x0000001d08177223 */ /* 0x002fc60000000017 */
[----:B------:R-:W1:Y:S01]  /*1f90*/  LDS R29, [R7+0x180] ;  /* 0x00018000071d7984 */ /* 0x000e620000000800 */
[----:B------:R-:W-:-:S03]  /*1fa0*/  FFMA R8, R34, R9, R23 ;  /* 0x0000000922087223 */ /* 0x000fc60000000017 */
[----:B------:R-:W1:Y:S01]  /*1fb0*/  LDS R34, [R7+0x1c0] ;  /* 0x0001c00007227984 */ /* 0x000e620000000800 */
[----:B---3--:R-:W-:-:S03]  /*1fc0*/  FFMA R9, R33, R10, R8 ;  /* 0x0000000a21097223 */ /* 0x008fc60000000008 */
[----:B------:R-:W-:Y:S01]  /*1fd0*/  LDS R33, [R7+0x200] ;  /* 0x0002000007217984 */ /* 0x000fe20000000800 */
[----:B----4-:R-:W-:-:S03]  /*1fe0*/  FFMA R9, R28, R11, R9 ;  /* 0x0000000b1c097223 */ /* 0x010fc60000000009 */
[----:B------:R-:W3:Y:S01]  /*1ff0*/  LDS.128 R20, [R4+0x20] ;  /* 0x0000200004147984 */ /* 0x000ee20000000c00 */
[----:B0-----:R-:W-:-:S03]  /*2000*/  FFMA R9, R16, R27, R9 ;  /* 0x0000001b10097223 */ /* 0x001fc60000000009 */
[----:B------:R-:W0:Y:S01]  /*2010*/  LDS R28, [R7+0x240] ;  /* 0x00024000071c7984 */ /* 0x000e220000000800 */
[----:B-----5:R-:W-:-:S03]  /*2020*/  FFMA R30, R30, R17, R9 ;  /* 0x000000111e1e7223 */ /* 0x020fc60000000009 */
[----:B------:R-:W4:Y:S01]  /*2030*/  LDS R27, [R7+0x280] ;  /* 0x00028000071b7984 */ /* 0x000f220000000800 */
[----:B------:R-:W-:-:S03]  /*2040*/  FFMA R31, R31, R18, R30 ;  /* 0x000000121f1f7223 */ /* 0x000fc6000000001e */
[----:B------:R-:W5:Y:S01]  /*2050*/  LDS R16, [R7+0x2c0] ;  /* 0x0002c00007107984 */ /* 0x000f620000000800 */
[----:B------:R-:W-:-:S03]  /*2060*/  FFMA R19, R26, R19, R31 ;  /* 0x000000131a137223 */ /* 0x000fc6000000001f */
[----:B------:R-:W-:Y:S04]  /*2070*/  LDS R17, [R7+0x300] ;  /* 0x0003000007117984 */ /* 0x000fe80000000800 */
[----:B------:R-:W5:Y:S01]  /*2080*/  LDS.128 R8, [R4+0x30] ;  /* 0x0000300004087984 */ /* 0x000f620000000c00 */
[----:B------:R-:W-:-:S03]  /*2090*/  FFMA R25, R12, R25, R19 ;  /* 0x000000190c197223 */ /* 0x000fc60000000013 */
[----:B------:R-:W5:Y:S01]  /*20a0*/  LDS R18, [R7+0x340] ;  /* 0x0003400007127984 */ /* 0x000f620000000800 */
[----:B--2---:R-:W-:-:S03]  /*20b0*/  FFMA R32, R32, R13, R25 ;  /* 0x0000000d20207223 */ /* 0x004fc60000000019 */
[----:B------:R-:W2:Y:S04]  /*20c0*/  LDS R19, [R7+0x380] ;  /* 0x0003800007137984 */ /* 0x000ea80000000800 */
[----:B------:R-:W2:Y:S01]  /*20d0*/  LDS R25, [R7+0x3c0] ;  /* 0x0003c00007197984 */ /* 0x000ea20000000800 */
[----:B-1----:R-:W-:-:S04]  /*20e0*/  FFMA R29, R29, R14, R32 ;  /* 0x0000000e1d1d7223 */ /* 0x002fc80000000020 */
[----:B------:R-:W-:-:S04]  /*20f0*/  FFMA R15, R34, R15, R29 ;  /* 0x0000000f220f7223 */ /* 0x000fc8000000001d */
[----:B---3--:R-:W-:-:S04]  /*2100*/  FFMA R15, R20, R33, R15 ;  /* 0x00000021140f7223 */ /* 0x008fc8000000000f */
[----:B0-----:R-:W-:-:S04]  /*2110*/  FFMA R28, R28, R21, R15 ;  /* 0x000000151c1c7223 */ /* 0x001fc8000000000f */
[----:B----4-:R-:W-:-:S04]  /*2120*/  FFMA R27, R27, R22, R28 ;  /* 0x000000161b1b7223 */ /* 0x010fc8000000001c */
[----:B-----5:R-:W-:-:S04]  /*2130*/  FFMA R23, R16, R23, R27 ;  /* 0x0000001710177223 */ /* 0x020fc8000000001b */
[----:B------:R-:W-:-:S04]  /*2140*/  FFMA R17, R8, R17, R23 ;  /* 0x0000001108117223 */ /* 0x000fc80000000017 */
[----:B------:R-:W-:-:S04]  /*2150*/  FFMA R18, R18, R9, R17 ;  /* 0x0000000912127223 */ /* 0x000fc80000000011 */
[----:B--2---:R-:W-:-:S04]  /*2160*/  FFMA R10, R19, R10, R18 ;  /* 0x0000000a130a7223 */ /* 0x004fc80000000012 */
[----:B------:R-:W-:Y:S01]  /*2170*/  FFMA R25, R25, R11, R10 ;  /* 0x0000000b19197223 */ /* 0x000fe2000000000a */
[----:B------:R-:W-:Y:S06]  /*2180*/  BAR.SYNC.DEFER_BLOCKING 0x0 ;  /* 0x0000000000007b1d */ /* 0x000fec0000010000 */
.L_x_63:
[----:B------:R-:W-:Y:S05]  /*2190*/  @P0 BRA `(.L_x_60) ;  /* 0x0000000000dc0947 */ /* 0x000fea0003800000 */
        /* <DEDUP_REMOVED lines=55> */
.L_x_60:
[----:B------:R-:W0:Y:S01]  /*2510*/  LDC.64 R4, c[0x0][0x390] ;  /* 0x0000e400ff047b82 */ /* 0x000e220000000a00 */
[----:B------:R-:W-:-:S04]  /*2520*/  IMAD R3, R6, R3, R24 ;  /* 0x0000000306037224 */ /* 0x000fc800078e0218 */
[----:B0-----:R-:W-:-:S05]  /*2530*/  IMAD.WIDE R2, R3, 0x4, R4 ;  /* 0x0000000403027825 */ /* 0x001fca00078e0204 */
[----:B------:R-:W-:Y:S01]  /*2540*/  STG.E desc[UR10][R2.64], R25 ;  /* 0x0000001902007986 */ /* 0x000fe2000c10190a */
[----:B------:R-:W-:Y:S05]  /*2550*/  EXIT ;  /* 0x000000000000794d */ /* 0x000fea0003800000 */
.L_x_55:
        /* <DEDUP_REMOVED lines=23> */
.L_x_66:
[----:B------:R-:W0:Y:S01]  /*26d0*/  LDC.64 R14, c[0x0][0x388] ;  /* 0x0000e200ff0e7b82 */ /* 0x000e220000000a00 */
[----:B------:R-:W-:-:S07]  /*26e0*/  IMAD R9, R3, UR4, R2 ;  /* 0x0000000403097c24 */ /* 0x000fce000f8e0202 */
[----:B------:R-:W1:Y:S01]  /*26f0*/  LDC.64 R4, c[0x0][0x380] ;  /* 0x0000e000ff047b82 */ /* 0x000e620000000a00 */
[----:B0-----:R-:W-:-:S04]  /*2700*/  IMAD.WIDE R14, R9, 0x4, R14 ;  /* 0x00000004090e7825 */ /* 0x001fc800078e020e */
[----:B------:R-:W-:Y:S01]  /*2710*/  IMAD R9, R7, R0, UR4 ;  /* 0x0000000407097e24 */ /* 0x000fe2000f8e0200 */
[----:B------:R0:W2:Y:S01]  /*2720*/  LDG.E.CONSTANT R18, desc[UR10][R14.64] ;  /* 0x0000000a0e127981 */ /* 0x0000a2000c1e9900 */
[----:B------:R-:W-:-:S04]  /*2730*/  IMAD.WIDE R20, R3, 0x4, R14 ;  /* 0x0000000403147825 */ /* 0x000fc800078e020e */
[----:B-1----:R-:W-:-:S04]  /*2740*/  IMAD.WIDE R4, R9, 0x4, R4 ;  /* 0x0000000409047825 */ /* 0x002fc800078e0204 */
[C---:B------:R-:W-:Y:S01]  /*2750*/  IMAD.WIDE R16, R3.reuse, 0x4, R20 ;  /* 0x0000000403107825 */ /* 0x040fe200078e0214 */
[----:B------:R-:W2:Y:S04]  /*2760*/  LDG.E.CONSTANT R9, desc[UR10][R4.64] ;  /* 0x0000000a04097981 */ /* 0x000ea8000c1e9900 */
[----:B------:R-:W3:Y:S01]  /*2770*/  LDG.E.CONSTANT R20, desc[UR10][R20.64] ;  /* 0x0000000a14147981 */ /* 0x000ee2000c1e9900 */
[----:B------:R-:W-:-:S03]  /*2780*/  IMAD.WIDE R22, R3, 0x4, R16 ;  /* 0x0000000403167825 */ /* 0x000fc600078e0210 */
[----:B------:R-:W3:Y:S01]  /*2790*/  LDG.E.CONSTANT R19, desc[UR10][R4.64+0x4] ;  /* 0x0000040a04137981 */ /* 0x000ee2000c1e9900 */
[----:B------:R-:W-:-:S03]  /*27a0*/  IMAD.WIDE R10, R3, 0x4, R22 ;  /* 0x00000004030a7825 */ /* 0x000fc600078e0216 */
[----:B------:R1:W4:Y:S04]  /*27b0*/  LDG.E.CONSTANT R26, desc[UR10][R16.64] ;  /* 0x0000000a101a7981 */ /* 0x000328000c1e9900 */
[----:B------:R-:W4:Y:S01]  /*27c0*/  LDG.E.CONSTANT R25, desc[UR10][R4.64+0x8] ;  /* 0x0000080a04197981 */ /* 0x000f22000c1e9900 */
[----:B------:R-:W-:-:S03]  /*27d0*/  IMAD.WIDE R12, R3, 0x4, R10 ;  /* 0x00000004030c7825 */ /* 0x000fc600078e020a */
[----:B------:R-:W5:Y:S04]  /*27e0*/  LDG.E.CONSTANT R22, desc[UR10][R22.64] ;  /* 0x0000000a16167981 */ /* 0x000f68000c1e9900 */
        /* <DEDUP_REMOVED lines=22> */
.L_x_65:
[----:B------:R-:W-:Y:S05]  /*2950*/  @!P0 BRA `(.L_x_64) ;  /* 0x0000000000d48947 */ /* 0x000fea0003800000 */
[----:B------:R-:W-:Y:S02]  /*2960*/  ISETP.GE.U32.AND P0, PT, R24, 0x4, PT ;  /* 0x000000041800780c */ /* 0x000fe40003f06070 */
[----:B------:R-:W-:-:S04]  /*2970*/  LOP3.LUT R21, R0, 0x3, RZ, 0xc0, !PT ;  /* 0x0000000300157812 */ /* 0x000fc800078ec0ff */
[----:B------:R-:W-:-:S07]  /*2980*/  ISETP.NE.AND P1, PT, R21, RZ, PT ;  /* 0x000000ff1500720c */ /* 0x000fce0003f25270 */
[----:B------:R-:W-:Y:S06]  /*2990*/  @!P0 BRA `(.L_x_67) ;  /* 0x0000000000588947 */ /* 0x000fec0003800000 */
[----:B------:R-:W0:Y:S01]  /*29a0*/  LDC.64 R10, c[0x0][0x388] ;  /* 0x0000e200ff0a7b82 */ /* 0x000e220000000a00 */
[----:B------:R-:W-:-:S07]  /*29b0*/  IMAD R9, R6, R3, R2 ;  /* 0x0000000306097224 */ /* 0x000fce00078e0202 */
[----:B------:R-:W1:Y:S01]  /*29c0*/  LDC.64 R4, c[0x0][0x380] ;  /* 0x0000e000ff047b82 */ /* 0x000e620000000a00 */
[----:B0-----:R-:W-:-:S04]  /*29d0*/  IMAD.WIDE R10, R9, 0x4, R10 ;  /* 0x00000004090a7825 */ /* 0x001fc800078e020a */
[----:B------:R-:W-:Y:S02]  /*29e0*/  IMAD R9, R7, R0, R6 ;  /* 0x0000000007097224 */ /* 0x000fe400078e0206 */
        /* <DEDUP_REMOVED lines=17> */
.L_x_67:
        /* <DEDUP_REMOVED lines=8> */
[----:B------:R-:W-:Y:S01]  /*2b80*/  @P0 IMAD R9, R7, R0, R6 ;  /* 0x0000000007090224 */ /* 0x000fe200078e0206 */
[----:B------:R-:W-:-:S05]  /*2b90*/  @P0 IADD3 R6, PT, PT, R6, 0x2, RZ ;  /* 0x0000000206060810 */ /* 0x000fca0007ffe0ff */
[----:B------:R-:W-:Y:S01]  /*2ba0*/  @!P1 IMAD R19, R6, R3, R2 ;  /* 0x0000000306139224 */ /* 0x000fe200078e0202 */
[----:B------:R-:W3:Y:S01]  /*2bb0*/  LDC.64 R4, c[0x0][0x388] ;  /* 0x0000e200ff047b82 */ /* 0x000ee20000000a00 */
[----:B0-----:R-:W-:-:S04]  /*2bc0*/  @P0 IMAD.WIDE R14, R17, 0x4, R14 ;  /* 0x00000004110e0825 */ /* 0x001fc800078e020e */
[----:B-1----:R-:W-:-:S04]  /*2bd0*/  @P0 IMAD.WIDE R12, R9, 0x4, R12 ;  /* 0x00000004090c0825 */ /* 0x002fc800078e020c */
[----:B------:R-:W-:Y:S01]  /*2be0*/  @!P1 IMAD R9, R7, R0, R6 ;  /* 0x0000000007099224 */ /* 0x000fe200078e0206 */
[----:B------:R-:W4:Y:S01]  /*2bf0*/  @P0 LDG.E.CONSTANT R21, desc[UR10][R12.64] ;  /* 0x0000000a0c150981 */ /* 0x000f22000c1e9900 */
[----:B------:R-:W-:-:S03]  /*2c00*/  @P0 IMAD.WIDE R16, R3, 0x4, R14 ;  /* 0x0000000403100825 */ /* 0x000fc600078e020e */
[----:B------:R-:W4:Y:S01]  /*2c10*/  @P0 LDG.E.CONSTANT R0, desc[UR10][R14.64] ;  /* 0x0000000a0e000981 */ /* 0x000f22000c1e9900 */
[----:B--2---:R-:W-:-:S03]  /*2c20*/  @!P1 IMAD.WIDE R10, R9, 0x4, R10 ;  /* 0x00000004090a9825 */ /* 0x004fc600078e020a */
[----:B------:R-:W2:Y:S01]  /*2c30*/  @P0 LDG.E.CONSTANT R23, desc[UR10][R12.64+0x4] ;  /* 0x0000040a0c170981 */ /* 0x000ea2000c1e9900 */
[----:B---3--:R-:W-:-:S03]  /*2c40*/  @!P1 IMAD.WIDE R4, R19, 0x4, R4 ;  /* 0x0000000413049825 */ /* 0x008fc600078e0204 */
[----:B------:R-:W2:Y:S04]  /*2c50*/  @P0 LDG.E.CONSTANT R16, desc[UR10][R16.64] ;  /* 0x0000000a10100981 */ /* 0x000ea8000c1e9900 */
[----:B------:R-:W3:Y:S04]  /*2c60*/  @!P1 LDG.E.CONSTANT R11, desc[UR10][R10.64] ;  /* 0x0000000a0a0b9981 */ /* 0x000ee8000c1e9900 */
[----:B------:R-:W3:Y:S01]  /*2c70*/  @!P1 LDG.E.CONSTANT R4, desc[UR10][R4.64] ;  /* 0x0000000a04049981 */ /* 0x000ee2000c1e9900 */
[----:B----4-:R-:W-:-:S04]  /*2c80*/  @P0 FFMA R0, R21, R0, R8 ;  /* 0x0000000015000223 */ /* 0x010fc80000000008 */
[----:B--2---:R-:W-:-:S04]  /*2c90*/  @P0 FFMA R8, R23, R16, R0 ;  /* 0x0000001017080223 */ /* 0x004fc80000000000 */
[----:B---3--:R-:W-:-:S07]  /*2ca0*/  @!P1 FFMA R8, R11, R4, R8 ;  /* 0x000000040b089223 */ /* 0x008fce0000000008 */
.L_x_64:
[----:B------:R-:W0:Y:S01]  /*2cb0*/  LDC.64 R4, c[0x0][0x390] ;  /* 0x0000e400ff047b82 */ /* 0x000e220000000a00 */
[----:B------:R-:W-:-:S04]  /*2cc0*/  IMAD R3, R7, R3, R2 ;  /* 0x0000000307037224 */ /* 0x000fc800078e0202 */
[----:B0-----:R-:W-:-:S05]  /*2cd0*/  IMAD.WIDE R2, R3, 0x4, R4 ;  /* 0x0000000403027825 */ /* 0x001fca00078e0204 */
[----:B------:R-:W-:Y:S01]  /*2ce0*/  STG.E desc[UR10][R2.64], R8 ;  /* 0x0000000802007986 */ /* 0x000fe2000c10190a */
[----:B------:R-:W-:Y:S05]  /*2cf0*/  EXIT ;  /* 0x000000000000794d */ /* 0x000fea0003800000 */
.L_x_68:
        /* <DEDUP_REMOVED lines=16> */
.L_x_75:


//--------------------- .nv.shared._Z8aTbT_gpuPKfS0_Pfiii --------------------------
	.section	.nv.shared._Z8aTbT_gpuPKfS0_Pfiii,"aw",@nobits
	.sectionflags	@""
	.align	4
.nv.shared._Z8aTbT_gpuPKfS0_Pfiii:
	.zero		11264


//--------------------- .nv.shared.reserved.0     --------------------------
	.section	.nv.shared.reserved.0,"aw",@nobits
	.weak		__nv_reservedSMEM_offset_0_alias
	.size		__nv_reservedSMEM_offset_0_alias, 0, 64
	.other		__nv_reservedSMEM_offset_0_alias,@"STO_CUDA_RESERVED_SHARED STV_DEFAULT"
__nv_reservedSMEM_offset_0_alias:
	.zero		0
	.zero		64


//--------------------- .nv.shared._Z7aTb_gpuPKfS0_Pfiii --------------------------
	.section	.nv.shared._Z7aTb_gpuPKfS0_Pfiii,"aw",@nobits
	.sectionflags	@""
	.align	4
.nv.shared._Z7aTb_gpuPKfS0_Pfiii:
	.zero		11264


//--------------------- .nv.shared._Z7abT_gpuPKfS0_Pfiii --------------------------
	.section	.nv.shared._Z7abT_gpuPKfS0_Pfiii,"aw",@nobits
	.sectionflags	@""
	.align	4
.nv.shared._Z7abT_gpuPKfS0_Pfiii:
	.zero		11264


//--------------------- .nv.shared._Z17ab_gpu_horizontalPKfS0_Pfiiiii --------------------------
	.section	.nv.shared._Z17ab_gpu_horizontalPKfS0_Pfiiiii,"aw",@nobits
	.sectionflags	@""
	.align	4
.nv.shared._Z17ab_gpu_horizontalPKfS0_Pfiiiii:
	.zero		3072


//--------------------- .nv.shared._Z6ab_gpuPKfS0_Pfiii --------------------------
	.section	.nv.shared._Z6ab_gpuPKfS0_Pfiii,"aw",@nobits
	.sectionflags	@""
	.align	4
.nv.shared._Z6ab_gpuPKfS0_Pfiii:
	.zero		11264


//--------------------- .nv.constant0._Z8aTbT_gpuPKfS0_Pfiii --------------------------
	.section	.nv.constant0._Z8aTbT_gpuPKfS0_Pfiii,"a",@progbits
	.sectionflags	@""
	.align	4
.nv.constant0._Z8aTbT_gpuPKfS0_Pfiii:
	.zero		932


//--------------------- .nv.constant0._Z7aTb_gpuPKfS0_Pfiii --------------------------
	.section	.nv.constant0._Z7aTb_gpuPKfS0_Pfiii,"a",@progbits
	.sectionflags	@""
	.align	4
.nv.constant0._Z7aTb_gpuPKfS0_Pfiii:
	.zero		932


//--------------------- .nv.constant0._Z7abT_gpuPKfS0_Pfiii --------------------------
	.section	.nv.constant0._Z7abT_gpuPKfS0_Pfiii,"a",@progbits
	.sectionflags	@""
	.align	4
.nv.constant0._Z7abT_gpuPKfS0_Pfiii:
	.zero		932


//--------------------- .nv.constant0._Z19ab_gpu_small_squarePKfS0_Pfiii --------------------------
	.section	.nv.constant0._Z19ab_gpu_small_squarePKfS0_Pfiii,"a",@progbits
	.sectionflags	@""
	.align	4
.nv.constant0._Z19ab_gpu_small_squarePKfS0_Pfiii:
	.zero		932


//--------------------- .nv.constant0._Z15ab_gpu_verticalPKfS0_Pfiiiii --------------------------
	.section	.nv.constant0._Z15ab_gpu_verticalPKfS0_Pfiiiii,"a",@progbits
	.sectionflags	@""
	.align	4
.nv.constant0._Z15ab_gpu_verticalPKfS0_Pfiiiii:
	.zero		940


//--------------------- .nv.constant0._Z17ab_gpu_horizontalPKfS0_Pfiiiii --------------------------
	.section	.nv.constant0._Z17ab_gpu_horizontalPKfS0_Pfiiiii,"a",@progbits
	.sectionflags	@""
	.align	4
.nv.constant0._Z17ab_gpu_horizontalPKfS0_Pfiiiii:
	.zero		940


//--------------------- .nv.constant0._Z6ab_gpuPKfS0_Pfiii --------------------------
	.section	.nv.constant0._Z6ab_gpuPKfS0_Pfiii,"a",@progbits
	.sectionflags	@""
	.align	4
.nv.constant0._Z6ab_gpuPKfS0_Pfiii:
	.zero		932


//--------------------- SYMBOLS --------------------------

	.type		.nv.reservedSmem.offset0,@object
	.size		.nv.reservedSmem.offset0,0x4
	.type		.nv.reservedSmem.cap,@object
	.size		.nv.reservedSmem.cap,0x4
